def matmul_kernel(
    a_ptr,
    b_ptr,
    c_ptr,
    M,
    N,
    K,
    stride_am,
    stride_ak,
    stride_bk,
    stride_bn,
    stride_cm,
    stride_cn,
    BLOCK_M: tl.constexpr,
    BLOCK_N: tl.constexpr,
    BLOCK_K: tl.constexpr,
    GROUP_M: tl.constexpr,
):
    pid = tl.program_id(axis=0)
    num_pid_m = tl.cdiv(M, BLOCK_M)
    num_pid_n = tl.cdiv(N, BLOCK_N)
    num_pid_in_group = GROUP_M * num_pid_n
    group_id = pid // num_pid_in_group
    first_pid_m = group_id * GROUP_M
    group_size_m = min(num_pid_m - first_pid_m, GROUP_M)
    pid_m = first_pid_m + ((pid % num_pid_in_group) % group_size_m)
    pid_n = (pid % num_pid_in_group) // group_size_m

    offs_am = (pid_m * BLOCK_M + tl.arange(0, BLOCK_M)) % M
    offs_bn = (pid_n * BLOCK_N + tl.arange(0, BLOCK_N)) % N
    offs_k = tl.arange(0, BLOCK_K)
    a_ptrs = a_ptr + offs_am[:, None] * stride_am + offs_k[None, :] * stride_ak
    b_ptrs = b_ptr + offs_k[:, None] * stride_bk + offs_bn[None, :] * stride_bn

    acc = tl.zeros((BLOCK_M, BLOCK_N), dtype=tl.float32)
    for kk in range(0, tl.cdiv(K, BLOCK_K)):
        a = tl.load(a_ptrs, mask=offs_k[None, :] < K - kk * BLOCK_K, other=0.0)
        b = tl.load(b_ptrs, mask=offs_k[:, None] < K - kk * BLOCK_K, other=0.0)
        acc = tl.dot(a, b, acc)
        a_ptrs += BLOCK_K * stride_ak
        b_ptrs += BLOCK_K * stride_bk

    c = acc.to(c_ptr.dtype.element_ty)
    offs_cm = pid_m * BLOCK_M + tl.arange(0, BLOCK_M)
    offs_cn = pid_n * BLOCK_N + tl.arange(0, BLOCK_N)
    c_ptrs = c_ptr + offs_cm[:, None] * stride_cm + offs_cn[None, :] * stride_cn
    mask = (offs_cm[:, None] < M) & (offs_cn[None, :] < N)
    tl.store(c_ptrs, c, mask=mask)

# config = {"BLOCK_K": 64, "BLOCK_M": 512, "BLOCK_N": 64, "GROUP_M": 8, "arch": "sm_100", "dtype": "fp8e5m2", "num_ctas": 1, "num_stages": 3, "num_warps": 8}
# arch = sm_100


// ===== COMPILED SASS (sm_100a) =====

	.target	sm_100a

	.elftype	@"ET_EXEC"


//--------------------- .note.nv.tkinfo           --------------------------
	.section	.note.nv.tkinfo,"",@"SHT_NOTE"
	.sectionflags	@"SHF_NOTE_NV_TKINFO"
	.tkinfo
        /*0018*/ 	.word	0x00000081
        /*0030*/ 	.string	""
        /*0030*/ 	.string	"ptxas-blackwell"
        /*0030*/ 	.string	"Cuda compilation tools, release 12.9, V12.9.86"
        /*0030*/ 	.string	"Build cuda_12.9.r12.9/compiler.36037853_0"
        /*0030*/ 	.string	"-v  -suppress-debug-info  -lineinfo  -arch sm_100a "



//--------------------- .note.nv.cuver            --------------------------
	.section	.note.nv.cuver,"",@"SHT_NOTE"
	.sectionflags	@"SHF_NOTE_NV_CUVER"
        /*0018*/ 	.short	0x0001
        /*001a*/ 	.short	0x0064
        /*001c*/ 	.short	0x0001
        /*001e*/ 	.short	0x0000
        /*0020*/ 	.short	0x0001
        /*0022*/ 	.short	0x0000


//--------------------- .nv.info                  --------------------------
	.section	.nv.info,"",@"SHT_CUDA_INFO"
	.align	4


	//----- nvinfo : EIATTR_REGCOUNT
	.align		4
        /*0000*/ 	.byte	0x04, 0x2f
        /*0002*/ 	.short	(.L_4 - .L_3)
	.align		4
.L_3:
        /*0004*/ 	.word	index@(matmul_kernel)
        /*0008*/ 	.word	0x000000ff


	//----- nvinfo : EIATTR_FRAME_SIZE
	.align		4
.L_4:
        /*000c*/ 	.byte	0x04, 0x11
        /*000e*/ 	.short	(.L_6 - .L_5)
	.align		4
.L_5:
        /*0010*/ 	.word	index@($__internal_2_$__cuda_sm10x_tcgen05_guardrail_trap_unallocated_columns_being_dealloced)
        /*0014*/ 	.word	0x000002e0


	//----- nvinfo : EIATTR_FRAME_SIZE
	.align		4
.L_6:
        /*0018*/ 	.byte	0x04, 0x11
        /*001a*/ 	.short	(.L_8 - .L_7)
	.align		4
.L_7:
        /*001c*/ 	.word	index@($__internal_1_$__cuda_sm10x_tcgen05_guardrail_trap_phase_invalid_during_alloc)
        /*0020*/ 	.word	0x000002e0


	//----- nvinfo : EIATTR_FRAME_SIZE
	.align		4
.L_8:
        /*0024*/ 	.byte	0x04, 0x11
        /*0026*/ 	.short	(.L_10 - .L_9)
	.align		4
.L_9:
        /*0028*/ 	.word	index@($__internal_0_$__cuda_sm10x_tcgen05_guardrail_trap_col_being_dealloced_not_returned_by_alloc)
        /*002c*/ 	.word	0x000002e0


	//----- nvinfo : EIATTR_FRAME_SIZE
	.align		4
.L_10:
        /*0030*/ 	.byte	0x04, 0x11
        /*0032*/ 	.short	(.L_12 - .L_11)
	.align		4
.L_11:
        /*0034*/ 	.word	index@(matmul_kernel)
        /*0038*/ 	.word	0x000002e0


	//----- nvinfo : EIATTR_MIN_STACK_SIZE
	.align		4
.L_12:
        /*003c*/ 	.byte	0x04, 0x12
        /*003e*/ 	.short	(.L_14 - .L_13)
	.align		4
.L_13:
        /*0040*/ 	.word	index@(matmul_kernel)
        /*0044*/ 	.word	0x000002e0
.L_14:


//--------------------- .nv.info.matmul_kernel    --------------------------
	.section	.nv.info.matmul_kernel,"",@"SHT_CUDA_INFO"
	.sectionflags	@""
	.align	4


	//----- nvinfo : EIATTR_CUDA_API_VERSION
	.align		4
        /*0000*/ 	.byte	0x04, 0x37
        /*0002*/ 	.short	(.L_16 - .L_15)
.L_15:
        /*0004*/ 	.word	0x00000081


	//----- nvinfo : EIATTR_KPARAM_INFO
	.align		4
.L_16:
        /*0008*/ 	.byte	0x04, 0x17
        /*000a*/ 	.short	(.L_18 - .L_17)
.L_17:
        /*000c*/ 	.word	0x00000000
        /*0010*/ 	.short	0x000d
        /*0012*/ 	.short	0x0048
        /*0014*/ 	.byte	0x00, 0xf4, 0x21, 0x00


	//----- nvinfo : EIATTR_KPARAM_INFO
	.align		4
.L_18:
        /*0018*/ 	.byte	0x04, 0x17
        /*001a*/ 	.short	(.L_20 - .L_19)
.L_19:
        /*001c*/ 	.word	0x00000000
        /*0020*/ 	.short	0x000c
        /*0022*/ 	.short	0x0040
        /*0024*/ 	.byte	0x00, 0xf4, 0x21, 0x00


	//----- nvinfo : EIATTR_KPARAM_INFO
	.align		4
.L_20:
        /*0028*/ 	.byte	0x04, 0x17
        /*002a*/ 	.short	(.L_22 - .L_21)
.L_21:
        /*002c*/ 	.word	0x00000000
        /*0030*/ 	.short	0x000b
        /*0032*/ 	.short	0x0038
        /*0034*/ 	.byte	0x00, 0xf0, 0x11, 0x00


	//----- nvinfo : EIATTR_KPARAM_INFO
	.align		4
.L_22:
        /*0038*/ 	.byte	0x04, 0x17
        /*003a*/ 	.short	(.L_24 - .L_23)
.L_23:
        /*003c*/ 	.word	0x00000000
        /*0040*/ 	.short	0x000a
        /*0042*/ 	.short	0x0034
        /*0044*/ 	.byte	0x00, 0xf0, 0x11, 0x00


	//----- nvinfo : EIATTR_KPARAM_INFO
	.align		4
.L_24:
        /*0048*/ 	.byte	0x04, 0x17
        /*004a*/ 	.short	(.L_26 - .L_25)
.L_25:
        /*004c*/ 	.word	0x00000000
        /*0050*/ 	.short	0x0009
        /*0052*/ 	.short	0x0030
        /*0054*/ 	.byte	0x00, 0xf0, 0x11, 0x00


	//----- nvinfo : EIATTR_KPARAM_INFO
	.align		4
.L_26:
        /*0058*/ 	.byte	0x04, 0x17
        /*005a*/ 	.short	(.L_28 - .L_27)
.L_27:
        /*005c*/ 	.word	0x00000000
        /*0060*/ 	.short	0x0008
        /*0062*/ 	.short	0x002c
        /*0064*/ 	.byte	0x00, 0xf0, 0x11, 0x00


	//----- nvinfo : EIATTR_KPARAM_INFO
	.align		4
.L_28:
        /*0068*/ 	.byte	0x04, 0x17
        /*006a*/ 	.short	(.L_30 - .L_29)
.L_29:
        /*006c*/ 	.word	0x00000000
        /*0070*/ 	.short	0x0007
        /*0072*/ 	.short	0x0028
        /*0074*/ 	.byte	0x00, 0xf0, 0x11, 0x00


	//----- nvinfo : EIATTR_KPARAM_INFO
	.align		4
.L_30:
        /*0078*/ 	.byte	0x04, 0x17
        /*007a*/ 	.short	(.L_32 - .L_31)
.L_31:
        /*007c*/ 	.word	0x00000000
        /*0080*/ 	.short	0x0006
        /*0082*/ 	.short	0x0024
        /*0084*/ 	.byte	0x00, 0xf0, 0x11, 0x00


	//----- nvinfo : EIATTR_KPARAM_INFO
	.align		4
.L_32:
        /*0088*/ 	.byte	0x04, 0x17
        /*008a*/ 	.short	(.L_34 - .L_33)
.L_33:
        /*008c*/ 	.word	0x00000000
        /*0090*/ 	.short	0x0005
        /*0092*/ 	.short	0x0020
        /*0094*/ 	.byte	0x00, 0xf0, 0x11, 0x00


	//----- nvinfo : EIATTR_KPARAM_INFO
	.align		4
.L_34:
        /*0098*/ 	.byte	0x04, 0x17
        /*009a*/ 	.short	(.L_36 - .L_35)
.L_35:
        /*009c*/ 	.word	0x00000000
        /*00a0*/ 	.short	0x0004
        /*00a2*/ 	.short	0x001c
        /*00a4*/ 	.byte	0x00, 0xf0, 0x11, 0x00


	//----- nvinfo : EIATTR_KPARAM_INFO
	.align		4
.L_36:
        /*00a8*/ 	.byte	0x04, 0x17
        /*00aa*/ 	.short	(.L_38 - .L_37)
.L_37:
        /*00ac*/ 	.word	0x00000000
        /*00b0*/ 	.short	0x0003
        /*00b2*/ 	.short	0x0018
        /*00b4*/ 	.byte	0x00, 0xf0, 0x11, 0x00


	//----- nvinfo : EIATTR_KPARAM_INFO
	.align		4
.L_38:
        /*00b8*/ 	.byte	0x04, 0x17
        /*00ba*/ 	.short	(.L_40 - .L_39)
.L_39:
        /*00bc*/ 	.word	0x00000000
        /*00c0*/ 	.short	0x0002
        /*00c2*/ 	.short	0x0010
        /*00c4*/ 	.byte	0x00, 0xf4, 0x21, 0x00


	//----- nvinfo : EIATTR_KPARAM_INFO
	.align		4
.L_40:
        /*00c8*/ 	.byte	0x04, 0x17
        /*00ca*/ 	.short	(.L_42 - .L_41)
.L_41:
        /*00cc*/ 	.word	0x00000000
        /*00d0*/ 	.short	0x0001
        /*00d2*/ 	.short	0x0008
        /*00d4*/ 	.byte	0x00, 0xf4, 0x21, 0x00


	//----- nvinfo : EIATTR_KPARAM_INFO
	.align		4
.L_42:
        /*00d8*/ 	.byte	0x04, 0x17
        /*00da*/ 	.short	(.L_44 - .L_43)
.L_43:
        /*00dc*/ 	.word	0x00000000
        /*00e0*/ 	.short	0x0000
        /*00e2*/ 	.short	0x0000
        /*00e4*/ 	.byte	0x00, 0xf4, 0x21, 0x00


	//----- nvinfo : EIATTR_AT_ENTRY_FRAGMENTS
	.align		4
.L_44:
        /*00e8*/ 	.byte	0x04, 0x4f
        /*00ea*/ 	.short	(.L_46 - .L_45)


	//   ....[0]....
.L_45:
        /*00ec*/ 	.word	0x00000004


	//----- nvinfo : EIATTR_RESERVED_SMEM_USED
	.align		4
.L_46:
        /*00f0*/ 	.byte	0x01, 0x41
	.zero		2


	//----- nvinfo : EIATTR_SPARSE_MMA_MASK
	.align		4
        /*00f4*/ 	.byte	0x03, 0x50
        /*00f6*/ 	.short	0x0000


	//----- nvinfo : EIATTR_TCGEN05_1CTA_USED
	.align		4
        /*00f8*/ 	.byte	0x01, 0x51
	.zero		2


	//----- nvinfo : EIATTR_MAXREG_COUNT
	.align		4
        /*00fc*/ 	.byte	0x03, 0x1b
        /*00fe*/ 	.short	0x00ff


	//----- nvinfo : EIATTR_NUM_BARRIERS
	.align		4
        /*0100*/ 	.byte	0x02, 0x4c
        /*0102*/ 	.byte	0x01
	.zero		1


	//----- nvinfo : EIATTR_ANNOTATIONS
	.align		4
        /*0104*/ 	.byte	0x04, 0x55
        /*0106*/ 	.short	(.L_48 - .L_47)


	//   ....[0]....
.L_47:
        /*0108*/ 	.word	0x00000001
        /*010c*/ 	.byte	0x30, 0x23, 0x00, 0x00, 0x01, 0x00, 0x00, 0x00, 0xc0, 0x23, 0x00, 0x00, 0x01, 0x00, 0x00, 0x00
        /* <DEDUP_REMOVED lines=343> */
        /*168c*/ 	.byte	0x30, 0xec, 0x00, 0x00, 0x01, 0x00, 0x00, 0x00, 0x50, 0xec, 0x00, 0x00


	//----- nvinfo : EIATTR_INT_WARP_WIDE_INSTR_OFFSETS
	.align		4
.L_48:
        /*1698*/ 	.byte	0x04, 0x31
        /*169a*/ 	.short	(.L_50 - .L_49)


	//   ....[0]....
.L_49:
        /*169c*/ 	.word	0x00001e40


	//   ....[1]....
        /*16a0*/ 	.word	0x00001e50


	//   ....[2]....
        /*16a4*/ 	.word	0x00005740


	//   ....[3]....
        /*16a8*/ 	.word	0x00013790


	//   ....[4]....
        /*16ac*/ 	.word	0x000137e0


	//----- nvinfo : EIATTR_COOP_GROUP_MASK_REGIDS
	.align		4
.L_50:
        /*16b0*/ 	.byte	0x04, 0x29
        /*16b2*/ 	.short	(.L_52 - .L_51)


	//   ....[0]....
.L_51:
        /*16b4*/ 	.word	0xffffffff


	//   ....[1]....
        /*16b8*/ 	.word	0xffffffff


	//   ....[2]....
        /*16bc*/ 	.word	0xffffffff


	//   ....[3]....
        /*16c0*/ 	.word	0xffffffff


	//----- nvinfo : EIATTR_COOP_GROUP_INSTR_OFFSETS
	.align		4
.L_52:
        /*16c4*/ 	.byte	0x04, 0x28
        /*16c6*/ 	.short	(.L_54 - .L_53)


	//   ....[0]....
.L_53:
        /*16c8*/ 	.word	0x00000070


	//   ....[1]....
        /*16cc*/ 	.word	0x00000330


	//   ....[2]....
        /*16d0*/ 	.word	0x00013620


	//   ....[3]....
        /*16d4*/ 	.word	0x00013890


	//----- nvinfo : EIATTR_VRC_CTA_INIT_COUNT
	.align		4
.L_54:
        /*16d8*/ 	.byte	0x02, 0x4a
        /*16da*/ 	.byte	0x80
	.zero		1


	//----- nvinfo : EIATTR_MBARRIER_INSTR_OFFSETS
	.align		4
        /*16dc*/ 	.byte	0x04, 0x39
        /*16de*/ 	.short	(.L_56 - .L_55)


	//   ....[0]....
.L_55:
        /*16e0*/ 	.word	0x00001fc0
        /*16e4*/ 	.word	0x000000ff
        /*16e8*/ 	.word	0x00000000
        /*16ec*/ 	.short	0x0100
        /*16ee*/ 	.byte	0x0c
	.zero		1


	//   ....[1]....
        /*16f0*/ 	.word	0x000057a0
        /*16f4*/ 	.word	0x000000ff
        /*16f8*/ 	.word	0x00012008
        /*16fc*/ 	.short	0x0100
        /*16fe*/ 	.byte	0x09
	.zero		1


	//   ....[2]....
        /*1700*/ 	.word	0x0000a710
        /*1704*/ 	.word	0x000000ff
        /*1708*/ 	.word	0x00000000
        /*170c*/ 	.short	0x010a
        /*170e*/ 	.byte	0x0c
	.zero		1


	//   ....[3]....
        /*1710*/ 	.word	0x0000ecd0
        /*1714*/ 	.word	0x000000ff
        /*1718*/ 	.word	0x00000000
        /*171c*/ 	.short	0x010a
        /*171e*/ 	.byte	0x0c
	.zero		1


	//   ....[4]....
        /*1720*/ 	.word	0x0000eda0
        /*1724*/ 	.word	0x000000ff
        /*1728*/ 	.word	0x00012000
        /*172c*/ 	.short	0x0108
        /*172e*/ 	.byte	0x09
	.zero		1


	//   ....[5]....
        /*1730*/ 	.word	0x0000eea0
        /*1734*/ 	.word	0x000000ff
        /*1738*/ 	.word	0x00012008
        /*173c*/ 	.short	0x0108
        /*173e*/ 	.byte	0x09
	.zero		1


	//   ....[6]....
        /*1740*/ 	.word	0x000138b0
        /*1744*/ 	.word	0x000000ff
        /*1748*/ 	.word	0x00000000
        /*174c*/ 	.short	0x010a
        /*174e*/ 	.byte	0x0c
	.zero		1


	//   ....[7]....
        /*1750*/ 	.word	0x000138e0
        /*1754*/ 	.word	0x000000ff
        /*1758*/ 	.word	0x00000000
        /*175c*/ 	.short	0x010a
        /*175e*/ 	.byte	0x0c
	.zero		1


	//----- nvinfo : EIATTR_NUM_MBARRIERS
	.align		4
.L_56:
        /*1760*/ 	.byte	0x03, 0x38
        /*1762*/ 	.short	0x0002


	//----- nvinfo : EIATTR_EXIT_INSTR_OFFSETS
	.align		4
        /*1764*/ 	.byte	0x04, 0x1c
        /*1766*/ 	.short	(.L_58 - .L_57)


	//   ....[0]....
.L_57:
        /*1768*/ 	.word	0x000138a0


	//----- nvinfo : EIATTR_REQNTID
	.align		4
.L_58:
        /*176c*/ 	.byte	0x04, 0x10
        /*176e*/ 	.short	(.L_60 - .L_59)
.L_59:
        /*1770*/ 	.word	0x00000100
        /*1774*/ 	.word	0x00000001
        /*1778*/ 	.word	0x00000001


	//----- nvinfo : EIATTR_CRS_STACK_SIZE
	.align		4
.L_60:
        /*177c*/ 	.byte	0x04, 0x1e
        /*177e*/ 	.short	(.L_62 - .L_61)
.L_61:
        /*1780*/ 	.word	0x00000000


	//----- nvinfo : EIATTR_CBANK_PARAM_SIZE
	.align		4
.L_62:
        /*1784*/ 	.byte	0x03, 0x19
        /*1786*/ 	.short	0x0050


	//----- nvinfo : EIATTR_PARAM_CBANK
	.align		4
        /*1788*/ 	.byte	0x04, 0x0a
        /*178a*/ 	.short	(.L_64 - .L_63)
	.align		4
.L_63:
        /*178c*/ 	.word	index@(.nv.constant0.matmul_kernel)
        /*1790*/ 	.short	0x0380
        /*1792*/ 	.short	0x0050


	//----- nvinfo : EIATTR_SW_WAR
	.align		4
.L_64:
        /*1794*/ 	.byte	0x04, 0x36
        /*1796*/ 	.short	(.L_66 - .L_65)
.L_65:
        /*1798*/ 	.word	0x00000008
.L_66:


//--------------------- .nv.compat                --------------------------
	.section	.nv.compat,"",@"SHT_CUDA_COMPAT_INFO"
	.align	4
        /*0000*/ 	.byte	0x02, 0x02, 0x02, 0x00, 0x02, 0x05, 0x05, 0x00, 0x02, 0x03, 0x00, 0x00, 0x02, 0x06, 0x01, 0x00


//--------------------- .nv.callgraph             --------------------------
	.section	.nv.callgraph,"",@"SHT_CUDA_CALLGRAPH"
	.align	4
	.sectionentsize	8
	.align		4
        /*0000*/ 	.word	0x00000000
	.align		4
        /*0004*/ 	.word	0xffffffff
	.align		4
        /*0008*/ 	.word	0x00000000
	.align		4
        /*000c*/ 	.word	0xfffffffe
	.align		4
        /*0010*/ 	.word	0x00000000
	.align		4
        /*0014*/ 	.word	0xfffffffd
	.align		4
        /*0018*/ 	.word	0x00000000
	.align		4
        /*001c*/ 	.word	0xfffffffc


//--------------------- .text.matmul_kernel       --------------------------
	.section	.text.matmul_kernel,"ax",@progbits
	.align	128
        .global         matmul_kernel
        .type           matmul_kernel,@function
        .size           matmul_kernel,(.L_x_20 - matmul_kernel)
        .other          matmul_kernel,@"STO_CUDA_ENTRY STV_DEFAULT"
matmul_kernel:
.text.matmul_kernel:
[----:B------:R-:W0:Y:S01]  /*0000*/  LDC R1, c[0x0][0x37c] ;  /* 0x0000df00ff017b82 */ /* 0x000e220000000800 */
[----:B------:R-:W1:Y:S01]  /*0010*/  S2R R0, SR_TID.X ;  /* 0x0000000000007919 */ /* 0x000e620000002100 */
[----:B0-----:R-:W-:Y:S01]  /*0020*/  VIADD R1, R1, 0xfffffd20 ;  /* 0xfffffd2001017836 */ /* 0x001fe20000000000 */
[----:B-1----:R-:W-:-:S13]  /*0030*/  ISETP.GE.U32.AND P0, PT, R0, 0x20, PT ;  /* 0x000000200000780c */ /* 0x002fda0003f06070 */
[----:B------:R-:W-:Y:S02]  /*0040*/  VOTEU.ANY UP0, P0 ;  /* 0x0000000000ff7886 */ /* 0x000fe40000000100 */
[----:B------:R-:W-:Y:S05]  /*0050*/  BRA.U UP0, `(.L_x_0) ;  /* 0x0000000100b87547 */ /* 0x000fea000b800000 */
[----:B------:R-:W0:Y:S01]  /*0060*/  S2UR UR6, SR_CgaCtaId ;  /* 0x00000000000679c3 */ /* 0x000e220000008800 */
[----:B------:R-:W-:Y:S01]  /*0070*/  NOP ;  /* 0x0000000000007918 */ /* 0x000fe20000000000 */
[----:B------:R-:W-:Y:S02]  /*0080*/  UMOV UR4, 0x40 ;  /* 0x0000004000047882 */ /* 0x000fe40000000000 */
[----:B0-----:R-:W-:-:S09]  /*0090*/  ULEA UR4, UR6, UR4, 0x18 ;  /* 0x0000000406047291 */ /* 0x001fd2000f8ec0ff */
[----:B------:R-:W0:Y:S01]  /*00a0*/  LDS.U8 R0, [UR4] ;  /* 0x00000004ff007984 */ /* 0x000e220008000000 */
[----:B------:R-:W-:Y:S02]  /*00b0*/  UMOV UR4, 0x400 ;  /* 0x0000040000047882 */ /* 0x000fe40000000000 */
[----:B------:R-:W-:Y:S01]  /*00c0*/  ULEA UR4, UR6, UR4, 0x18 ;  /* 0x0000000406047291 */ /* 0x000fe2000f8ec0ff */
[----:B0-----:R-:W-:-:S13]  /*00d0*/  ISETP.NE.AND P0, PT, R0, RZ, PT ;  /* 0x000000ff0000720c */ /* 0x001fda0003f05270 */
[----:B------:R-:W-:Y:S05]  /*00e0*/  @P0 BRA `(.L_x_1) ;  /* 0x00000000007c0947 */ /* 0x000fea0003800000 */
[----:B------:R-:W-:-:S13]  /*00f0*/  ELECT P0, URZ, PT ;  /* 0x0000000000ff782f */ /* 0x000fda0003800000 */
[----:B------:R-:W-:Y:S05]  /*0100*/  @!P0 BRA `(.L_x_2) ;  /* 0x0000000000848947 */ /* 0x000fea0003800000 */
[----:B------:R-:W-:Y:S01]  /*0110*/  UMOV UR5, 0x8 ;  /* 0x0000000800057882 */ /* 0x000fe20000000000 */
[----:B------:R-:W-:Y:S02]  /*0120*/  IMAD.MOV.U32 R4, RZ, RZ, 0x1 ;  /* 0x00000001ff047424 */ /* 0x000fe400078e00ff */
[----:B------:R-:W-:Y:S02]  /*0130*/  IMAD.MOV.U32 R5, RZ, RZ, 0xff ;  /* 0x000000ffff057424 */ /* 0x000fe400078e00ff */
[----:B------:R-:W-:Y:S04]  /*0140*/  DEPBAR.LE SB0, 0x36 ;  /* 0x00008d800000791a */ /* 0x000fe80000000000 */
[----:B------:R-:W0:Y:S02]  /*0150*/  UTCATOMSWS.FIND_AND_SET.ALIGN UP1, UR5, UR5 ;  /* 0x00000005000575e3 */ /* 0x000e240008020800 */
[----:B0-----:R-:W-:-:S04]  /*0160*/  PLOP3.LUT P0, PT, PT, PT, UP1, 0x80, 0x8 ;  /* 0x000000000008781c */ /* 0x001fc80003f0f018 */
[----:B------:R-:W-:-:S04]  /*0170*/  SEL R0, RZ, 0xffffffff, !P0 ;  /* 0xffffffffff007807 */ /* 0x000fc80004000000 */
[----:B------:R-:W-:Y:S01]  /*0180*/  ISETP.NE.AND P0, PT, R0, RZ, PT ;  /* 0x000000ff0000720c */ /* 0x000fe20003f05270 */
[----:B------:R-:W-:-:S12]  /*0190*/  IMAD.U32 R0, RZ, RZ, UR5 ;  /* 0x00000005ff007e24 */ /* 0x000fd8000f8e00ff */
[----:B------:R-:W-:Y:S05]  /*01a0*/  @P0 BRA `(.L_x_3) ;  /* 0x0000000000240947 */ /* 0x000fea0003800000 */
.L_x_4:
[----:B------:R-:W-:Y:S05]  /*01b0*/  NANOSLEEP 0x64 ;  /* 0x000000640000795d */ /* 0x000fea0003800000 */
[----:B------:R-:W-:-:S05]  /*01c0*/  UMOV UR5, 0x8 ;  /* 0x0000000800057882 */ /* 0x000fca0000000000 */
[----:B------:R-:W-:Y:S04]  /*01d0*/  DEPBAR.LE SB0, 0x36 ;  /* 0x00008d800000791a */ /* 0x000fe80000000000 */
[----:B------:R-:W0:Y:S02]  /*01e0*/  UTCATOMSWS.FIND_AND_SET.ALIGN UP1, UR5, UR5 ;  /* 0x00000005000575e3 */ /* 0x000e240008020800 */
[----:B0-----:R-:W-:-:S04]  /*01f0*/  PLOP3.LUT P0, PT, PT, PT, UP1, 0x80, 0x8 ;  /* 0x000000000008781c */ /* 0x001fc80003f0f018 */
[----:B------:R-:W-:-:S04]  /*0200*/  SEL R0, RZ, 0xffffffff, !P0 ;  /* 0xffffffffff007807 */ /* 0x000fc80004000000 */
[----:B------:R-:W-:Y:S01]  /*0210*/  ISETP.NE.AND P0, PT, R0, RZ, PT ;  /* 0x000000ff0000720c */ /* 0x000fe20003f05270 */
[----:B------:R-:W-:-:S12]  /*0220*/  IMAD.U32 R0, RZ, RZ, UR5 ;  /* 0x00000005ff007e24 */ /* 0x000fd8000f8e00ff */
[----:B------:R-:W-:Y:S05]  /*0230*/  @!P0 BRA `(.L_x_4) ;  /* 0xfffffffc00dc8947 */ /* 0x000fea000383ffff */
.L_x_3:
[C---:B------:R-:W-:Y:S01]  /*0240*/  VIADD R3, R0.reuse, 0x10 ;  /* 0x0000001000037836 */ /* 0x040fe20000000000 */
[----:B------:R-:W-:Y:S01]  /*0250*/  UMOV UR5, 0x50 ;  /* 0x0000005000057882 */ /* 0x000fe20000000000 */
[----:B------:R-:W-:Y:S01]  /*0260*/  SHF.L.U32 R2, R5, R0, RZ ;  /* 0x0000000005027219 */ /* 0x000fe200000006ff */
[----:B------:R-:W-:Y:S01]  /*0270*/  ULEA UR5, UR6, UR5, 0x18 ;  /* 0x0000000506057291 */ /* 0x000fe2000f8ec0ff */
[----:B------:R-:W-:Y:S01]  /*0280*/  IMAD.SHL.U32 R0, R0, 0x20, RZ ;  /* 0x0000002000007824 */ /* 0x000fe200078e00ff */
[----:B------:R-:W-:-:S04]  /*0290*/  SHF.L.U32 R3, R4, R3, RZ ;  /* 0x0000000304037219 */ /* 0x000fc800000006ff */
[----:B------:R-:W-:-:S05]  /*02a0*/  LOP3.LUT R2, R3, R2, RZ, 0xfc, !PT ;  /* 0x0000000203027212 */ /* 0x000fca00078efcff */
[----:B------:R0:W-:Y:S04]  /*02b0*/  ATOMS.OR RZ, [UR5], R2 ;  /* 0x00000002ffff798c */ /* 0x0001e8000b000005 */
[----:B------:R0:W-:Y:S01]  /*02c0*/  STS [UR4], R0 ;  /* 0x00000000ff007988 */ /* 0x0001e20008000804 */
[----:B------:R-:W-:Y:S05]  /*02d0*/  BRA `(.L_x_2) ;  /* 0x0000000000107947 */ /* 0x000fea0003800000 */
.L_x_1:
[----:B------:R-:W-:Y:S01]  /*02e0*/  IMAD.MOV.U32 R0, RZ, RZ, -0x1 ;  /* 0xffffffffff007424 */ /* 0x000fe200078e00ff */
[----:B------:R-:W-:-:S04]  /*02f0*/  MOV R2, 0x320 ;  /* 0x0000032000027802 */ /* 0x000fc80000000f00 */
[----:B------:R0:W-:Y:S03]  /*0300*/  STS [UR4], R0 ;  /* 0x00000000ff007988 */ /* 0x0001e60008000804 */
[----:B0-----:R-:W-:Y:S05]  /*0310*/  CALL.REL.NOINC `($__internal_1_$__cuda_sm10x_tcgen05_guardrail_trap_phase_invalid_during_alloc) ;  /* 0x0000013400887944 */ /* 0x001fea0003c00000 */
.L_x_2:
[----:B------:R-:W-:Y:S05]  /*0320*/  WARPSYNC.ALL ;  /* 0x0000000000007948 */ /* 0x000fea0003800000 */
[----:B------:R-:W-:Y:S01]  /*0330*/  NOP ;  /* 0x0000000000007918 */ /* 0x000fe20000000000 */
.L_x_0:
[----:B------:R-:W1:Y:S01]  /*0340*/  LDC.64 R96, c[0x0][0x398] ;  /* 0x0000e600ff607b82 */ /* 0x000e620000000a00 */
[----:B------:R-:W2:Y:S01]  /*0350*/  S2R R5, SR_CTAID.X ;  /* 0x0000000000057919 */ /* 0x000ea20000002500 */
[----:B------:R-:W-:Y:S01]  /*0360*/  UMOV UR9, 0x400 ;  /* 0x0000040000097882 */ /* 0x000fe20000000000 */
[----:B------:R-:W3:Y:S01]  /*0370*/  LDCU UR11, c[0x0][0x3a4] ;  /* 0x00007480ff0b77ac */ /* 0x000ee20008000800 */
[----:B------:R-:W4:Y:S01]  /*0380*/  S2R R247, SR_TID.X ;  /* 0x0000000000f77919 */ /* 0x000f220000002100 */
[----:B------:R-:W0:Y:S03]  /*0390*/  LDCU.64 UR24, c[0x0][0x358] ;  /* 0x00006b00ff1877ac */ /* 0x000e260008000a00 */
[----:B------:R-:W5:Y:S01]  /*03a0*/  LDC R246, c[0x0][0x3a0] ;  /* 0x0000e800fff67b82 */ /* 0x000f620000000800 */
[----:B------:R-:W0:Y:S07]  /*03b0*/  LDCU.128 UR16, c[0x0][0x380] ;  /* 0x00007000ff1077ac */ /* 0x000e2e0008000c00 */
[----:B------:R-:W0:Y:S02]  /*03c0*/  S2UR UR6, SR_CgaCtaId ;  /* 0x00000000000679c3 */ /* 0x000e240000008800 */
[----:B01----:R-:W-:Y:S01]  /*03d0*/  VIADD R0, R97, 0x3f ;  /* 0x0000003f61007836 */ /* 0x003fe20000000000 */
[----:B------:R-:W-:-:S04]  /*03e0*/  IABS R120, R97 ;  /* 0x0000006100787213 */ /* 0x000fc80000000000 */
[----:B------:R-:W-:Y:S01]  /*03f0*/  SHF.R.S32.HI R3, RZ, 0x1f, R0 ;  /* 0x0000001fff037819 */ /* 0x000fe20000011400 */
[----:B-----5:R-:W-:-:S03]  /*0400*/  VIADD R14, R246, 0xffffffc2 ;  /* 0xffffffc2f60e7836 */ /* 0x020fc60000000000 */
[----:B------:R-:W-:Y:S01]  /*0410*/  LEA.HI R3, R3, R0, RZ, 0x6 ;  /* 0x0000000003037211 */ /* 0x000fe200078f30ff */
[C---:B------:R-:W-:Y:S01]  /*0420*/  VIADD R15, R246.reuse, 0xffffffc3 ;  /* 0xffffffc3f60f7836 */ /* 0x040fe20000000000 */
[----:B--2---:R-:W-:Y:S01]  /*0430*/  IABS R8, R5 ;  /* 0x0000000500087213 */ /* 0x004fe20000000000 */
[C---:B------:R-:W-:Y:S01]  /*0440*/  VIADD R18, R246.reuse, 0xffffffde ;  /* 0xffffffdef6127836 */ /* 0x040fe20000000000 */
[----:B------:R-:W-:Y:S01]  /*0450*/  SHF.R.S32.HI R3, RZ, 0x6, R3 ;  /* 0x00000006ff037819 */ /* 0x000fe20000011403 */
[C---:B------:R-:W-:Y:S01]  /*0460*/  VIADD R19, R246.reuse, 0xffffffdf ;  /* 0xffffffdff6137836 */ /* 0x040fe20000000000 */
[----:B----4-:R-:W-:Y:S01]  /*0470*/  SHF.R.U32.HI R119, RZ, 0x6, R247 ;  /* 0x00000006ff777819 */ /* 0x010fe200000116f7 */
[----:B------:R-:W-:Y:S01]  /*0480*/  ULEA UR9, UR6, UR9, 0x18 ;  /* 0x0000000906097291 */ /* 0x000fe2000f8ec0ff */
[----:B------:R-:W-:Y:S01]  /*0490*/  LOP3.LUT R49, R247, 0xff, RZ, 0xc0, !PT ;  /* 0x000000fff7317812 */ /* 0x000fe200078ec0ff */
[----:B------:R-:W-:Y:S01]  /*04a0*/  IMAD.SHL.U32 R4, R3, 0x8, RZ ;  /* 0x0000000803047824 */ /* 0x000fe200078e00ff */
[----:B------:R-:W-:Y:S01]  /*04b0*/  SGXT.U32 R119, R119, 0x2 ;  /* 0x000000027777781a */ /* 0x000fe20000000000 */
[----:B------:R-:W-:Y:S01]  /*04c0*/  BAR.SYNC.DEFER_BLOCKING 0x0 ;  /* 0x0000000000007b1d */ /* 0x000fe20000010000 */
[C---:B------:R-:W-:Y:S01]  /*04d0*/  VIADD R22, R246.reuse, 0xffffffda ;  /* 0xffffffdaf6167836 */ /* 0x040fe20000000000 */
[----:B------:R-:W-:Y:S01]  /*04e0*/  UIADD3 UR12, UPT, UPT, UR9, 0x12000, URZ ;  /* 0x00012000090c7890 */ /* 0x000fe2000fffe0ff */
[-C--:B------:R-:W-:Y:S01]  /*04f0*/  IABS R7, R4.reuse ;  /* 0x0000000400077213 */ /* 0x080fe20000000000 */
[C---:B------:R-:W-:Y:S01]  /*0500*/  VIADD R23, R246.reuse, 0xffffffdb ;  /* 0xffffffdbf6177836 */ /* 0x040fe20000000000 */
[----:B------:R-:W-:Y:S01]  /*0510*/  IABS R10, R4 ;  /* 0x00000004000a7213 */ /* 0x000fe20000000000 */
[C---:B------:R-:W-:Y:S01]  /*0520*/  VIADD R26, R246.reuse, 0xffffffd6 ;  /* 0xffffffd6f61a7836 */ /* 0x040fe20000000000 */
[----:B------:R-:W0:Y:S01]  /*0530*/  I2F.RP R0, R7 ;  /* 0x0000000700007306 */ /* 0x000e220000209400 */
[----:B------:R-:W-:-:S02]  /*0540*/  VIADD R27, R246, 0xffffffd7 ;  /* 0xffffffd7f61b7836 */ /* 0x000fc40000000000 */
[C---:B------:R-:W-:Y:S02]  /*0550*/  VIADD R30, R246.reuse, 0xffffffd2 ;  /* 0xffffffd2f61e7836 */ /* 0x040fe40000000000 */
[C---:B------:R-:W-:Y:S02]  /*0560*/  VIADD R31, R246.reuse, 0xffffffd3 ;  /* 0xffffffd3f61f7836 */ /* 0x040fe40000000000 */
[----:B------:R-:W-:Y:S01]  /*0570*/  VIADD R44, R246, 0xfffffffe ;  /* 0xfffffffef62c7836 */ /* 0x000fe20000000000 */
[----:B0-----:R-:W0:Y:S01]  /*0580*/  MUFU.RCP R0, R0 ;  /* 0x0000000000007308 */ /* 0x001e220000001000 */
[----:B------:R-:W1:Y:S01]  /*0590*/  LDS R12, [UR9] ;  /* 0x00000009ff0c7984 */ /* 0x000e620008000800 */
[----:B0-----:R-:W-:Y:S02]  /*05a0*/  VIADD R2, R0, 0xffffffe ;  /* 0x0ffffffe00027836 */ /* 0x001fe40000000000 */
[----:B------:R-:W-:-:S04]  /*05b0*/  IMAD.MOV R0, RZ, RZ, -R10 ;  /* 0x000000ffff007224 */ /* 0x000fc800078e0a0a */
[----:B------:R0:W2:Y:S02]  /*05c0*/  F2I.FTZ.U32.TRUNC.NTZ R3, R2 ;  /* 0x0000000200037305 */ /* 0x0000a4000021f000 */
[----:B0-----:R-:W-:Y:S02]  /*05d0*/  IMAD.MOV.U32 R2, RZ, RZ, RZ ;  /* 0x000000ffff027224 */ /* 0x001fe400078e00ff */
[----:B--2---:R-:W-:-:S04]  /*05e0*/  IMAD.MOV R6, RZ, RZ, -R3 ;  /* 0x000000ffff067224 */ /* 0x004fc800078e0a03 */
[----:B------:R-:W-:Y:S02]  /*05f0*/  IMAD R9, R6, R7, RZ ;  /* 0x0000000706097224 */ /* 0x000fe400078e02ff */
[----:B------:R-:W-:Y:S01]  /*0600*/  IMAD.MOV.U32 R6, RZ, RZ, R8 ;  /* 0x000000ffff067224 */ /* 0x000fe200078e0008 */
[----:B-1----:R-:W-:Y:S01]  /*0610*/  R2UR UR8, R12 ;  /* 0x000000000c0872ca */ /* 0x002fe200000e0000 */
[----:B------:R-:W-:Y:S01]  /*0620*/  IMAD.HI.U32 R3, R3, R9, R2 ;  /* 0x0000000903037227 */ /* 0x000fe200078e0002 */
[----:B------:R-:W-:-:S05]  /*0630*/  IABS R9, R96 ;  /* 0x0000006000097213 */ /* 0x000fca0000000000 */
[----:B------:R-:W-:-:S04]  /*0640*/  IMAD.HI.U32 R3, R3, R6, RZ ;  /* 0x0000000603037227 */ /* 0x000fc800078e00ff */
[----:B------:R-:W-:Y:S01]  /*0650*/  IMAD R0, R3, R0, R6 ;  /* 0x0000000003007224 */ /* 0x000fe200078e0206 */
[----:B------:R-:W-:Y:S04]  /*0660*/  BAR.SYNC.DEFER_BLOCKING 0x0 ;  /* 0x0000000000007b1d */ /* 0x000fe80000010000 */
[----:B------:R-:W-:-:S13]  /*0670*/  ISETP.GT.U32.AND P1, PT, R7, R0, PT ;  /* 0x000000000700720c */ /* 0x000fda0003f24070 */
[----:B------:R-:W-:Y:S02]  /*0680*/  @!P1 IMAD.IADD R0, R0, 0x1, -R7 ;  /* 0x0000000100009824 */ /* 0x000fe400078e0a07 */
[----:B------:R-:W-:Y:S01]  /*0690*/  @!P1 VIADD R3, R3, 0x1 ;  /* 0x0000000103039836 */ /* 0x000fe20000000000 */
[----:B------:R-:W-:Y:S02]  /*06a0*/  ISETP.NE.AND P1, PT, R4, RZ, PT ;  /* 0x000000ff0400720c */ /* 0x000fe40003f25270 */
[----:B------:R-:W-:Y:S02]  /*06b0*/  ISETP.GE.U32.AND P0, PT, R0, R7, PT ;  /* 0x000000070000720c */ /* 0x000fe40003f06070 */
[----:B------:R-:W-:-:S04]  /*06c0*/  LOP3.LUT R0, R5, R4, RZ, 0x3c, !PT ;  /* 0x0000000405007212 */ /* 0x000fc800078e3cff */
[----:B------:R-:W-:Y:S01]  /*06d0*/  ISETP.GE.AND P2, PT, R0, RZ, PT ;  /* 0x000000ff0000720c */ /* 0x000fe20003f46270 */
[----:B------:R-:W-:-:S06]  /*06e0*/  VIADD R0, R96, 0x1ff ;  /* 0x000001ff60007836 */ /* 0x000fcc0000000000 */
[----:B------:R-:W-:-:S04]  /*06f0*/  @P0 VIADD R3, R3, 0x1 ;  /* 0x0000000103030836 */ /* 0x000fc80000000000 */
[----:B------:R-:W-:Y:S01]  /*0700*/  IMAD.MOV.U32 R2, RZ, RZ, R3 ;  /* 0x000000ffff027224 */ /* 0x000fe200078e0003 */
[----:B------:R-:W-:-:S03]  /*0710*/  SHF.R.S32.HI R3, RZ, 0x1f, R0 ;  /* 0x0000001fff037819 */ /* 0x000fc60000011400 */
[----:B------:R-:W-:Y:S01]  /*0720*/  @!P2 IMAD.MOV R2, RZ, RZ, -R2 ;  /* 0x000000ffff02a224 */ /* 0x000fe200078e0a02 */
[----:B------:R-:W-:Y:S02]  /*0730*/  @!P1 LOP3.LUT R2, RZ, R4, RZ, 0x33, !PT ;  /* 0x00000004ff029212 */ /* 0x000fe400078e33ff */
[----:B------:R-:W-:-:S03]  /*0740*/  LEA.HI R3, R3, R0, RZ, 0x9 ;  /* 0x0000000003037211 */ /* 0x000fc600078f48ff */
[----:B------:R-:W-:Y:S02]  /*0750*/  IMAD.SHL.U32 R10, R2, 0x8, RZ ;  /* 0x00000008020a7824 */ /* 0x000fe400078e00ff */
[----:B------:R-:W-:-:S03]  /*0760*/  IMAD.MOV R2, RZ, RZ, -R2 ;  /* 0x000000ffff027224 */ /* 0x000fc600078e0a02 */
[----:B------:R-:W-:Y:S01]  /*0770*/  LEA.HI.SX32 R3, R3, -R10, 0x17 ;  /* 0x8000000a03037211 */ /* 0x000fe200078fbaff */
[----:B------:R-:W-:Y:S02]  /*0780*/  IMAD R8, R4, R2, R5 ;  /* 0x0000000204087224 */ /* 0x000fe400078e0205 */
[----:B------:R-:W-:Y:S01]  /*0790*/  IMAD.MOV.U32 R2, RZ, RZ, RZ ;  /* 0x000000ffff027224 */ /* 0x000fe200078e00ff */
[----:B------:R-:W-:Y:S02]  /*07a0*/  VIMNMX R11, PT, PT, R3, 0x8, PT ;  /* 0x00000008030b7848 */ /* 0x000fe40003fe0100 */
[----:B------:R-:W-:Y:S02]  /*07b0*/  IABS R4, R8 ;  /* 0x0000000800047213 */ /* 0x000fe40000000000 */
[----:B------:R-:W-:-:S04]  /*07c0*/  IABS R7, R11 ;  /* 0x0000000b00077213 */ /* 0x000fc80000000000 */
[----:B------:R-:W0:Y:S08]  /*07d0*/  I2F.RP R0, R7 ;  /* 0x0000000700007306 */ /* 0x000e300000209400 */
[----:B0-----:R-:W0:Y:S02]  /*07e0*/  MUFU.RCP R0, R0 ;  /* 0x0000000000007308 */ /* 0x001e240000001000 */
[----:B0-----:R-:W-:Y:S01]  /*07f0*/  VIADD R3, R0, 0xffffffe ;  /* 0x0ffffffe00037836 */ /* 0x001fe20000000000 */
[----:B------:R-:W-:-:S05]  /*0800*/  IABS R0, R11 ;  /* 0x0000000b00007213 */ /* 0x000fca0000000000 */
[----:B------:R-:W0:Y:S01]  /*0810*/  F2I.FTZ.U32.TRUNC.NTZ R3, R3 ;  /* 0x0000000300037305 */ /* 0x000e22000021f000 */
[----:B------:R-:W-:Y:S02]  /*0820*/  IMAD.MOV R0, RZ, RZ, -R0 ;  /* 0x000000ffff007224 */ /* 0x000fe400078e0a00 */
[----:B0-----:R-:W-:-:S04]  /*0830*/  IMAD.MOV R6, RZ, RZ, -R3 ;  /* 0x000000ffff067224 */ /* 0x001fc800078e0a03 */
[----:B------:R-:W-:Y:S02]  /*0840*/  IMAD R5, R6, R7, RZ ;  /* 0x0000000706057224 */ /* 0x000fe400078e02ff */
[----:B------:R-:W0:Y:S02]  /*0850*/  I2F.RP R6, R120 ;  /* 0x0000007800067306 */ /* 0x000e240000209400 */
[----:B------:R-:W-:-:S04]  /*0860*/  IMAD.HI.U32 R2, R3, R5, R2 ;  /* 0x0000000503027227 */ /* 0x000fc800078e0002 */
[----:B------:R-:W-:-:S04]  /*0870*/  IMAD.MOV.U32 R3, RZ, RZ, R4 ;  /* 0x000000ffff037224 */ /* 0x000fc800078e0004 */
[----:B------:R-:W-:-:S04]  /*0880*/  IMAD.HI.U32 R2, R2, R3, RZ ;  /* 0x0000000302027227 */ /* 0x000fc800078e00ff */
[----:B------:R-:W-:Y:S01]  /*0890*/  IMAD R0, R2, R0, R3 ;  /* 0x0000000002007224 */ /* 0x000fe200078e0203 */
[----:B0-----:R-:W0:Y:S04]  /*08a0*/  MUFU.RCP R6, R6 ;  /* 0x0000000600067308 */ /* 0x001e280000001000 */
[----:B------:R-:W-:-:S04]  /*08b0*/  ISETP.GT.U32.AND P1, PT, R7, R0, PT ;  /* 0x000000000700720c */ /* 0x000fc80003f24070 */
[----:B------:R-:W1:Y:S09]  /*08c0*/  I2F.RP R3, R9 ;  /* 0x0000000900037306 */ /* 0x000e720000209400 */
[----:B------:R-:W-:Y:S02]  /*08d0*/  @!P1 IMAD.IADD R0, R0, 0x1, -R7 ;  /* 0x0000000100009824 */ /* 0x000fe400078e0a07 */
[----:B0-----:R-:W-:Y:S01]  /*08e0*/  VIADD R5, R6, 0xffffffe ;  /* 0x0ffffffe06057836 */ /* 0x001fe20000000000 */
[----:B------:R-:W-:Y:S01]  /*08f0*/  SHF.R.U32.HI R6, RZ, 0x5, R247 ;  /* 0x00000005ff067819 */ /* 0x000fe200000116f7 */
[----:B------:R-:W-:Y:S01]  /*0900*/  @!P1 VIADD R2, R2, 0x1 ;  /* 0x0000000102029836 */ /* 0x000fe20000000000 */
[----:B------:R-:W-:Y:S01]  /*0910*/  ISETP.GE.U32.AND P0, PT, R0, R7, PT ;  /* 0x000000070000720c */ /* 0x000fe20003f06070 */
[----:B-1----:R-:W0:Y:S01]  /*0920*/  MUFU.RCP R3, R3 ;  /* 0x0000000300037308 */ /* 0x002e220000001000 */
[----:B------:R-:W-:-:S02]  /*0930*/  LOP3.LUT R0, R8, R11, RZ, 0x3c, !PT ;  /* 0x0000000b08007212 */ /* 0x000fc400078e3cff */
[----:B------:R-:W-:Y:S02]  /*0940*/  ISETP.NE.AND P1, PT, R11, RZ, PT ;  /* 0x000000ff0b00720c */ /* 0x000fe40003f25270 */
[----:B------:R-:W-:Y:S02]  /*0950*/  ISETP.GE.AND P2, PT, R0, RZ, PT ;  /* 0x000000ff0000720c */ /* 0x000fe40003f46270 */
[----:B------:R-:W-:Y:S01]  /*0960*/  R2UR UR7, R6 ;  /* 0x00000000060772ca */ /* 0x000fe200000e0000 */
[----:B------:R-:W1:Y:S04]  /*0970*/  F2I.FTZ.U32.TRUNC.NTZ R5, R5 ;  /* 0x0000000500057305 */ /* 0x000e68000021f000 */
[----:B------:R-:W-:Y:S02]  /*0980*/  @P0 VIADD R2, R2, 0x1 ;  /* 0x0000000102020836 */ /* 0x000fe40000000000 */
[----:B0-----:R-:W-:-:S04]  /*0990*/  VIADD R4, R3, 0xffffffe ;  /* 0x0ffffffe03047836 */ /* 0x001fc80000000000 */
[----:B------:R-:W-:Y:S01]  /*09a0*/  @!P2 IMAD.MOV R2, RZ, RZ, -R2 ;  /* 0x000000ffff02a224 */ /* 0x000fe200078e0a02 */
[----:B------:R-:W-:Y:S01]  /*09b0*/  @!P1 LOP3.LUT R2, RZ, R11, RZ, 0x33, !PT ;  /* 0x0000000bff029212 */ /* 0x000fe200078e33ff */
[----:B------:R0:W2:Y:S01]  /*09c0*/  F2I.FTZ.U32.TRUNC.NTZ R3, R4 ;  /* 0x0000000400037305 */ /* 0x0000a2000021f000 */
[----:B------:R-:W-:Y:S01]  /*09d0*/  USHF.L.U32 UR4, UR7, 0x15, URZ ;  /* 0x0000001507047899 */ /* 0x000fe200080006ff */
[--C-:B-1----:R-:W-:Y:S01]  /*09e0*/  IMAD.MOV R7, RZ, RZ, -R5.reuse ;  /* 0x000000ffff077224 */ /* 0x102fe200078e0a05 */
[----:B------:R-:W-:Y:S01]  /*09f0*/  USHF.L.U32 UR5, UR7, 0x5, URZ ;  /* 0x0000000507057899 */ /* 0x000fe200080006ff */
[----:B------:R-:W-:Y:S01]  /*0a00*/  IMAD.SHL.U32 R0, R2, 0x40, RZ ;  /* 0x0000004002007824 */ /* 0x000fe200078e00ff */
[----:B------:R-:W-:Y:S01]  /*0a10*/  ULOP3.LUT UR4, UR4, 0x600000, URZ, 0xc0, !UPT ;  /* 0x0060000004047892 */ /* 0x000fe2000f8ec0ff */
[----:B------:R-:W-:Y:S01]  /*0a20*/  IMAD R7, R7, R120, RZ ;  /* 0x0000007807077224 */ /* 0x000fe200078e02ff */
[----:B------:R-:W-:Y:S02]  /*0a30*/  ULOP3.LUT UR5, UR5, 0x80, URZ, 0xc0, !UPT ;  /* 0x0000008005057892 */ /* 0x000fe4000f8ec0ff */
[----:B------:R-:W-:Y:S01]  /*0a40*/  LOP3.LUT R119, R0, R119, RZ, 0xfc, !PT ;  /* 0x0000007700777212 */ /* 0x000fe200078efcff */
[----:B0-----:R-:W-:Y:S01]  /*0a50*/  IMAD.MOV.U32 R4, RZ, RZ, RZ ;  /* 0x000000ffff047224 */ /* 0x001fe200078e00ff */
[----:B------:R-:W-:Y:S01]  /*0a60*/  LEA.HI R128, R247, R0, RZ, 0x1a ;  /* 0x00000000f7807211 */ /* 0x000fe200078fd0ff */
[----:B------:R-:W-:Y:S01]  /*0a70*/  UIADD3 UR10, UPT, UPT, UR5, UR4, UR8 ;  /* 0x00000004050a7290 */ /* 0x000fe2000fffe008 */
[----:B------:R-:W-:Y:S01]  /*0a80*/  LOP3.LUT R116, R119, 0x8, RZ, 0xfc, !PT ;  /* 0x0000000877747812 */ /* 0x000fe200078efcff */
[----:B------:R-:W-:Y:S01]  /*0a90*/  IMAD.HI.U32 R5, R5, R7, R4 ;  /* 0x0000000705057227 */ /* 0x000fe200078e0004 */
[C---:B------:R-:W-:Y:S01]  /*0aa0*/  LOP3.LUT R124, R119.reuse, 0x18, RZ, 0xfc, !PT ;  /* 0x00000018777c7812 */ /* 0x040fe200078efcff */
[----:B------:R-:W-:Y:S01]  /*0ab0*/  UMOV UR4, 0x1 ;  /* 0x0000000100047882 */ /* 0x000fe20000000000 */
[----:B------:R-:W-:Y:S01]  /*0ac0*/  IABS R112, R116 ;  /* 0x0000007400707213 */ /* 0x000fe20000000000 */
[----:B--2---:R-:W-:Y:S01]  /*0ad0*/  IMAD.MOV R6, RZ, RZ, -R3 ;  /* 0x000000ffff067224 */ /* 0x004fe200078e0a03 */
[----:B------:R-:W-:Y:S01]  /*0ae0*/  IABS R107, R124 ;  /* 0x0000007c006b7213 */ /* 0x000fe20000000000 */
[----:B------:R-:W-:Y:S01]  /*0af0*/  IMAD.MOV R4, RZ, RZ, -R2 ;  /* 0x000000ffff047224 */ /* 0x000fe200078e0a02 */
[C---:B------:R-:W-:Y:S01]  /*0b00*/  LOP3.LUT R122, R119.reuse, 0x20, RZ, 0xfc, !PT ;  /* 0x00000020777a7812 */ /* 0x040fe200078efcff */
[----:B------:R-:W-:Y:S01]  /*0b10*/  IMAD.MOV.U32 R2, RZ, RZ, R6 ;  /* 0x000000ffff027224 */ /* 0x000fe200078e0006 */
[----:B------:R-:W-:Y:S01]  /*0b20*/  LOP3.LUT R118, R119, 0x4, RZ, 0xfc, !PT ;  /* 0x0000000477767812 */ /* 0x000fe200078efcff */
[----:B------:R-:W-:Y:S01]  /*0b30*/  IMAD R4, R11, R4, R8 ;  /* 0x000000040b047224 */ /* 0x000fe200078e0208 */
[----:B------:R-:W-:Y:S01]  /*0b40*/  IABS R105, R122 ;  /* 0x0000007a00697213 */ /* 0x000fe20000000000 */
[----:B------:R-:W-:Y:S01]  /*0b50*/  IMAD R11, R2, R9, RZ ;  /* 0x00000009020b7224 */ /* 0x000fe200078e02ff */
[----:B------:R-:W-:Y:S01]  /*0b60*/  IABS R113, R118 ;  /* 0x0000007600717213 */ /* 0x000fe20000000000 */
[----:B------:R-:W-:Y:S01]  /*0b70*/  IMAD.MOV.U32 R2, RZ, RZ, RZ ;  /* 0x000000ffff027224 */ /* 0x000fe200078e00ff */
[----:B------:R-:W-:Y:S01]  /*0b80*/  IABS R115, R119 ;  /* 0x0000007700737213 */ /* 0x000fe20000000000 */
[----:B------:R-:W-:Y:S01]  /*0b90*/  VIADD R111, R128, 0xc ;  /* 0x0000000c806f7836 */ /* 0x000fe20000000000 */
[----:B------:R-:W-:Y:S01]  /*0ba0*/  LOP3.LUT R125, R119, 0x14, RZ, 0xfc, !PT ;  /* 0x00000014777d7812 */ /* 0x000fe200078efcff */
[----:B------:R-:W-:Y:S01]  /*0bb0*/  IMAD.HI.U32 R8, R5, R112, RZ ;  /* 0x0000007005087227 */ /* 0x000fe200078e00ff */
[----:B------:R-:W-:-:S02]  /*0bc0*/  LOP3.LUT R114, R119, 0x10, RZ, 0xfc, !PT ;  /* 0x0000001077727812 */ /* 0x000fc400078efcff */
[----:B------:R-:W-:Y:S01]  /*0bd0*/  IABS R108, R111 ;  /* 0x0000006f006c7213 */ /* 0x000fe20000000000 */
[----:B------:R-:W-:Y:S01]  /*0be0*/  IMAD.HI.U32 R2, R3, R11, R2 ;  /* 0x0000000b03027227 */ /* 0x000fe200078e0002 */
[----:B------:R-:W-:Y:S02]  /*0bf0*/  IABS R110, R125 ;  /* 0x0000007d006e7213 */ /* 0x000fe40000000000 */
[----:B------:R-:W-:Y:S01]  /*0c00*/  IABS R109, R114 ;  /* 0x00000072006d7213 */ /* 0x000fe20000000000 */
[----:B------:R-:W-:Y:S01]  /*0c10*/  IMAD.MOV R3, RZ, RZ, -R8 ;  /* 0x000000ffff037224 */ /* 0x000fe200078e0a08 */
[C---:B------:R-:W-:Y:S01]  /*0c20*/  LOP3.LUT R126, R119.reuse, 0x28, RZ, 0xfc, !PT ;  /* 0x00000028777e7812 */ /* 0x040fe200078efcff */
[----:B------:R-:W-:Y:S01]  /*0c30*/  VIADD R123, R128, 0x1c ;  /* 0x0000001c807b7836 */ /* 0x000fe20000000000 */
[----:B------:R-:W-:Y:S01]  /*0c40*/  LOP3.LUT R127, R119, 0x24, RZ, 0xfc, !PT ;  /* 0x00000024777f7812 */ /* 0x000fe200078efcff */
[----:B------:R-:W-:Y:S01]  /*0c50*/  IMAD.IADD R4, R10, 0x1, R4 ;  /* 0x000000010a047824 */ /* 0x000fe200078e0204 */
[----:B------:R-:W-:Y:S01]  /*0c60*/  IABS R101, R126 ;  /* 0x0000007e00657213 */ /* 0x000fe20000000000 */
[----:B------:R-:W-:Y:S01]  /*0c70*/  IMAD R112, R120, R3, R112 ;  /* 0x0000000378707224 */ /* 0x000fe200078e0270 */
[----:B------:R-:W-:Y:S01]  /*0c80*/  IABS R106, R123 ;  /* 0x0000007b006a7213 */ /* 0x000fe20000000000 */
[----:B------:R-:W-:Y:S01]  /*0c90*/  IMAD.HI.U32 R3, R5, R108, RZ ;  /* 0x0000006c05037227 */ /* 0x000fe200078e00ff */
[----:B------:R-:W-:-:S02]  /*0ca0*/  IABS R100, R127 ;  /* 0x0000007f00647213 */ /* 0x000fc40000000000 */
[----:B------:R-:W-:Y:S01]  /*0cb0*/  LOP3.LUT R131, R119, 0x30, RZ, 0xfc, !PT ;  /* 0x0000003077837812 */ /* 0x000fe200078efcff */
[----:B------:R-:W-:Y:S01]  /*0cc0*/  IMAD.HI.U32 R8, R5, R107, RZ ;  /* 0x0000006b05087227 */ /* 0x000fe200078e00ff */
[C---:B------:R-:W-:Y:S02]  /*0cd0*/  LOP3.LUT R130, R119.reuse, 0x34, RZ, 0xfc, !PT ;  /* 0x0000003477827812 */ /* 0x040fe400078efcff */
[----:B------:R-:W-:Y:S01]  /*0ce0*/  IABS R102, R131 ;  /* 0x0000008300667213 */ /* 0x000fe20000000000 */
[----:B------:R-:W-:Y:S01]  /*0cf0*/  IMAD R145, R4, 0x200, R49 ;  /* 0x0000020004917824 */ /* 0x000fe200078e0231 */
[----:B------:R-:W-:Y:S01]  /*0d00*/  IABS R103, R130 ;  /* 0x0000008200677213 */ /* 0x000fe20000000000 */
[----:B------:R-:W-:Y:S01]  /*0d10*/  IMAD.MOV R11, RZ, RZ, -R3 ;  /* 0x000000ffff0b7224 */ /* 0x000fe200078e0a03 */
[----:B------:R-:W-:Y:S01]  /*0d20*/  LOP3.LUT R129, R119, 0x38, RZ, 0xfc, !PT ;  /* 0x0000003877817812 */ /* 0x000fe200078efcff */
[----:B------:R-:W-:Y:S02]  /*0d30*/  IMAD.MOV R8, RZ, RZ, -R8 ;  /* 0x000000ffff087224 */ /* 0x000fe400078e0a08 */
[----:B------:R-:W-:Y:S01]  /*0d40*/  IMAD.HI.U32 R3, R5, R106, RZ ;  /* 0x0000006a05037227 */ /* 0x000fe200078e00ff */
[----:B------:R-:W-:-:S03]  /*0d50*/  IABS R104, R129 ;  /* 0x0000008100687213 */ /* 0x000fc60000000000 */
[----:B------:R-:W-:Y:S02]  /*0d60*/  VIADD R161, R145, 0x100 ;  /* 0x0000010091a17836 */ /* 0x000fe40000000000 */
[----:B------:R-:W-:Y:S01]  /*0d70*/  IMAD R107, R120, R8, R107 ;  /* 0x00000008786b7224 */ /* 0x000fe200078e026b */
[----:B------:R-:W-:Y:S01]  /*0d80*/  IABS R8, R145 ;  /* 0x0000009100087213 */ /* 0x000fe20000000000 */
[----:B------:R-:W-:Y:S01]  /*0d90*/  IMAD.MOV R3, RZ, RZ, -R3 ;  /* 0x000000ffff037224 */ /* 0x000fe200078e0a03 */
[----:B------:R-:W-:Y:S01]  /*0da0*/  IABS R10, R161 ;  /* 0x000000a1000a7213 */ /* 0x000fe20000000000 */
[----:B------:R-:W-:Y:S01]  /*0db0*/  IMAD.HI.U32 R4, R5, R105, RZ ;  /* 0x0000006905047227 */ /* 0x000fe200078e00ff */
[----:B------:R-:W-:-:S03]  /*0dc0*/  ISETP.GE.AND P3, PT, R161, RZ, PT ;  /* 0x000000ffa100720c */ /* 0x000fc60003f66270 */
[----:B------:R-:W-:Y:S02]  /*0dd0*/  IMAD R106, R120, R3, R106 ;  /* 0x00000003786a7224 */ /* 0x000fe400078e026a */
[----:B------:R-:W-:-:S04]  /*0de0*/  IMAD.HI.U32 R3, R2, R8, RZ ;  /* 0x0000000802037227 */ /* 0x000fc800078e00ff */
[----:B------:R-:W-:-:S04]  /*0df0*/  IMAD.HI.U32 R2, R2, R10, RZ ;  /* 0x0000000a02027227 */ /* 0x000fc800078e00ff */
[----:B------:R-:W-:Y:S02]  /*0e00*/  IMAD R108, R120, R11, R108 ;  /* 0x0000000b786c7224 */ /* 0x000fe400078e026c */
[----:B------:R-:W-:Y:S02]  /*0e10*/  IMAD.MOV R11, RZ, RZ, -R4 ;  /* 0x000000ffff0b7224 */ /* 0x000fe400078e0a04 */
[----:B------:R-:W-:Y:S02]  /*0e20*/  IMAD.MOV R3, RZ, RZ, -R3 ;  /* 0x000000ffff037224 */ /* 0x000fe400078e0a03 */
[----:B------:R-:W-:Y:S02]  /*0e30*/  IMAD.MOV R4, RZ, RZ, -R2 ;  /* 0x000000ffff047224 */ /* 0x000fe400078e0a02 */
[C---:B------:R-:W-:Y:S02]  /*0e40*/  IMAD R2, R9.reuse, R3, R8 ;  /* 0x0000000309027224 */ /* 0x040fe400078e0208 */
[----:B------:R-:W-:-:S02]  /*0e50*/  IMAD R3, R9, R4, R10 ;  /* 0x0000000409037224 */ /* 0x000fc400078e020a */
[----:B------:R-:W-:Y:S01]  /*0e60*/  IMAD.HI.U32 R7, R5, R113, RZ ;  /* 0x0000007105077227 */ /* 0x000fe200078e00ff */
[C---:B------:R-:W-:Y:S02]  /*0e70*/  ISETP.GT.U32.AND P0, PT, R9.reuse, R2, PT ;  /* 0x000000020900720c */ /* 0x040fe40003f04070 */
[----:B------:R-:W-:Y:S01]  /*0e80*/  ISETP.GT.U32.AND P1, PT, R9, R3, PT ;  /* 0x000000030900720c */ /* 0x000fe20003f24070 */
[----:B------:R-:W-:-:S04]  /*0e90*/  IMAD.HI.U32 R6, R5, R115, RZ ;  /* 0x0000007305067227 */ /* 0x000fc800078e00ff */
[----:B------:R-:W-:Y:S02]  /*0ea0*/  IMAD.MOV R7, RZ, RZ, -R7 ;  /* 0x000000ffff077224 */ /* 0x000fe400078e0a07 */
[----:B------:R-:W-:Y:S02]  /*0eb0*/  IMAD.MOV R6, RZ, RZ, -R6 ;  /* 0x000000ffff067224 */ /* 0x000fe400078e0a06 */
[C---:B------:R-:W-:Y:S02]  /*0ec0*/  IMAD R113, R120.reuse, R7, R113 ;  /* 0x0000000778717224 */ /* 0x040fe400078e0271 */
[----:B------:R-:W-:Y:S02]  /*0ed0*/  IMAD R115, R120, R6, R115 ;  /* 0x0000000678737224 */ /* 0x000fe400078e0273 */
[----:B------:R-:W-:-:S04]  /*0ee0*/  IMAD.HI.U32 R7, R5, R110, RZ ;  /* 0x0000006e05077227 */ /* 0x000fc800078e00ff */
[----:B------:R-:W-:-:S04]  /*0ef0*/  IMAD.HI.U32 R6, R5, R109, RZ ;  /* 0x0000006d05067227 */ /* 0x000fc800078e00ff */
[----:B------:R-:W-:Y:S02]  /*0f00*/  IMAD.MOV R7, RZ, RZ, -R7 ;  /* 0x000000ffff077224 */ /* 0x000fe400078e0a07 */
[----:B------:R-:W-:Y:S02]  /*0f10*/  IMAD.MOV R6, RZ, RZ, -R6 ;  /* 0x000000ffff067224 */ /* 0x000fe400078e0a06 */
[----:B------:R-:W-:Y:S01]  /*0f20*/  @!P1 IMAD.IADD R3, R3, 0x1, -R9 ;  /* 0x0000000103039824 */ /* 0x000fe200078e0a09 */
[----:B------:R-:W-:Y:S01]  /*0f30*/  ISETP.GE.AND P1, PT, R145, RZ, PT ;  /* 0x000000ff9100720c */ /* 0x000fe20003f26270 */
[C---:B------:R-:W-:Y:S02]  /*0f40*/  IMAD R110, R120.reuse, R7, R110 ;  /* 0x00000007786e7224 */ /* 0x040fe400078e026e */
[----:B------:R-:W-:Y:S01]  /*0f50*/  IMAD R109, R120, R6, R109 ;  /* 0x00000006786d7224 */ /* 0x000fe200078e026d */
[----:B------:R-:W-:Y:S01]  /*0f60*/  ISETP.GT.U32.AND P2, PT, R9, R3, PT ;  /* 0x000000030900720c */ /* 0x000fe20003f44070 */
[----:B------:R-:W-:-:S04]  /*0f70*/  IMAD.HI.U32 R7, R5, R101, RZ ;  /* 0x0000006505077227 */ /* 0x000fc800078e00ff */
[----:B------:R-:W-:-:S04]  /*0f80*/  IMAD.HI.U32 R6, R5, R100, RZ ;  /* 0x0000006405067227 */ /* 0x000fc800078e00ff */
[----:B------:R-:W-:Y:S02]  /*0f90*/  @!P0 IMAD.IADD R2, R2, 0x1, -R9 ;  /* 0x0000000102028824 */ /* 0x000fe400078e0a09 */
[----:B------:R-:W-:Y:S02]  /*0fa0*/  IMAD.MOV R7, RZ, RZ, -R7 ;  /* 0x000000ffff077224 */ /* 0x000fe400078e0a07 */
[----:B------:R-:W-:Y:S01]  /*0fb0*/  IMAD.MOV R13, RZ, RZ, -R6 ;  /* 0x000000ffff0d7224 */ /* 0x000fe200078e0a06 */
[----:B------:R-:W-:Y:S01]  /*0fc0*/  ISETP.GT.U32.AND P0, PT, R9, R2, PT ;  /* 0x000000020900720c */ /* 0x000fe20003f04070 */
[----:B------:R-:W-:Y:S02]  /*0fd0*/  VIADD R132, R128, 0x2c ;  /* 0x0000002c80847836 */ /* 0x000fe40000000000 */
[----:B------:R-:W-:-:S03]  /*0fe0*/  IMAD.HI.U32 R4, R5, R102, RZ ;  /* 0x0000006605047227 */ /* 0x000fc600078e00ff */
[----:B------:R-:W-:Y:S01]  /*0ff0*/  IABS R98, R132 ;  /* 0x0000008400627213 */ /* 0x000fe20000000000 */
[----:B------:R-:W-:-:S04]  /*1000*/  IMAD.HI.U32 R6, R5, R103, RZ ;  /* 0x0000006705067227 */ /* 0x000fc800078e00ff */
[----:B------:R-:W-:Y:S02]  /*1010*/  IMAD R101, R120, R7, R101 ;  /* 0x0000000778657224 */ /* 0x000fe400078e0265 */
[----:B------:R-:W-:Y:S02]  /*1020*/  IMAD.MOV R7, RZ, RZ, -R4 ;  /* 0x000000ffff077224 */ /* 0x000fe400078e0a04 */
[----:B------:R-:W-:Y:S02]  /*1030*/  IMAD.MOV R4, RZ, RZ, -R6 ;  /* 0x000000ffff047224 */ /* 0x000fe400078e0a06 */
[----:B------:R-:W-:Y:S02]  /*1040*/  VIADD R128, R128, 0x3c ;  /* 0x0000003c80807836 */ /* 0x000fe40000000000 */
[----:B------:R-:W-:Y:S02]  /*1050*/  IMAD R103, R120, R4, R103 ;  /* 0x0000000478677224 */ /* 0x000fe400078e0267 */
[----:B------:R-:W-:Y:S01]  /*1060*/  IMAD.HI.U32 R4, R5, R98, RZ ;  /* 0x0000006205047227 */ /* 0x000fe200078e00ff */
[----:B------:R-:W-:-:S03]  /*1070*/  IABS R99, R128 ;  /* 0x0000008000637213 */ /* 0x000fc60000000000 */
[--C-:B------:R-:W-:Y:S02]  /*1080*/  @!P2 IMAD.IADD R3, R3, 0x1, -R9.reuse ;  /* 0x000000010303a824 */ /* 0x100fe400078e0a09 */
[----:B------:R-:W-:Y:S02]  /*1090*/  IMAD R102, R120, R7, R102 ;  /* 0x0000000778667224 */ /* 0x000fe400078e0266 */
[----:B------:R-:W-:Y:S02]  /*10a0*/  IMAD.MOV R7, RZ, RZ, -R4 ;  /* 0x000000ffff077224 */ /* 0x000fe400078e0a04 */
[----:B------:R-:W-:Y:S01]  /*10b0*/  @!P0 IMAD.IADD R2, R2, 0x1, -R9 ;  /* 0x0000000102028824 */ /* 0x000fe200078e0a09 */
[----:B------:R-:W-:Y:S01]  /*10c0*/  ISETP.NE.AND P0, PT, R96, RZ, PT ;  /* 0x000000ff6000720c */ /* 0x000fe20003f05270 */
[----:B------:R-:W-:Y:S01]  /*10d0*/  IMAD.MOV.U32 R4, RZ, RZ, R3 ;  /* 0x000000ffff047224 */ /* 0x000fe200078e0003 */
[----:B------:R-:W-:Y:S01]  /*10e0*/  LOP3.LUT R3, RZ, R96, RZ, 0x33, !PT ;  /* 0x00000060ff037212 */ /* 0x000fe200078e33ff */
[----:B------:R-:W-:-:S02]  /*10f0*/  @!P1 IMAD.MOV R2, RZ, RZ, -R2 ;  /* 0x000000ffff029224 */ /* 0x000fc400078e0a02 */
[----:B------:R-:W-:Y:S02]  /*1100*/  @!P3 IMAD.MOV R4, RZ, RZ, -R4 ;  /* 0x000000ffff04b224 */ /* 0x000fe400078e0a04 */
[----:B------:R-:W-:Y:S01]  /*1110*/  IMAD.HI.U32 R6, R5, R104, RZ ;  /* 0x0000006805067227 */ /* 0x000fe200078e00ff */
[C---:B------:R-:W-:Y:S02]  /*1120*/  SEL R46, R3.reuse, R2, !P0 ;  /* 0x00000002032e7207 */ /* 0x040fe40004000000 */
[----:B------:R-:W-:Y:S01]  /*1130*/  SEL R48, R3, R4, !P0 ;  /* 0x0000000403307207 */ /* 0x000fe20004000000 */
[----:B------:R-:W-:-:S04]  /*1140*/  IMAD.HI.U32 R5, R5, R99, RZ ;  /* 0x0000006305057227 */ /* 0x000fc800078e00ff */
[----:B------:R-:W-:Y:S02]  /*1150*/  IMAD.MOV R5, RZ, RZ, -R5 ;  /* 0x000000ffff057224 */ /* 0x000fe400078e0a05 */
[----:B------:R-:W-:Y:S02]  /*1160*/  VIADD R3, R246, 0xffffffec ;  /* 0xffffffecf6037836 */ /* 0x000fe40000000000 */
[----:B------:R-:W-:Y:S02]  /*1170*/  IMAD R99, R120, R5, R99 ;  /* 0x0000000578637224 */ /* 0x000fe400078e0263 */
[C---:B------:R-:W-:Y:S01]  /*1180*/  VIADD R2, R246.reuse, 0xffffffed ;  /* 0xffffffedf6027836 */ /* 0x040fe20000000000 */
[----:B------:R-:W-:Y:S01]  /*1190*/  ISETP.GE.U32.AND P0, PT, R3, 0x7fffffad, PT ;  /* 0x7fffffad0300780c */ /* 0x000fe20003f06070 */
[C---:B------:R-:W-:Y:S02]  /*11a0*/  VIADD R5, R246.reuse, 0xffffffff ;  /* 0xfffffffff6057836 */ /* 0x040fe40000000000 */
[----:B------:R-:W-:Y:S01]  /*11b0*/  VIADD R3, R246, 0xffffffe8 ;  /* 0xffffffe8f6037836 */ /* 0x000fe20000000000 */
[----:B------:R-:W-:Y:S01]  /*11c0*/  ISETP.GE.U32.AND P6, PT, R2, 0x7fffffae, PT ;  /* 0x7fffffae0200780c */ /* 0x000fe20003fc6070 */
[C---:B------:R-:W-:Y:S01]  /*11d0*/  VIADD R2, R246.reuse, 0xffffffe9 ;  /* 0xffffffe9f6027836 */ /* 0x040fe20000000000 */
[----:B------:R-:W-:Y:S01]  /*11e0*/  ISETP.GE.U32.AND P4, PT, R5, 0x7fffffc0, PT ;  /* 0x7fffffc00500780c */ /* 0x000fe20003f86070 */
[C---:B------:R-:W-:Y:S01]  /*11f0*/  VIADD R5, R246.reuse, 0xffffffee ;  /* 0xffffffeef6057836 */ /* 0x040fe20000000000 */
[----:B------:R-:W-:Y:S01]  /*1200*/  ISETP.GE.U32.AND P2, PT, R3, 0x7fffffa9, PT ;  /* 0x7fffffa90300780c */ /* 0x000fe20003f46070 */
[C---:B------:R-:W-:Y:S01]  /*1210*/  VIADD R3, R246.reuse, 0xffffffea ;  /* 0xffffffeaf6037836 */ /* 0x040fe20000000000 */
[----:B------:R-:W-:Y:S01]  /*1220*/  SEL R16, RZ, 0x1, P0 ;  /* 0x00000001ff107807 */ /* 0x000fe20000000000 */
[----:B------:R-:W-:Y:S01]  /*1230*/  VIADD R4, R246, 0xffffffef ;  /* 0xffffffeff6047836 */ /* 0x000fe20000000000 */
[----:B------:R-:W-:Y:S01]  /*1240*/  ISETP.GE.U32.AND P0, PT, R2, 0x7fffffaa, PT ;  /* 0x7fffffaa0200780c */ /* 0x000fe20003f06070 */
[----:B------:R-:W-:Y:S01]  /*1250*/  VIADD R2, R246, 0xffffffeb ;  /* 0xffffffebf6027836 */ /* 0x000fe20000000000 */
[----:B------:R-:W-:Y:S01]  /*1260*/  ISETP.GE.U32.AND P1, PT, R5, 0x7fffffaf, PT ;  /* 0x7fffffaf0500780c */ /* 0x000fe20003f26070 */
[----:B------:R-:W-:Y:S01]  /*1270*/  IMAD R105, R120, R11, R105 ;  /* 0x0000000b78697224 */ /* 0x000fe200078e0269 */
[----:B------:R-:W-:Y:S01]  /*1280*/  SEL R35, RZ, 0x1fffe, P6 ;  /* 0x0001fffeff237807 */ /* 0x000fe20003000000 */
[----:B------:R-:W-:Y:S01]  /*1290*/  IMAD.MOV R11, RZ, RZ, -R6 ;  /* 0x000000ffff0b7224 */ /* 0x000fe200078e0a06 */
[----:B------:R-:W-:Y:S01]  /*12a0*/  ISETP.GE.U32.AND P6, PT, R3, 0x7fffffab, PT ;  /* 0x7fffffab0300780c */ /* 0x000fe20003fc6070 */
[----:B------:R-:W-:Y:S01]  /*12b0*/  VIADD R3, R246, 0xffffffe4 ;  /* 0xffffffe4f6037836 */ /* 0x000fe20000000000 */
[----:B------:R-:W-:Y:S01]  /*12c0*/  ISETP.GE.U32.AND P3, PT, R4, 0x7fffffb0, PT ;  /* 0x7fffffb00400780c */ /* 0x000fe20003f66070 */
[C---:B------:R-:W-:Y:S01]  /*12d0*/  VIADD R4, R246.reuse, 0xffffffe6 ;  /* 0xffffffe6f6047836 */ /* 0x040fe20000000000 */
[----:B------:R-:W-:Y:S01]  /*12e0*/  SEL R32, RZ, 0x4, P1 ;  /* 0x00000004ff207807 */ /* 0x000fe20000800000 */
[----:B------:R-:W-:Y:S01]  /*12f0*/  VIADD R6, R246, 0xfffffff7 ;  /* 0xfffffff7f6067836 */ /* 0x000fe20000000000 */
[----:B------:R-:W-:Y:S01]  /*1300*/  ISETP.GE.U32.AND P1, PT, R2, 0x7fffffac, PT ;  /* 0x7fffffac0200780c */ /* 0x000fe20003f26070 */
[----:B------:R-:W-:Y:S01]  /*1310*/  VIADD R2, R246, 0xffffffe5 ;  /* 0xffffffe5f6027836 */ /* 0x000fe20000000000 */
[----:B------:R-:W-:Y:S01]  /*1320*/  SEL R33, RZ, 0x7fff8, P3 ;  /* 0x0007fff8ff217807 */ /* 0x000fe20001800000 */
[----:B------:R-:W-:Y:S01]  /*1330*/  IMAD R98, R120, R7, R98 ;  /* 0x0000000778627224 */ /* 0x000fe200078e0262 */
        /* <DEDUP_REMOVED lines=11> */
[C---:B------:R-:W-:Y:S01]  /*13f0*/  VIADD R11, R246.reuse, 0xffffffc7 ;  /* 0xffffffc7f60b7836 */ /* 0x040fe20000000000 */
[----:B------:R-:W-:Y:S01]  /*1400*/  SEL R39, RZ, 0x1fffe, P0 ;  /* 0x0001fffeff277807 */ /* 0x000fe20000000000 */
[----:B------:R-:W-:Y:S01]  /*1410*/  VIADD R10, R246, 0xffffffc1 ;  /* 0xffffffc1f60a7836 */ /* 0x000fe20000000000 */
[----:B------:R-:W-:Y:S01]  /*1420*/  ISETP.GE.U32.AND P1, PT, R2, 0x7fffffa2, PT ;  /* 0x7fffffa20200780c */ /* 0x000fe20003f26070 */
[----:B------:R-:W-:Y:S01]  /*1430*/  VIADD R2, R246, 0xffffffe3 ;  /* 0xffffffe3f6027836 */ /* 0x000fe20000000000 */
[----:B------:R-:W-:Y:S01]  /*1440*/  ISETP.GE.U32.AND P0, PT, R4, 0x7fffffa7, PT ;  /* 0x7fffffa70400780c */ /* 0x000fe20003f06070 */
[----:B------:R-:W-:Y:S01]  /*1450*/  VIADD R4, R246, 0xffffffe2 ;  /* 0xffffffe2f6047836 */ /* 0x000fe20000000000 */
[----:B------:R-:W-:Y:S01]  /*1460*/  SEL R40, RZ, 0x1, P3 ;  /* 0x00000001ff287807 */ /* 0x000fe20001800000 */
[----:B------:R-:W-:Y:S01]  /*1470*/  IMAD R100, R120, R13, R100 ;  /* 0x0000000d78647224 */ /* 0x000fe200078e0264 */
[----:B------:R-:W-:Y:S01]  /*1480*/  ISETP.GE.U32.AND P3, PT, R3, 0x7fffffa1, PT ;  /* 0x7fffffa10300780c */ /* 0x000fe20003f66070 */
[----:B------:R-:W-:Y:S01]  /*1490*/  VIADD R3, R246, 0xffffffcc ;  /* 0xffffffccf6037836 */ /* 0x000fe20000000000 */
[----:B------:R-:W-:Y:S01]  /*14a0*/  SEL R38, RZ, 0x4, P0 ;  /* 0x00000004ff267807 */ /* 0x000fe20000000000 */
[----:B------:R-:W-:Y:S01]  /*14b0*/  IMAD.IADD R35, R16, 0x1, R35 ;  /* 0x0000000110237824 */ /* 0x000fe200078e0223 */
[----:B------:R-:W-:Y:S01]  /*14c0*/  ISETP.GE.U32.AND P0, PT, R2, 0x7fffffa4, PT ;  /* 0x7fffffa40200780c */ /* 0x000fe20003f06070 */
[----:B------:R-:W-:Y:S01]  /*14d0*/  VIADD R2, R246, 0xffffffcd ;  /* 0xffffffcdf6027836 */ /* 0x000fe20000000000 */
[----:B------:R-:W-:Y:S01]  /*14e0*/  SEL R41, RZ, 0x7fff8, P6 ;  /* 0x0007fff8ff297807 */ /* 0x000fe20003000000 */
[----:B------:R-:W-:Y:S01]  /*14f0*/  IMAD.IADD R36, R36, 0x1, R39 ;  /* 0x0000000124247824 */ /* 0x000fe200078e0227 */
[----:B------:R-:W-:-:S02]  /*1500*/  SEL R43, RZ, 0x1fffe, P2 ;  /* 0x0001fffeff2b7807 */ /* 0x000fc40001000000 */
[----:B------:R-:W-:Y:S01]  /*1510*/  ISETP.GE.U32.AND P6, PT, R3, 0x7fffff8d, PT ;  /* 0x7fffff8d0300780c */ /* 0x000fe20003fc6070 */
[----:B------:R-:W-:Y:S01]  /*1520*/  VIADD R3, R246, 0xffffffce ;  /* 0xffffffcef6037836 */ /* 0x000fe20000000000 */
[----:B------:R-:W-:Y:S01]  /*1530*/  ISETP.GE.U32.AND P2, PT, R4, 0x7fffffa3, PT ;  /* 0x7fffffa30400780c */ /* 0x000fe20003f46070 */
[----:B------:R-:W-:Y:S01]  /*1540*/  IMAD.IADD R40, R40, 0x1, R43 ;  /* 0x0000000128287824 */ /* 0x000fe200078e022b */
[----:B------:R-:W-:Y:S02]  /*1550*/  SEL R47, RZ, 0x1fffe, P1 ;  /* 0x0001fffeff2f7807 */ /* 0x000fe40000800000 */
[----:B------:R-:W-:Y:S01]  /*1560*/  ISETP.GE.U32.AND P1, PT, R2, 0x7fffff8e, PT ;  /* 0x7fffff8e0200780c */ /* 0x000fe20003f26070 */
[C---:B------:R-:W-:Y:S01]  /*1570*/  VIADD R2, R246.reuse, 0xffffffcf ;  /* 0xffffffcff6027836 */ /* 0x040fe20000000000 */
[----:B------:R-:W-:Y:S02]  /*1580*/  SEL R42, RZ, 0x4, P2 ;  /* 0x00000004ff2a7807 */ /* 0x000fe40001000000 */
[----:B------:R-:W-:Y:S01]  /*1590*/  ISETP.GE.U32.AND P2, PT, R3, 0x7fffff8f, PT ;  /* 0x7fffff8f0300780c */ /* 0x000fe20003f46070 */
[----:B------:R-:W-:Y:S01]  /*15a0*/  VIADD R3, R246, 0xffffffc8 ;  /* 0xffffffc8f6037836 */ /* 0x000fe20000000000 */
[----:B------:R-:W-:-:S02]  /*15b0*/  SEL R45, RZ, 0x7fff8, P0 ;  /* 0x0007fff8ff2d7807 */ /* 0x000fc40000000000 */
[----:B------:R-:W-:Y:S01]  /*15c0*/  ISETP.GE.U32.AND P0, PT, R2, 0x7fffff90, PT ;  /* 0x7fffff900200780c */ /* 0x000fe20003f06070 */
[C---:B------:R-:W-:Y:S01]  /*15d0*/  VIADD R2, R246.reuse, 0xffffffc9 ;  /* 0xffffffc9f6027836 */ /* 0x040fe20000000000 */
[----:B------:R-:W-:Y:S02]  /*15e0*/  SEL R4, RZ, 0x1, P6 ;  /* 0x00000001ff047807 */ /* 0x000fe40003000000 */
[----:B------:R-:W-:Y:S01]  /*15f0*/  ISETP.GE.U32.AND P6, PT, R3, 0x7fffff89, PT ;  /* 0x7fffff890300780c */ /* 0x000fe20003fc6070 */
[----:B------:R-:W-:Y:S01]  /*1600*/  VIADD R3, R246, 0xffffffca ;  /* 0xffffffcaf6037836 */ /* 0x000fe20000000000 */
[----:B------:R-:W-:Y:S01]  /*1610*/  ISETP.GE.U32.AND P5, PT, R6, 0x7fffffb8, PT ;  /* 0x7fffffb80600780c */ /* 0x000fe20003fa6070 */
[----:B------:R-:W-:Y:S01]  /*1620*/  VIADD R6, R246, 0xffffffcb ;  /* 0xffffffcbf6067836 */ /* 0x000fe20000000000 */
[----:B------:R-:W-:Y:S02]  /*1630*/  SEL R5, RZ, 0x1fffe, P1 ;  /* 0x0001fffeff057807 */ /* 0x000fe40000800000 */
[----:B------:R-:W-:-:S02]  /*1640*/  ISETP.GE.U32.AND P1, PT, R2, 0x7fffff8a, PT ;  /* 0x7fffff8a0200780c */ /* 0x000fc40003f26070 */
[----:B------:R-:W-:Y:S01]  /*1650*/  SEL R2, RZ, 0x4, P2 ;  /* 0x00000004ff027807 */ /* 0x000fe20001000000 */
[----:B------:R-:W-:Y:S01]  /*1660*/  IMAD.IADD R4, R4, 0x1, R5 ;  /* 0x0000000104047824 */ /* 0x000fe200078e0205 */
[----:B------:R-:W-:Y:S02]  /*1670*/  ISETP.GE.U32.AND P2, PT, R3, 0x7fffff8b, PT ;  /* 0x7fffff8b0300780c */ /* 0x000fe40003f46070 */
[----:B------:R-:W-:Y:S02]  /*1680*/  SEL R3, RZ, 0x7fff8, P0 ;  /* 0x0007fff8ff037807 */ /* 0x000fe40000000000 */
[----:B------:R-:W-:Y:S01]  /*1690*/  ISETP.GE.U32.AND P0, PT, R6, 0x7fffff8c, PT ;  /* 0x7fffff8c0600780c */ /* 0x000fe20003f06070 */
[C---:B------:R-:W-:Y:S01]  /*16a0*/  VIADD R6, R246.reuse, 0xffffffc5 ;  /* 0xffffffc5f6067836 */ /* 0x040fe20000000000 */
[----:B------:R-:W-:Y:S02]  /*16b0*/  SEL R8, RZ, 0x1, P6 ;  /* 0x00000001ff087807 */ /* 0x000fe40003000000 */
[----:B------:R-:W-:Y:S01]  /*16c0*/  ISETP.GE.U32.AND P6, PT, R7, 0x7fffff85, PT ;  /* 0x7fffff850700780c */ /* 0x000fe20003fc6070 */
[----:B------:R-:W-:Y:S01]  /*16d0*/  VIADD R7, R246, 0xffffffc6 ;  /* 0xffffffc6f6077836 */ /* 0x000fe20000000000 */
[----:B------:R-:W-:-:S02]  /*16e0*/  SEL R9, RZ, 0x1fffe, P1 ;  /* 0x0001fffeff097807 */ /* 0x000fc40000800000 */
[----:B------:R-:W-:Y:S02]  /*16f0*/  ISETP.GE.U32.AND P1, PT, R6, 0x7fffff86, PT ;  /* 0x7fffff860600780c */ /* 0x000fe40003f26070 */
[----:B------:R-:W-:Y:S01]  /*1700*/  SEL R6, RZ, 0x4, P2 ;  /* 0x00000004ff067807 */ /* 0x000fe20001000000 */
[----:B------:R-:W-:Y:S01]  /*1710*/  IMAD.IADD R8, R8, 0x1, R9 ;  /* 0x0000000108087824 */ /* 0x000fe200078e0209 */
[----:B------:R-:W-:Y:S02]  /*1720*/  ISETP.GE.U32.AND P2, PT, R7, 0x7fffff87, PT ;  /* 0x7fffff870700780c */ /* 0x000fe40003f46070 */
[----:B------:R-:W-:Y:S02]  /*1730*/  SEL R7, RZ, 0x7fff8, P0 ;  /* 0x0007fff8ff077807 */ /* 0x000fe40000000000 */
[----:B------:R-:W-:Y:S01]  /*1740*/  ISETP.GE.U32.AND P0, PT, R11, 0x7fffff88, PT ;  /* 0x7fffff880b00780c */ /* 0x000fe20003f06070 */
[----:B------:R-:W-:Y:S01]  /*1750*/  VIADD R11, R246, 0xffffffc0 ;  /* 0xffffffc0f60b7836 */ /* 0x000fe20000000000 */
[----:B------:R-:W-:-:S02]  /*1760*/  SEL R12, RZ, 0x1, P6 ;  /* 0x00000001ff0c7807 */ /* 0x000fc40003000000 */
[----:B------:R-:W-:Y:S02]  /*1770*/  ISETP.GE.U32.AND P6, PT, R10, 0x7fffff82, PT ;  /* 0x7fffff820a00780c */ /* 0x000fe40003fc6070 */
[----:B------:R-:W-:Y:S02]  /*1780*/  SEL R13, RZ, 0x1fffe, P1 ;  /* 0x0001fffeff0d7807 */ /* 0x000fe40000800000 */
[----:B------:R-:W-:Y:S02]  /*1790*/  SEL R10, RZ, 0x4, P2 ;  /* 0x00000004ff0a7807 */ /* 0x000fe40001000000 */
[----:B------:R-:W-:Y:S01]  /*17a0*/  ISETP.GE.U32.AND P1, PT, R11, 0x7fffff81, PT ;  /* 0x7fffff810b00780c */ /* 0x000fe20003f26070 */
[----:B------:R-:W-:Y:S01]  /*17b0*/  IMAD.IADD R12, R12, 0x1, R13 ;  /* 0x000000010c0c7824 */ /* 0x000fe200078e020d */
[----:B------:R-:W-:Y:S01]  /*17c0*/  ISETP.GE.U32.AND P2, PT, R14, 0x7fffff83, PT ;  /* 0x7fffff830e00780c */ /* 0x000fe20003f46070 */
[----:B------:R-:W-:Y:S01]  /*17d0*/  VIADD R14, R246, 0xffffffdc ;  /* 0xffffffdcf60e7836 */ /* 0x000fe20000000000 */
[----:B------:R-:W-:-:S02]  /*17e0*/  SEL R11, RZ, 0x7fff8, P0 ;  /* 0x0007fff8ff0b7807 */ /* 0x000fc40000000000 */
[----:B------:R-:W-:Y:S01]  /*17f0*/  ISETP.GE.U32.AND P0, PT, R15, 0x7fffff84, PT ;  /* 0x7fffff840f00780c */ /* 0x000fe20003f06070 */
[----:B------:R-:W-:Y:S01]  /*1800*/  VIADD R15, R246, 0xffffffdd ;  /* 0xffffffddf60f7836 */ /* 0x000fe20000000000 */
[----:B------:R-:W-:Y:S02]  /*1810*/  SEL R17, RZ, 0x1fffe, P6 ;  /* 0x0001fffeff117807 */ /* 0x000fe40003000000 */
[----:B------:R-:W-:Y:S02]  /*1820*/  ISETP.GE.U32.AND P6, PT, R14, 0x7fffff9d, PT ;  /* 0x7fffff9d0e00780c */ /* 0x000fe40003fc6070 */
[----:B------:R-:W-:Y:S02]  /*1830*/  SEL R14, RZ, 0x4, P2 ;  /* 0x00000004ff0e7807 */ /* 0x000fe40001000000 */
[----:B------:R-:W-:Y:S02]  /*1840*/  ISETP.GE.U32.AND P2, PT, R15, 0x7fffff9e, PT ;  /* 0x7fffff9e0f00780c */ /* 0x000fe40003f46070 */
[----:B------:R-:W-:-:S02]  /*1850*/  SEL R15, RZ, 0x7fff8, P0 ;  /* 0x0007fff8ff0f7807 */ /* 0x000fc40000000000 */
[----:B------:R-:W-:Y:S01]  /*1860*/  ISETP.GE.U32.AND P0, PT, R18, 0x7fffff9f, PT ;  /* 0x7fffff9f1200780c */ /* 0x000fe20003f06070 */
[C---:B------:R-:W-:Y:S01]  /*1870*/  VIADD R18, R246.reuse, 0xffffffd8 ;  /* 0xffffffd8f6127836 */ /* 0x040fe20000000000 */
[----:B------:R-:W-:Y:S02]  /*1880*/  SEL R20, RZ, 0x1, P6 ;  /* 0x00000001ff147807 */ /* 0x000fe40003000000 */
[----:B------:R-:W-:Y:S01]  /*1890*/  ISETP.GE.U32.AND P6, PT, R19, 0x7fffffa0, PT ;  /* 0x7fffffa01300780c */ /* 0x000fe20003fc6070 */
[----:B------:R-:W-:Y:S01]  /*18a0*/  VIADD R19, R246, 0xffffffd9 ;  /* 0xffffffd9f6137836 */ /* 0x000fe20000000000 */
[----:B------:R-:W-:Y:S02]  /*18b0*/  SEL R21, RZ, 0x1fffe, P2 ;  /* 0x0001fffeff157807 */ /* 0x000fe40001000000 */
[----:B------:R-:W-:Y:S02]  /*18c0*/  ISETP.GE.U32.AND P2, PT, R18, 0x7fffff99, PT ;  /* 0x7fffff991200780c */ /* 0x000fe40003f46070 */
[----:B------:R-:W-:Y:S01]  /*18d0*/  SEL R18, RZ, 0x4, P0 ;  /* 0x00000004ff127807 */ /* 0x000fe20000000000 */
[----:B------:R-:W-:Y:S01]  /*18e0*/  IMAD.IADD R20, R20, 0x1, R21 ;  /* 0x0000000114147824 */ /* 0x000fe200078e0215 */
[----:B------:R-:W-:-:S02]  /*18f0*/  ISETP.GE.U32.AND P0, PT, R19, 0x7fffff9a, PT ;  /* 0x7fffff9a1300780c */ /* 0x000fc40003f06070 */
[----:B------:R-:W-:Y:S02]  /*1900*/  SEL R19, RZ, 0x7fff8, P6 ;  /* 0x0007fff8ff137807 */ /* 0x000fe40003000000 */
[----:B------:R-:W-:Y:S01]  /*1910*/  ISETP.GE.U32.AND P6, PT, R22, 0x7fffff9b, PT ;  /* 0x7fffff9b1600780c */ /* 0x000fe20003fc6070 */
[C---:B------:R-:W-:Y:S01]  /*1920*/  VIADD R22, R246.reuse, 0xffffffd4 ;  /* 0xffffffd4f6167836 */ /* 0x040fe20000000000 */
[----:B------:R-:W-:Y:S02]  /*1930*/  SEL R24, RZ, 0x1, P2 ;  /* 0x00000001ff187807 */ /* 0x000fe40001000000 */
        /* <DEDUP_REMOVED lines=19> */
[----:B------:R-:W-:Y:S02]  /*1a70*/  ISETP.GE.U32.AND P0, PT, R30, 0x7fffff93, PT ;  /* 0x7fffff931e00780c */ /* 0x000fe40003f06070 */
[----:B------:R-:W-:-:S02]  /*1a80*/  SEL R30, RZ, 0x1, P6 ;  /* 0x00000001ff1e7807 */ /* 0x000fc40003000000 */
[----:B------:R-:W-:Y:S02]  /*1a90*/  ISETP.GE.U32.AND P6, PT, R31, 0x7fffff94, PT ;  /* 0x7fffff941f00780c */ /* 0x000fe40003fc6070 */
[----:B------:R-:W-:Y:S02]  /*1aa0*/  SEL R31, RZ, 0x1fffe, P2 ;  /* 0x0001fffeff1f7807 */ /* 0x000fe40001000000 */
[----:B------:R-:W-:Y:S02]  /*1ab0*/  ISETP.GE.U32.AND P2, PT, R44, 0x7fffffbf, PT ;  /* 0x7fffffbf2c00780c */ /* 0x000fe40003f46070 */
[----:B------:R-:W-:Y:S01]  /*1ac0*/  SEL R44, RZ, 0x1, P3 ;  /* 0x00000001ff2c7807 */ /* 0x000fe20001800000 */
[----:B------:R-:W-:Y:S01]  /*1ad0*/  IMAD.IADD R30, R30, 0x1, R31 ;  /* 0x000000011e1e7824 */ /* 0x000fe200078e021f */
[----:B------:R-:W-:Y:S02]  /*1ae0*/  SEL R16, RZ, 0x1, P1 ;  /* 0x00000001ff107807 */ /* 0x000fe40000800000 */
[----:B------:R-:W-:Y:S01]  /*1af0*/  LOP3.LUT R4, R4, 0x3, RZ, 0xc0, !PT ;  /* 0x0000000304047812 */ /* 0x000fe200078ec0ff */
[----:B------:R-:W-:Y:S01]  /*1b00*/  IMAD.IADD R44, R44, 0x1, R47 ;  /* 0x000000012c2c7824 */ /* 0x000fe200078e022f */
[----:B------:R-:W-:Y:S01]  /*1b10*/  LOP3.LUT R30, R30, 0x3, RZ, 0xc0, !PT ;  /* 0x000000031e1e7812 */ /* 0x000fe200078ec0ff */
[----:B------:R-:W-:Y:S01]  /*1b20*/  IMAD.IADD R16, R16, 0x1, R17 ;  /* 0x0000000110107824 */ /* 0x000fe200078e0211 */
[----:B------:R-:W-:-:S02]  /*1b30*/  IADD3 R2, PT, PT, R4, R3, R2 ;  /* 0x0000000304027210 */ /* 0x000fc40007ffe002 */
[----:B------:R-:W-:Y:S02]  /*1b40*/  LOP3.LUT R44, R44, 0x3, RZ, 0xc0, !PT ;  /* 0x000000032c2c7812 */ /* 0x000fe400078ec0ff */
[----:B------:R-:W-:Y:S02]  /*1b50*/  LOP3.LUT R16, R16, 0x3, RZ, 0xc0, !PT ;  /* 0x0000000310107812 */ /* 0x000fe400078ec0ff */
[----:B------:R-:W-:Y:S02]  /*1b60*/  SEL R3, RZ, 0x4, P0 ;  /* 0x00000004ff037807 */ /* 0x000fe40000000000 */
[----:B------:R-:W-:Y:S02]  /*1b70*/  SEL R4, RZ, 0x7fff8, P6 ;  /* 0x0007fff8ff047807 */ /* 0x000fe40003000000 */
[----:B------:R-:W-:Y:S02]  /*1b80*/  LOP3.LUT R40, R40, 0x3, RZ, 0xc0, !PT ;  /* 0x0000000328287812 */ /* 0x000fe400078ec0ff */
[----:B------:R-:W-:-:S02]  /*1b90*/  IADD3 R42, PT, PT, R44, R45, R42 ;  /* 0x0000002d2c2a7210 */ /* 0x000fc40007ffe02a */
[----:B------:R-:W-:Y:S02]  /*1ba0*/  LOP3.LUT R12, R12, 0x3, RZ, 0xc0, !PT ;  /* 0x000000030c0c7812 */ /* 0x000fe400078ec0ff */
[----:B------:R-:W-:Y:S02]  /*1bb0*/  IADD3 R14, PT, PT, R16, R15, R14 ;  /* 0x0000000f100e7210 */ /* 0x000fe40007ffe00e */
[----:B------:R-:W-:Y:S02]  /*1bc0*/  LOP3.LUT R36, R36, 0x3, RZ, 0xc0, !PT ;  /* 0x0000000324247812 */ /* 0x000fe400078ec0ff */
[----:B------:R-:W-:Y:S02]  /*1bd0*/  LOP3.LUT R8, R8, 0x3, RZ, 0xc0, !PT ;  /* 0x0000000308087812 */ /* 0x000fe400078ec0ff */
[----:B------:R-:W-:Y:S02]  /*1be0*/  LOP3.LUT R24, R24, 0x3, RZ, 0xc0, !PT ;  /* 0x0000000318187812 */ /* 0x000fe400078ec0ff */
[----:B------:R-:W-:-:S02]  /*1bf0*/  IADD3 R4, PT, PT, R30, R4, R3 ;  /* 0x000000041e047210 */ /* 0x000fc40007ffe003 */
[----:B------:R-:W-:Y:S02]  /*1c00*/  IADD3 R38, PT, PT, R40, R41, R38 ;  /* 0x0000002928267210 */ /* 0x000fe40007ffe026 */
[----:B------:R-:W-:Y:S02]  /*1c10*/  IADD3 R10, PT, PT, R12, R11, R10 ;  /* 0x0000000b0c0a7210 */ /* 0x000fe40007ffe00a */
[----:B------:R-:W-:Y:S02]  /*1c20*/  LOP3.LUT R5, R42, 0xf, RZ, 0xc0, !PT ;  /* 0x0000000f2a057812 */ /* 0x000fe400078ec0ff */
[----:B------:R-:W-:Y:S02]  /*1c30*/  LOP3.LUT R3, R14, 0xf, RZ, 0xc0, !PT ;  /* 0x0000000f0e037812 */ /* 0x000fe400078ec0ff */
[----:B------:R-:W-:Y:S01]  /*1c40*/  IADD3 R34, PT, PT, R36, R37, R34 ;  /* 0x0000002524227210 */ /* 0x000fe20007ffe022 */
[----:B------:R-:W-:Y:S01]  /*1c50*/  IMAD R38, R38, 0x10, R5 ;  /* 0x0000001026267824 */ /* 0x000fe200078e0205 */
[----:B------:R-:W-:Y:S01]  /*1c60*/  IADD3 R6, PT, PT, R8, R7, R6 ;  /* 0x0000000708067210 */ /* 0x000fe20007ffe006 */
[----:B------:R-:W-:Y:S01]  /*1c70*/  IMAD R10, R10, 0x10, R3 ;  /* 0x000000100a0a7824 */ /* 0x000fe200078e0203 */
[----:B------:R-:W-:Y:S01]  /*1c80*/  IADD3 R22, PT, PT, R24, R23, R22 ;  /* 0x0000001718167210 */ /* 0x000fe20007ffe016 */
[----:B------:R-:W-:Y:S01]  /*1c90*/  IMAD.SHL.U32 R9, R34, 0x100, RZ ;  /* 0x0000010022097824 */ /* 0x000fe200078e00ff */
[----:B------:R-:W-:Y:S01]  /*1ca0*/  LOP3.LUT R35, R35, 0x3, RZ, 0xc0, !PT ;  /* 0x0000000323237812 */ /* 0x000fe200078ec0ff */
[----:B------:R-:W-:Y:S01]  /*1cb0*/  IMAD.SHL.U32 R3, R6, 0x100, RZ ;  /* 0x0000010006037824 */ /* 0x000fe200078e00ff */
[----:B------:R-:W-:Y:S01]  /*1cc0*/  LOP3.LUT R20, R20, 0x3, RZ, 0xc0, !PT ;  /* 0x0000000314147812 */ /* 0x000fe200078ec0ff */
[----:B------:R-:W-:Y:S01]  /*1cd0*/  IMAD.SHL.U32 R5, R22, 0x100, RZ ;  /* 0x0000010016057824 */ /* 0x000fe200078e00ff */
[----:B------:R-:W-:-:S02]  /*1ce0*/  LOP3.LUT R28, R28, 0x3, RZ, 0xc0, !PT ;  /* 0x000000031c1c7812 */ /* 0x000fc400078ec0ff */
[----:B------:R-:W-:Y:S02]  /*1cf0*/  IADD3 R32, PT, PT, R35, R33, R32 ;  /* 0x0000002123207210 */ /* 0x000fe40007ffe020 */
[----:B------:R-:W-:Y:S02]  /*1d00*/  IADD3 R18, PT, PT, R20, R19, R18 ;  /* 0x0000001314127210 */ /* 0x000fe40007ffe012 */
[----:B------:R-:W-:Y:S02]  /*1d10*/  IADD3 R26, PT, PT, R28, R27, R26 ;  /* 0x0000001b1c1a7210 */ /* 0x000fe40007ffe01a */
[----:B------:R-:W-:Y:S02]  /*1d20*/  LOP3.LUT R7, R4, 0xf, RZ, 0xc0, !PT ;  /* 0x0000000f04077812 */ /* 0x000fe400078ec0ff */
[----:B------:R-:W-:Y:S02]  /*1d30*/  LOP3.LUT R9, R9, 0xf00, RZ, 0xe2, !PT ;  /* 0x00000f0009097812 */ /* 0x000fe400078ee2ff */
[----:B------:R-:W-:Y:S01]  /*1d40*/  LOP3.LUT R3, R3, 0xf00, RZ, 0xe2, !PT ;  /* 0x00000f0003037812 */ /* 0x000fe200078ee2ff */
[----:B------:R-:W-:Y:S01]  /*1d50*/  IMAD R7, R26, 0x10, R7 ;  /* 0x000000101a077824 */ /* 0x000fe200078e0207 */
[----:B------:R-:W-:Y:S01]  /*1d60*/  LOP3.LUT R5, R5, 0xf00, RZ, 0xe2, !PT ;  /* 0x00000f0005057812 */ /* 0x000fe200078ee2ff */
[----:B------:R-:W-:Y:S01]  /*1d70*/  IMAD R9, R32, 0x1000, R9 ;  /* 0x0000100020097824 */ /* 0x000fe200078e0209 */
[----:B------:R-:W-:Y:S01]  /*1d80*/  ISETP.NE.U32.AND P0, PT, R49, RZ, PT ;  /* 0x000000ff3100720c */ /* 0x000fe20003f05070 */
[----:B------:R-:W-:-:S02]  /*1d90*/  IMAD R2, R2, 0x1000, R3 ;  /* 0x0000100002027824 */ /* 0x000fc400078e0203 */
[----:B------:R-:W-:Y:S01]  /*1da0*/  IMAD R5, R18, 0x1000, R5 ;  /* 0x0000100012057824 */ /* 0x000fe200078e0205 */
[----:B---3--:R-:W-:Y:S09]  /*1db0*/  BRA.U UP0, `(.L_x_5) ;  /* 0x0000000100187547 */ /* 0x008ff2000b800000 */
[----:B------:R-:W-:Y:S01]  /*1dc0*/  ELECT P6, URZ, PT ;  /* 0x0000000000ff782f */ /* 0x000fe200038c0000 */
[----:B------:R-:W-:Y:S01]  /*1dd0*/  IMAD.MOV.U32 R3, RZ, RZ, 0x1 ;  /* 0x00000001ff037424 */ /* 0x000fe200078e00ff */
[----:B------:R-:W-:Y:S01]  /*1de0*/  UMOV UR5, 0x40 ;  /* 0x0000004000057882 */ /* 0x000fe20000000000 */
[----:B------:R-:W-:Y:S01]  /*1df0*/  UVIRTCOUNT.DEALLOC.SMPOOL 0x80 ;  /* 0x000000800000784c */ /* 0x000fe20000000000 */
[----:B------:R-:W-:-:S09]  /*1e00*/  ULEA UR5, UR6, UR5, 0x18 ;  /* 0x0000000506057291 */ /* 0x000fd2000f8ec0ff */
[----:B------:R0:W-:Y:S03]  /*1e10*/  @P6 STS.U8 [UR5], R3 ;  /* 0x00000003ff006988 */ /* 0x0001e60008000005 */
.L_x_5:
[----:B------:R-:W-:Y:S01]  /*1e20*/  STTM.x128 tmem[UR10], RZ ;  /* 0x000000ff000079ed */ /* 0x000fe200083c000a */
[----:B------:R-:W1:Y:S02]  /*1e30*/  FENCE.VIEW.ASYNC.T ;  /* 0x00000000000073c6 */ /* 0x000e640000000200 */
[----:B-1----:R-:W-:Y:S01]  /*1e40*/  VOTEU.ALL UP1, P0 ;  /* 0x0000000000ff7886 */ /* 0x002fe20000020000 */
[----:B------:R-:W-:Y:S01]  /*1e50*/  VOTEU.ALL UP2, P0 ;  /* 0x0000000000ff7886 */ /* 0x000fe20000040000 */
[----:B------:R-:W1:Y:S01]  /*1e60*/  LDCU.64 UR14, c[0x0][0x3a8] ;  /* 0x00007500ff0e77ac */ /* 0x000e620008000a00 */
[----:B0-----:R-:W-:Y:S02]  /*1e70*/  LOP3.LUT R3, R10, 0xff, RZ, 0xc0, !PT ;  /* 0x000000ff0a037812 */ /* 0x001fe400078ec0ff */
[----:B------:R-:W-:-:S04]  /*1e80*/  @!UP1 UIADD3 UR20, UPT, UPT, -UR4, 0x100000, URZ ;  /* 0x0010000004149890 */ /* 0x000fc8000fffe1ff */
[----:B------:R-:W-:Y:S02]  /*1e90*/  @!UP1 USHF.L.U32 UR21, UR20, 0xb, URZ ;  /* 0x0000000b14159899 */ /* 0x000fe400080006ff */
[----:B------:R-:W-:Y:S01]  /*1ea0*/  @!UP1 USHF.L.U32 UR20, UR20, 0x1, URZ ;  /* 0x0000000114149899 */ /* 0x000fe200080006ff */
[----:B------:R-:W-:Y:S01]  /*1eb0*/  BAR.SYNC.DEFER_BLOCKING 0x0 ;  /* 0x0000000000007b1d */ /* 0x000fe20000010000 */
[----:B------:R-:W-:Y:S01]  /*1ec0*/  LOP3.LUT R4, R7, 0xff, RZ, 0xc0, !PT ;  /* 0x000000ff07047812 */ /* 0x000fe200078ec0ff */
[----:B------:R-:W-:Y:S01]  /*1ed0*/  IMAD.IADD R2, R2, 0x1, R3 ;  /* 0x0000000102027824 */ /* 0x000fe200078e0203 */
[----:B------:R-:W-:Y:S01]  /*1ee0*/  LOP3.LUT R38, R38, 0xff, RZ, 0xc0, !PT ;  /* 0x000000ff26267812 */ /* 0x000fe200078ec0ff */
[----:B------:R-:W-:Y:S01]  /*1ef0*/  IMAD R3, R46, UR11, RZ ;  /* 0x0000000b2e037c24 */ /* 0x000fe2000f8e02ff */
[----:B------:R-:W-:Y:S01]  /*1f00*/  PRMT R136, RZ, 0x7610, R136 ;  /* 0x00007610ff887816 */ /* 0x000fe20000000088 */
[----:B------:R-:W-:Y:S01]  /*1f10*/  IMAD.IADD R5, R5, 0x1, R4 ;  /* 0x0000000105057824 */ /* 0x000fe200078e0204 */
[----:B------:R-:W-:Y:S01]  /*1f20*/  LOP3.LUT R121, R121, 0xfffffffd, RZ, 0xc0, !PT ;  /* 0xfffffffd79797812 */ /* 0x000fe200078ec0ff */
[----:B------:R-:W-:-:S03]  /*1f30*/  IMAD.IADD R9, R9, 0x1, R38 ;  /* 0x0000000109097824 */ /* 0x000fc600078e0226 */
[----:B------:R-:W-:Y:S01]  /*1f40*/  PRMT R117, R2, 0x5410, R5 ;  /* 0x0000541002757816 */ /* 0x000fe20000000005 */
[----:B------:R-:W-:Y:S01]  /*1f50*/  IMAD R5, R48, UR11, RZ ;  /* 0x0000000b30057c24 */ /* 0x000fe2000f8e02ff */
[C---:B------:R-:W-:Y:S01]  /*1f60*/  IADD3 R2, P6, PT, R3.reuse, UR16, RZ ;  /* 0x0000001003027c10 */ /* 0x040fe2000ffde0ff */
[----:B-1----:R-:W-:Y:S01]  /*1f70*/  USHF.L.U32 UR5, UR14, 0x3, URZ ;  /* 0x000000030e057899 */ /* 0x002fe200080006ff */
[----:B------:R-:W-:Y:S02]  /*1f80*/  PRMT R133, RZ, 0x7610, R133 ;  /* 0x00007610ff857816 */ /* 0x000fe40000000085 */
[----:B------:R-:W-:Y:S02]  /*1f90*/  LEA.HI.X.SX32 R3, R3, UR17, 0x1, P6 ;  /* 0x0000001103037c11 */ /* 0x000fe4000b0f0eff */
[----:B------:R-:W-:Y:S01]  /*1fa0*/  IADD3 R4, P6, PT, R5, UR16, RZ ;  /* 0x0000001005047c10 */ /* 0x000fe2000ffde0ff */
[----:B------:R-:W0:Y:S02]  /*1fb0*/  FENCE.VIEW.ASYNC.S ;  /* 0x00000000000073c6 */ /* 0x000e240000000000 */
[----:B0-----:R-:W0:Y:S02]  /*1fc0*/  @!UP2 SYNCS.EXCH.64 URZ, [UR12], UR20 ;  /* 0x000000140cffa5b2 */ /* 0x001e240008000100 */
[----:B0-----:R-:W-:Y:S01]  /*1fd0*/  BAR.SYNC.DEFER_BLOCKING 0x0 ;  /* 0x0000000000007b1d */ /* 0x001fe20000010000 */
[----:B------:R-:W-:Y:S01]  /*1fe0*/  LOP3.LUT R96, R9, 0xffff, RZ, 0xc0, !PT ;  /* 0x0000ffff09607812 */ /* 0x000fe200078ec0ff */
[----:B------:R-:W-:Y:S01]  /*1ff0*/  USHF.R.S32.HI UR11, URZ, 0x1f, UR5 ;  /* 0x0000001fff0b7899 */ /* 0x000fe20008011405 */
[----:B------:R-:W-:-:S02]  /*2000*/  LEA.HI.X.SX32 R5, R5, UR17, 0x1, P6 ;  /* 0x0000001105057c11 */ /* 0x000fc4000b0f0eff */
[----:B------:R-:W-:Y:S02]  /*2010*/  SHF.R.U32.HI R7, RZ, 0xf, R96 ;  /* 0x0000000fff077819 */ /* 0x000fe40000011660 */
[----:B------:R-:W-:Y:S01]  /*2020*/  IADD3 R6, P6, PT, R2, UR5, RZ ;  /* 0x0000000502067c10 */ /* 0x000fe2000ffde0ff */
[----:B------:R-:W-:Y:S01]  /*2030*/  USHF.L.U32 UR6, UR14, 0x4, URZ ;  /* 0x000000040e067899 */ /* 0x000fe200080006ff */
[----:B------:R-:W-:Y:S02]  /*2040*/  PRMT R137, RZ, 0x7610, R137 ;  /* 0x00007610ff897816 */ /* 0x000fe40000000089 */
[----:B------:R-:W-:Y:S01]  /*2050*/  PRMT R140, RZ, 0x7610, R140 ;  /* 0x00007610ff8c7816 */ /* 0x000fe2000000008c */
[----:B------:R-:W-:Y:S01]  /*2060*/  USHF.R.S32.HI UR13, URZ, 0x1f, UR6 ;  /* 0x0000001fff0d7899 */ /* 0x000fe20008011406 */
[----:B------:R-:W-:Y:S02]  /*2070*/  SHF.R.U32.HI R12, RZ, 0x7, R96 ;  /* 0x00000007ff0c7819 */ /* 0x000fe40000011660 */
[----:B------:R-:W-:-:S02]  /*2080*/  PRMT R138, RZ, 0x7610, R138 ;  /* 0x00007610ff8a7816 */ /* 0x000fc4000000008a */
[----:B------:R-:W-:Y:S02]  /*2090*/  PRMT R143, RZ, 0x7610, R143 ;  /* 0x00007610ff8f7816 */ /* 0x000fe4000000008f */
[----:B------:R-:W-:Y:S02]  /*20a0*/  PRMT R142, RZ, 0x7610, R142 ;  /* 0x00007610ff8e7816 */ /* 0x000fe4000000008e */
[----:B------:R-:W-:Y:S02]  /*20b0*/  PRMT R141, RZ, 0x7610, R141 ;  /* 0x00007610ff8d7816 */ /* 0x000fe4000000008d */
[----:B------:R-:W-:Y:S01]  /*20c0*/  PRMT R144, RZ, 0x7610, R144 ;  /* 0x00007610ff907816 */ /* 0x000fe20000000090 */
[----:B------:R-:W2:Y:S01]  /*20d0*/  @!P4 LDG.E.U8 R136, desc[UR24][R2.64] ;  /* 0x000000180288c981 */ /* 0x000ea2000c1e1100 */
[----:B------:R-:W-:Y:S02]  /*20e0*/  PRMT R147, RZ, 0x7610, R147 ;  /* 0x00007610ff937816 */ /* 0x000fe40000000093 */
[----:B------:R-:W-:Y:S01]  /*20f0*/  PRMT R146, RZ, 0x7610, R146 ;  /* 0x00007610ff927816 */ /* 0x000fe20000000092 */
[----:B------:R-:W3:Y:S01]  /*2100*/  @!P4 LDG.E.U8 R133, desc[UR24][R4.64] ;  /* 0x000000180485c981 */ /* 0x000ee2000c1e1100 */
[----:B------:R-:W-:-:S02]  /*2110*/  LOP3.LUT P4, RZ, R7, 0x1, RZ, 0xc0, !PT ;  /* 0x0000000107ff7812 */ /* 0x000fc4000788c0ff */
[----:B------:R-:W-:Y:S02]  /*2120*/  IADD3.X R7, PT, PT, R3, UR11, RZ, P6, !PT ;  /* 0x0000000b03077c10 */ /* 0x000fe4000b7fe4ff */
[----:B------:R-:W-:Y:S02]  /*2130*/  IADD3 R8, P6, PT, R4, UR5, RZ ;  /* 0x0000000504087c10 */ /* 0x000fe4000ffde0ff */
[----:B------:R-:W-:Y:S01]  /*2140*/  PRMT R150, RZ, 0x7610, R150 ;  /* 0x00007610ff967816 */ /* 0x000fe20000000096 */
[----:B------:R-:W4:Y:S01]  /*2150*/  @!P5 LDG.E.U8 R137, desc[UR24][R6.64] ;  /* 0x000000180689d981 */ /* 0x000f22000c1e1100 */
[----:B------:R-:W-:Y:S02]  /*2160*/  IADD3.X R9, PT, PT, R5, UR11, RZ, P6, !PT ;  /* 0x0000000b05097c10 */ /* 0x000fe4000b7fe4ff */
[----:B------:R-:W-:Y:S02]  /*2170*/  IADD3 R10, P6, PT, R2, UR6, RZ ;  /* 0x00000006020a7c10 */ /* 0x000fe4000ffde0ff */
[----:B------:R-:W-:Y:S01]  /*2180*/  PRMT R149, RZ, 0x7610, R149 ;  /* 0x00007610ff957816 */ /* 0x000fe20000000095 */
[----:B------:R-:W5:Y:S01]  /*2190*/  @!P5 LDG.E.U8 R140, desc[UR24][R8.64] ;  /* 0x00000018088cd981 */ /* 0x000f62000c1e1100 */
[----:B------:R-:W-:-:S02]  /*21a0*/  IADD3.X R11, PT, PT, R3, UR13, RZ, P6, !PT ;  /* 0x0000000d030b7c10 */ /* 0x000fc4000b7fe4ff */
[----:B------:R-:W-:Y:S01]  /*21b0*/  LOP3.LUT P5, RZ, R12, 0x1, RZ, 0xc0, !PT ;  /* 0x000000010cff7812 */ /* 0x000fe200078ac0ff */
[----:B------:R-:W-:Y:S01]  /*21c0*/  UIMAD UR5, UR14, 0x18, URZ ;  /* 0x000000180e0578a4 */ /* 0x000fe2000f8e02ff */
[----:B------:R-:W-:Y:S01]  /*21d0*/  IADD3 R12, P6, PT, R4, UR6, RZ ;  /* 0x00000006040c7c10 */ /* 0x000fe2000ffde0ff */
[----:B------:R-:W2:Y:S01]  /*21e0*/  @P4 LDG.E.U8 R138, desc[UR24][R10.64] ;  /* 0x000000180a8a4981 */ /* 0x000ea2000c1e1100 */
[----:B------:R-:W-:Y:S01]  /*21f0*/  SHF.R.U64 R15, R117, 0x1f, RZ ;  /* 0x0000001f750f7819 */ /* 0x000fe200000012ff */
[----:B------:R-:W-:Y:S01]  /*2200*/  USHF.R.S32.HI UR11, URZ, 0x1f, UR5 ;  /* 0x0000001fff0b7899 */ /* 0x000fe20008011405 */
[----:B------:R-:W-:Y:S02]  /*2210*/  IADD3.X R13, PT, PT, R5, UR13, RZ, P6, !PT ;  /* 0x0000000d050d7c10 */ /* 0x000fe4000b7fe4ff */
[----:B------:R-:W-:Y:S01]  /*2220*/  IADD3 R14, P6, PT, R2, UR5, RZ ;  /* 0x00000005020e7c10 */ /* 0x000fe2000ffde0ff */
[----:B------:R-:W-:Y:S01]  /*2230*/  USHF.L.U32 UR6, UR14, 0x5, URZ ;  /* 0x000000050e067899 */ /* 0x000fe200080006ff */
[----:B------:R-:W-:Y:S01]  /*2240*/  PRMT R148, RZ, 0x7610, R148 ;  /* 0x00007610ff947816 */ /* 0x000fe20000000094 */
[----:B------:R-:W2:Y:S01]  /*2250*/  @P4 LDG.E.U8 R143, desc[UR24][R12.64] ;  /* 0x000000180c8f4981 */ /* 0x000ea2000c1e1100 */
[----:B------:R-:W-:-:S02]  /*2260*/  LOP3.LUT P4, RZ, R15, 0x1, RZ, 0xc0, !PT ;  /* 0x000000010fff7812 */ /* 0x000fc4000788c0ff */
[----:B------:R-:W-:Y:S02]  /*2270*/  IADD3.X R15, PT, PT, R3, UR11, RZ, P6, !PT ;  /* 0x0000000b030f7c10 */ /* 0x000fe4000b7fe4ff */
[----:B------:R-:W-:Y:S01]  /*2280*/  IADD3 R16, P6, PT, R4, UR5, RZ ;  /* 0x0000000504107c10 */ /* 0x000fe2000ffde0ff */
[----:B------:R-:W-:Y:S01]  /*2290*/  USHF.R.S32.HI UR13, URZ, 0x1f, UR6 ;  /* 0x0000001fff0d7899 */ /* 0x000fe20008011406 */
[----:B------:R-:W-:Y:S01]  /*22a0*/  SHF.R.U64 R18, R117, 0x17, RZ ;  /* 0x0000001775127819 */ /* 0x000fe200000012ff */
[----:B------:R-:W2:Y:S01]  /*22b0*/  @P5 LDG.E.U8 R142, desc[UR24][R14.64] ;  /* 0x000000180e8e5981 */ /* 0x000ea2000c1e1100 */
[----:B------:R-:W-:Y:S02]  /*22c0*/  IADD3.X R17, PT, PT, R5, UR11, RZ, P6, !PT ;  /* 0x0000000b05117c10 */ /* 0x000fe4000b7fe4ff */
[----:B------:R-:W-:Y:S01]  /*22d0*/  IADD3 R19, P6, PT, R2, UR6, RZ ;  /* 0x0000000602137c10 */ /* 0x000fe2000ffde0ff */
[----:B------:R-:W-:Y:S01]  /*22e0*/  UIMAD UR5, UR14, 0x28, URZ ;  /* 0x000000280e0578a4 */ /* 0x000fe2000f8e02ff */
[----:B------:R-:W-:Y:S01]  /*22f0*/  PRMT R151, RZ, 0x7610, R151 ;  /* 0x00007610ff977816 */ /* 0x000fe20000000097 */
[----:B------:R-:W2:Y:S01]  /*2300*/  @P5 LDG.E.U8 R141, desc[UR24][R16.64] ;  /* 0x00000018108d5981 */ /* 0x000ea2000c1e1100 */
[----:B------:R-:W-:-:S02]  /*2310*/  IADD3.X R20, PT, PT, R3, UR13, RZ, P6, !PT ;  /* 0x0000000d03147c10 */ /* 0x000fc4000b7fe4ff */
[----:B------:R-:W-:Y:S01]  /*2320*/  IADD3 R21, P6, PT, R4, UR6, RZ ;  /* 0x0000000604157c10 */ /* 0x000fe2000ffde0ff */
[----:B------:R0:W-:Y:S01]  /*2330*/  STL [R1+0x8], R19 ;  /* 0x0000081301007387 */ /* 0x0001e20000100800 */
[----:B------:R-:W-:Y:S01]  /*2340*/  LOP3.LUT P5, RZ, R18, 0x1, RZ, 0xc0, !PT ;  /* 0x0000000112ff7812 */ /* 0x000fe200078ac0ff */
[----:B------:R-:W-:Y:S01]  /*2350*/  @P4 IMAD.MOV.U32 R18, RZ, RZ, R19 ;  /* 0x000000ffff124224 */ /* 0x000fe200078e0013 */
[----:B------:R-:W-:Y:S01]  /*2360*/  IADD3.X R23, PT, PT, R5, UR13, RZ, P6, !PT ;  /* 0x0000000d05177c10 */ /* 0x000fe2000b7fe4ff */
[----:B------:R-:W-:Y:S02]  /*2370*/  USHF.R.S32.HI UR11, URZ, 0x1f, UR5 ;  /* 0x0000001fff0b7899 */ /* 0x000fe40008011405 */
[----:B------:R-:W-:Y:S02]  /*2380*/  IADD3 R22, P6, PT, R2, UR5, RZ ;  /* 0x0000000502167c10 */ /* 0x000fe4000ffde0ff */
[----:B------:R-:W-:Y:S02]  /*2390*/  PRMT R152, RZ, 0x7610, R152 ;  /* 0x00007610ff987816 */ /* 0x000fe40000000098 */
[----:B------:R-:W-:Y:S01]  /*23a0*/  PRMT R163, RZ, 0x7610, R163 ;  /* 0x00007610ffa37816 */ /* 0x000fe200000000a3 */
[----:B0-----:R-:W-:Y:S01]  /*23b0*/  @P4 IMAD.MOV.U32 R19, RZ, RZ, R20 ;  /* 0x000000ffff134224 */ /* 0x001fe200078e0014 */
[----:B------:R-:W-:Y:S01]  /*23c0*/  STL [R1+0x4], R20 ;  /* 0x0000041401007387 */ /* 0x000fe20000100800 */
[----:B------:R-:W-:-:S02]  /*23d0*/  IADD3.X R24, PT, PT, R3, UR11, RZ, P6, !PT ;  /* 0x0000000b03187c10 */ /* 0x000fc4000b7fe4ff */
[----:B------:R-:W-:Y:S01]  /*23e0*/  PRMT R162, RZ, 0x7610, R162 ;  /* 0x00007610ffa27816 */ /* 0x000fe200000000a2 */
[----:B------:R0:W2:Y:S01]  /*23f0*/  @P4 LDG.E.U8 R144, desc[UR24][R18.64] ;  /* 0x0000001812904981 */ /* 0x0000a2000c1e1100 */
[----:B------:R-:W-:Y:S01]  /*2400*/  UIMAD UR6, UR14, 0x30, URZ ;  /* 0x000000300e0678a4 */ /* 0x000fe2000f8e02ff */
[----:B------:R-:W-:Y:S02]  /*2410*/  PRMT R167, RZ, 0x7610, R167 ;  /* 0x00007610ffa77816 */ /* 0x000fe400000000a7 */
[----:B------:R1:W-:Y:S01]  /*2420*/  STL [R1+0x10], R21 ;  /* 0x0000101501007387 */ /* 0x0003e20000100800 */
[----:B------:R-:W-:Y:S02]  /*2430*/  PRMT R165, RZ, 0x7610, R165 ;  /* 0x00007610ffa57816 */ /* 0x000fe400000000a5 */
[----:B------:R-:W-:Y:S02]  /*2440*/  PRMT R164, RZ, 0x7610, R164 ;  /* 0x00007610ffa47816 */ /* 0x000fe400000000a4 */
[----:B------:R-:W-:Y:S01]  /*2450*/  PRMT R173, RZ, 0x7610, R173 ;  /* 0x00007610ffad7816 */ /* 0x000fe200000000ad */
[----:B0-----:R-:W-:Y:S01]  /*2460*/  @P4 IMAD.MOV.U32 R18, RZ, RZ, R21 ;  /* 0x000000ffff124224 */ /* 0x001fe200078e0015 */
[----:B------:R-:W-:Y:S01]  /*2470*/  PRMT R171, RZ, 0x7610, R171 ;  /* 0x00007610ffab7816 */ /* 0x000fe200000000ab */
[----:B------:R-:W-:Y:S01]  /*2480*/  @P4 IMAD.MOV.U32 R19, RZ, RZ, R23 ;  /* 0x000000ffff134224 */ /* 0x000fe200078e0017 */
[----:B------:R-:W-:-:S02]  /*2490*/  PRMT R170, RZ, 0x7610, R170 ;  /* 0x00007610ffaa7816 */ /* 0x000fc400000000aa */
[----:B-1----:R-:W-:Y:S01]  /*24a0*/  IADD3 R21, P6, PT, R4, UR5, RZ ;  /* 0x0000000504157c10 */ /* 0x002fe2000ffde0ff */
[----:B------:R0:W-:Y:S01]  /*24b0*/  STL [R1+0xc], R23 ;  /* 0x00000c1701007387 */ /* 0x0001e20000100800 */
[----:B------:R-:W-:Y:S02]  /*24c0*/  SHF.R.U64 R20, R117, 0xf, RZ ;  /* 0x0000000f75147819 */ /* 0x000fe400000012ff */
[----:B------:R-:W-:Y:S01]  /*24d0*/  PRMT R202, RZ, 0x7610, R202 ;  /* 0x00007610ffca7816 */ /* 0x000fe200000000ca */
[----:B------:R1:W2:Y:S01]  /*24e0*/  @P4 LDG.E.U8 R147, desc[UR24][R18.64] ;  /* 0x0000001812934981 */ /* 0x0002a2000c1e1100 */
[----:B------:R-:W-:Y:S01]  /*24f0*/  USHF.R.S32.HI UR13, URZ, 0x1f, UR6 ;  /* 0x0000001fff0d7899 */ /* 0x000fe20008011406 */
[----:B------:R-:W-:Y:S02]  /*2500*/  LOP3.LUT P4, RZ, R20, 0x1, RZ, 0xc0, !PT ;  /* 0x0000000114ff7812 */ /* 0x000fe4000788c0ff */
[----:B------:R1:W-:Y:S01]  /*2510*/  STL [R1+0x88], R22 ;  /* 0x0000881601007387 */ /* 0x0003e20000100800 */
[----:B------:R-:W-:-:S02]  /*2520*/  PRMT R201, RZ, 0x7610, R201 ;  /* 0x00007610ffc97816 */ /* 0x000fc400000000c9 */
[----:B0-----:R-:W-:Y:S02]  /*2530*/  IADD3.X R23, PT, PT, R5, UR11, RZ, P6, !PT ;  /* 0x0000000b05177c10 */ /* 0x001fe4000b7fe4ff */
[----:B------:R-:W-:Y:S01]  /*2540*/  PRMT R190, RZ, 0x7610, R190 ;  /* 0x00007610ffbe7816 */ /* 0x000fe200000000be */
[----:B-1----:R-:W-:Y:S01]  /*2550*/  @P5 IMAD.MOV.U32 R18, RZ, RZ, R22 ;  /* 0x000000ffff125224 */ /* 0x002fe200078e0016 */
[----:B------:R-:W-:Y:S01]  /*2560*/  PRMT R228, RZ, 0x7610, R228 ;  /* 0x00007610ffe47816 */ /* 0x000fe200000000e4 */
[----:B------:R-:W-:Y:S01]  /*2570*/  @P5 IMAD.MOV.U32 R19, RZ, RZ, R24 ;  /* 0x000000ffff135224 */ /* 0x000fe200078e0018 */
[----:B------:R-:W-:Y:S01]  /*2580*/  STL [R1+0x84], R24 ;  /* 0x0000841801007387 */ /* 0x000fe20000100800 */
[----:B------:R-:W-:Y:S02]  /*2590*/  IADD3 R22, P6, PT, R2, UR6, RZ ;  /* 0x0000000602167c10 */ /* 0x000fe4000ffde0ff */
[----:B------:R-:W-:Y:S01]  /*25a0*/  PRMT R223, RZ, 0x7610, R223 ;  /* 0x00007610ffdf7816 */ /* 0x000fe200000000df */
[----:B------:R0:W2:Y:S01]  /*25b0*/  @P5 LDG.E.U8 R146, desc[UR24][R18.64] ;  /* 0x0000001812925981 */ /* 0x0000a2000c1e1100 */
[----:B------:R-:W-:-:S02]  /*25c0*/  SHF.R.U64 R20, R117, 0x7, RZ ;  /* 0x0000000775147819 */ /* 0x000fc400000012ff */
[----:B------:R-:W-:Y:S01]  /*25d0*/  PRMT R216, RZ, 0x7610, R216 ;  /* 0x00007610ffd87816 */ /* 0x000fe200000000d8 */
[----:B------:R-:W-:Y:S01]  /*25e0*/  STL [R1+0x90], R21 ;  /* 0x0000901501007387 */ /* 0x000fe20000100800 */
[----:B------:R-:W-:Y:S02]  /*25f0*/  PRMT R227, RZ, 0x7610, R227 ;  /* 0x00007610ffe37816 */ /* 0x000fe400000000e3 */
[----:B------:R-:W-:Y:S01]  /*2600*/  PRMT R226, RZ, 0x7610, R226 ;  /* 0x00007610ffe27816 */ /* 0x000fe200000000e2 */
[----:B------:R1:W-:Y:S01]  /*2610*/  STL [R1+0x8c], R23 ;  /* 0x00008c1701007387 */ /* 0x0003e20000100800 */
[----:B------:R-:W-:Y:S01]  /*2620*/  PRMT R219, RZ, 0x7610, R219 ;  /* 0x00007610ffdb7816 */ /* 0x000fe200000000db */
[----:B0-----:R-:W-:Y:S01]  /*2630*/  @P5 IMAD.MOV.U32 R18, RZ, RZ, R21 ;  /* 0x000000ffff125224 */ /* 0x001fe200078e0015 */
[----:B------:R-:W-:Y:S01]  /*2640*/  PRMT R211, RZ, 0x7610, R211 ;  /* 0x00007610ffd37816 */ /* 0x000fe200000000d3 */
[----:B------:R-:W-:Y:S01]  /*2650*/  @P5 IMAD.MOV.U32 R19, RZ, RZ, R23 ;  /* 0x000000ffff135224 */ /* 0x000fe200078e0017 */
[----:B------:R-:W-:Y:S01]  /*2660*/  STL [R1+0x108], R22 ;  /* 0x0001081601007387 */ /* 0x000fe20000100800 */
[----:B------:R-:W-:-:S02]  /*2670*/  PRMT R222, RZ, 0x7610, R222 ;  /* 0x00007610ffde7816 */ /* 0x000fc400000000de */
[----:B------:R-:W-:Y:S01]  /*2680*/  PRMT R221, RZ, 0x7610, R221 ;  /* 0x00007610ffdd7816 */ /* 0x000fe200000000dd */
[----:B------:R0:W2:Y:S01]  /*2690*/  @P5 LDG.E.U8 R150, desc[UR24][R18.64] ;  /* 0x0000001812965981 */ /* 0x0000a2000c1e1100 */
[----:B-1----:R-:W-:Y:S02]  /*26a0*/  IADD3.X R23, PT, PT, R3, UR13, RZ, P6, !PT ;  /* 0x0000000d03177c10 */ /* 0x002fe4000b7fe4ff */
[----:B------:R-:W-:Y:S02]  /*26b0*/  IADD3 R21, P6, PT, R4, UR6, RZ ;  /* 0x0000000604157c10 */ /* 0x000fe4000ffde0ff */
[----:B------:R-:W-:Y:S02]  /*26c0*/  LOP3.LUT P5, RZ, R20, 0x1, RZ, 0xc0, !PT ;  /* 0x0000000114ff7812 */ /* 0x000fe400078ac0ff */
[----:B------:R-:W-:Y:S01]  /*26d0*/  IADD3.X R20, PT, PT, R5, UR13, RZ, P6, !PT ;  /* 0x0000000d05147c10 */ /* 0x000fe2000b7fe4ff */
[----:B------:R-:W-:Y:S01]  /*26e0*/  STL [R1+0x104], R23 ;  /* 0x0001041701007387 */ /* 0x000fe20000100800 */
[----:B------:R-:W-:Y:S01]  /*26f0*/  UIMAD UR5, UR14, 0x38, URZ ;  /* 0x000000380e0578a4 */ /* 0x000fe2000f8e02ff */
[----:B------:R-:W-:-:S02]  /*2700*/  PRMT R208, RZ, 0x7610, R208 ;  /* 0x00007610ffd07816 */ /* 0x000fc400000000d0 */
[----:B------:R1:W-:Y:S01]  /*2710*/  STL [R1+0x110], R21 ;  /* 0x0001101501007387 */ /* 0x0003e20000100800 */
[----:B0-----:R-:W-:Y:S01]  /*2720*/  @P4 IMAD.MOV.U32 R18, RZ, RZ, R22 ;  /* 0x000000ffff124224 */ /* 0x001fe200078e0016 */
[----:B------:R-:W-:Y:S01]  /*2730*/  USHF.R.S32.HI UR11, URZ, 0x1f, UR5 ;  /* 0x0000001fff0b7899 */ /* 0x000fe20008011405 */
[----:B------:R-:W-:Y:S01]  /*2740*/  PRMT R220, RZ, 0x7610, R220 ;  /* 0x00007610ffdc7816 */ /* 0x000fe200000000dc */
[----:B------:R0:W-:Y:S01]  /*2750*/  STL [R1+0x10c], R20 ;  /* 0x00010c1401007387 */ /* 0x0001e20000100800 */
[----:B------:R-:W-:Y:S01]  /*2760*/  @P4 IMAD.MOV.U32 R19, RZ, RZ, R23 ;  /* 0x000000ffff134224 */ /* 0x000fe200078e0017 */
[----:B------:R-:W-:Y:S02]  /*2770*/  PRMT R214, RZ, 0x7610, R214 ;  /* 0x00007610ffd67816 */ /* 0x000fe400000000d6 */
[----:B------:R-:W-:Y:S02]  /*2780*/  PRMT R213, RZ, 0x7610, R213 ;  /* 0x00007610ffd57816 */ /* 0x000fe400000000d5 */
[-C--:B-1----:R-:W-:Y:S01]  /*2790*/  @P4 LOP3.LUT R21, R21, R20.reuse, RZ, 0x3c, !PT ;  /* 0x0000001415154212 */ /* 0x082fe200078e3cff */
[----:B------:R-:W-:Y:S01]  /*27a0*/  VIADD R22, R246, 0xfffffff6 ;  /* 0xfffffff6f6167836 */ /* 0x000fe20000000000 */
[----:B------:R-:W-:Y:S01]  /*27b0*/  IADD3 R23, P6, PT, R2, UR5, RZ ;  /* 0x0000000502177c10 */ /* 0x000fe2000ffde0ff */
[----:B------:R1:W2:Y:S01]  /*27c0*/  @P4 LDG.E.U8 R149, desc[UR24][R18.64] ;  /* 0x0000001812954981 */ /* 0x0002a2000c1e1100 */
[----:B0-----:R-:W-:-:S02]  /*27d0*/  @P4 LOP3.LUT R20, R21, R20, RZ, 0x3c, !PT ;  /* 0x0000001415144212 */ /* 0x001fc400078e3cff */
[----:B------:R-:W-:Y:S02]  /*27e0*/  PRMT R217, RZ, 0x7610, R217 ;  /* 0x00007610ffd97816 */ /* 0x000fe400000000d9 */
[----:B------:R-:W-:Y:S01]  /*27f0*/  @P4 LOP3.LUT R21, R21, R20, RZ, 0x3c, !PT ;  /* 0x0000001415154212 */ /* 0x000fe200078e3cff */
[----:B------:R0:W-:Y:S01]  /*2800*/  STL [R1+0x188], R23 ;  /* 0x0001881701007387 */ /* 0x0001e20000100800 */
[----:B------:R-:W-:Y:S02]  /*2810*/  PRMT R207, RZ, 0x7610, R207 ;  /* 0x00007610ffcf7816 */ /* 0x000fe400000000cf */
[----:B------:R-:W-:Y:S01]  /*2820*/  PRMT R198, RZ, 0x7610, R198 ;  /* 0x00007610ffc67816 */ /* 0x000fe200000000c6 */
[----:B------:R0:W2:Y:S01]  /*2830*/  @P4 LDG.E.U8 R148, desc[UR24][R20.64] ;  /* 0x0000001814944981 */ /* 0x0000a2000c1e1100 */
[----:B-1----:R-:W-:Y:S02]  /*2840*/  IADD3.X R18, PT, PT, R3, UR11, RZ, P6, !PT ;  /* 0x0000000b03127c10 */ /* 0x002fe4000b7fe4ff */
[----:B------:R-:W-:-:S02]  /*2850*/  IADD3 R19, P6, PT, R4, UR5, RZ ;  /* 0x0000000504137c10 */ /* 0x000fc4000ffde0ff */
[----:B------:R-:W-:Y:S01]  /*2860*/  ISETP.GE.U32.AND P4, PT, R22, 0x7fffffb7, PT ;  /* 0x7fffffb71600780c */ /* 0x000fe20003f86070 */
[----:B------:R-:W-:Y:S01]  /*2870*/  @P5 IMAD.MOV.U32 R22, RZ, RZ, R23 ;  /* 0x000000ffff165224 */ /* 0x000fe200078e0017 */
[----:B------:R-:W-:Y:S01]  /*2880*/  IADD3.X R24, PT, PT, R5, UR11, RZ, P6, !PT ;  /* 0x0000000b05187c10 */ /* 0x000fe2000b7fe4ff */
[----:B0-----:R-:W-:Y:S01]  /*2890*/  @P5 IMAD.MOV.U32 R23, RZ, RZ, R18 ;  /* 0x000000ffff175224 */ /* 0x001fe200078e0012 */
[----:B------:R-:W-:Y:S01]  /*28a0*/  USHF.R.S32.HI UR6, URZ, 0x1f, UR14 ;  /* 0x0000001fff067899 */ /* 0x000fe2000801140e */
[----:B------:R0:W-:Y:S01]  /*28b0*/  STL [R1+0x184], R18 ;  /* 0x0001841201007387 */ /* 0x0001e20000100800 */
[----:B------:R-:W-:Y:S01]  /*28c0*/  VIADD R20, R246, 0xfffffffd ;  /* 0xfffffffdf6147836 */ /* 0x000fe20000000000 */
[----:B------:R-:W-:Y:S02]  /*28d0*/  PRMT R224, RZ, 0x7610, R224 ;  /* 0x00007610ffe07816 */ /* 0x000fe400000000e0 */
[----:B------:R1:W2:Y:S01]  /*28e0*/  @P5 LDG.E.U8 R151, desc[UR24][R22.64] ;  /* 0x0000001816975981 */ /* 0x0002a2000c1e1100 */
[----:B------:R-:W-:-:S02]  /*28f0*/  PRMT R205, RZ, 0x7610, R205 ;  /* 0x00007610ffcd7816 */ /* 0x000fc400000000cd */
[----:B------:R-:W-:Y:S02]  /*2900*/  PRMT R225, RZ, 0x7610, R225 ;  /* 0x00007610ffe17816 */ /* 0x000fe400000000e1 */
[----:B------:R-:W-:Y:S02]  /*2910*/  PRMT R183, RZ, 0x7610, R183 ;  /* 0x00007610ffb77816 */ /* 0x000fe400000000b7 */
[----:B0-----:R-:W-:Y:S02]  /*2920*/  IADD3 R18, P6, PT, R2, UR14, RZ ;  /* 0x0000000e02127c10 */ /* 0x001fe4000ffde0ff */
[----:B------:R-:W-:Y:S01]  /*2930*/  PRMT R212, RZ, 0x7610, R212 ;  /* 0x00007610ffd47816 */ /* 0x000fe200000000d4 */
[----:B-1----:R-:W-:Y:S01]  /*2940*/  @P5 IMAD.MOV.U32 R22, RZ, RZ, R19 ;  /* 0x000000ffff165224 */ /* 0x002fe200078e0013 */
[----:B------:R-:W-:Y:S01]  /*2950*/  PRMT R204, RZ, 0x7610, R204 ;  /* 0x00007610ffcc7816 */ /* 0x000fe200000000cc */
[----:B------:R-:W-:Y:S01]  /*2960*/  @P5 IMAD.MOV.U32 R23, RZ, RZ, R24 ;  /* 0x000000ffff175224 */ /* 0x000fe200078e0018 */
[----:B------:R0:W-:Y:S01]  /*2970*/  STL [R1+0x190], R19 ;  /* 0x0001901301007387 */ /* 0x0001e20000100800 */
[----:B------:R-:W-:Y:S01]  /*2980*/  UIMAD UR5, UR14, 0x9, URZ ;  /* 0x000000090e0578a4 */ /* 0x000fe2000f8e02ff */
[----:B------:R-:W-:-:S02]  /*2990*/  PRMT R203, RZ, 0x7610, R203 ;  /* 0x00007610ffcb7816 */ /* 0x000fc400000000cb */
[----:B------:R1:W2:Y:S01]  /*29a0*/  @P5 LDG.E.U8 R152, desc[UR24][R22.64] ;  /* 0x0000001816985981 */ /* 0x0002a2000c1e1100 */
[----:B------:R-:W-:Y:S02]  /*29b0*/  ISETP.GE.U32.AND P5, PT, R20, 0x7fffffbe, PT ;  /* 0x7fffffbe1400780c */ /* 0x000fe40003fa6070 */
[----:B------:R-:W-:Y:S02]  /*29c0*/  PRMT R210, RZ, 0x7610, R210 ;  /* 0x00007610ffd27816 */ /* 0x000fe400000000d2 */
[----:B------:R-:W-:Y:S02]  /*29d0*/  PRMT R209, RZ, 0x7610, R209 ;  /* 0x00007610ffd17816 */ /* 0x000fe400000000d1 */
[----:B0-----:R-:W-:Y:S02]  /*29e0*/  IADD3.X R19, PT, PT, R3, UR6, RZ, P6, !PT ;  /* 0x0000000603137c10 */ /* 0x001fe4000b7fe4ff */
[----:B------:R-:W-:Y:S01]  /*29f0*/  IADD3 R20, P6, PT, R4, UR14, RZ ;  /* 0x0000000e04147c10 */ /* 0x000fe2000ffde0ff */
[----:B------:R-:W-:Y:S01]  /*2a00*/  USHF.R.S32.HI UR11, URZ, 0x1f, UR5 ;  /* 0x0000001fff0b7899 */ /* 0x000fe20008011405 */
[----:B-1----:R-:W-:Y:S01]  /*2a10*/  SHF.R.U32.HI R23, RZ, 0xe, R96 ;  /* 0x0000000eff177819 */ /* 0x002fe20000011660 */
[----:B------:R-:W2:Y:S01]  /*2a20*/  @!P2 LDG.E.U8 R163, desc[UR24][R18.64] ;  /* 0x0000001812a3a981 */ /* 0x000ea2000c1e1100 */
[----:B------:R-:W-:-:S02]  /*2a30*/  IADD3.X R21, PT, PT, R5, UR6, RZ, P6, !PT ;  /* 0x0000000605157c10 */ /* 0x000fc4000b7fe4ff */
[----:B------:R-:W-:Y:S01]  /*2a40*/  IADD3 R22, P6, PT, R2, UR5, RZ ;  /* 0x0000000502167c10 */ /* 0x000fe2000ffde0ff */
[----:B------:R0:W-:Y:S01]  /*2a50*/  STL [R1+0x18c], R24 ;  /* 0x00018c1801007387 */ /* 0x0001e20000100800 */
[----:B------:R-:W-:Y:S01]  /*2a60*/  UIMAD UR6, UR14, 0x11, URZ ;  /* 0x000000110e0678a4 */ /* 0x000fe2000f8e02ff */
[----:B------:R-:W-:Y:S02]  /*2a70*/  PRMT R186, RZ, 0x7610, R186 ;  /* 0x00007610ffba7816 */ /* 0x000fe400000000ba */
[----:B------:R-:W2:Y:S01]  /*2a80*/  @!P2 LDG.E.U8 R162, desc[UR24][R20.64] ;  /* 0x0000001814a2a981 */ /* 0x000ea2000c1e1100 */
[----:B------:R-:W-:Y:S02]  /*2a90*/  LOP3.LUT P2, RZ, R23, 0x1, RZ, 0xc0, !PT ;  /* 0x0000000117ff7812 */ /* 0x000fe4000784c0ff */
[----:B------:R-:W-:Y:S02]  /*2aa0*/  IADD3.X R23, PT, PT, R3, UR11, RZ, P6, !PT ;  /* 0x0000000b03177c10 */ /* 0x000fe4000b7fe4ff */
[----:B------:R-:W-:-:S02]  /*2ab0*/  PRMT R215, RZ, 0x7610, R215 ;  /* 0x00007610ffd77816 */ /* 0x000fc400000000d7 */
[----:B0-----:R-:W-:Y:S01]  /*2ac0*/  IADD3 R24, P6, PT, R4, UR5, RZ ;  /* 0x0000000504187c10 */ /* 0x001fe2000ffde0ff */
[----:B------:R-:W-:Y:S01]  /*2ad0*/  USHF.R.S32.HI UR13, URZ, 0x1f, UR6 ;  /* 0x0000001fff0d7899 */ /* 0x000fe20008011406 */
[----:B------:R-:W-:Y:S01]  /*2ae0*/  SHF.R.U32.HI R28, RZ, 0x6, R96 ;  /* 0x00000006ff1c7819 */ /* 0x000fe20000011660 */
[----:B------:R-:W2:Y:S01]  /*2af0*/  @!P4 LDG.E.U8 R167, desc[UR24][R22.64] ;  /* 0x0000001816a7c981 */ /* 0x000ea2000c1e1100 */
[----:B------:R-:W-:Y:S02]  /*2b00*/  IADD3.X R25, PT, PT, R5, UR11, RZ, P6, !PT ;  /* 0x0000000b05197c10 */ /* 0x000fe4000b7fe4ff */
[----:B------:R-:W-:Y:S02]  /*2b10*/  IADD3 R26, P6, PT, R2, UR6, RZ ;  /* 0x00000006021a7c10 */ /* 0x000fe4000ffde0ff */
[----:B------:R-:W-:Y:S01]  /*2b20*/  PRMT R191, RZ, 0x7610, R191 ;  /* 0x00007610ffbf7816 */ /* 0x000fe200000000bf */
[----:B------:R-:W2:Y:S01]  /*2b30*/  @!P4 LDG.E.U8 R165, desc[UR24][R24.64] ;  /* 0x0000001818a5c981 */ /* 0x000ea2000c1e1100 */
        /* <DEDUP_REMOVED lines=9> */
[----:B------:R-:W-:Y:S01]  /*2bd0*/  UIMAD UR6, UR14, 0x21, URZ ;  /* 0x000000210e0678a4 */ /* 0x000fe2000f8e02ff */
        /* <DEDUP_REMOVED lines=24> */
[----:B------:R0:W-:Y:S01]  /*2d60*/  STL [R1+0x14], R36 ;  /* 0x0000142401007387 */ /* 0x0001e20000100800 */
[----:B------:R-:W-:-:S02]  /*2d70*/  IADD3.X R40, PT, PT, R3, UR11, RZ, P6, !PT ;  /* 0x0000000b03287c10 */ /* 0x000fc4000b7fe4ff */
[----:B------:R-:W-:Y:S01]  /*2d80*/  PRMT R206, RZ, 0x7610, R206 ;  /* 0x00007610ffce7816 */ /* 0x000fe200000000ce */
[----:B------:R1:W2:Y:S01]  /*2d90*/  @P2 LDG.E.U8 R202, desc[UR24][R34.64] ;  /* 0x0000001822ca2981 */ /* 0x0002a2000c1e1100 */
[----:B------:R-:W-:Y:S01]  /*2da0*/  UIMAD UR6, UR14, 0x31, URZ ;  /* 0x000000310e0678a4 */ /* 0x000fe2000f8e02ff */
[----:B------:R-:W-:Y:S02]  /*2db0*/  PRMT R182, RZ, 0x7610, R182 ;  /* 0x00007610ffb67816 */ /* 0x000fe400000000b6 */
[----:B------:R1:W-:Y:S01]  /*2dc0*/  STL [R1+0x20], R37 ;  /* 0x0000202501007387 */ /* 0x0003e20000100800 */
[----:B------:R-:W-:Y:S02]  /*2dd0*/  PRMT R181, RZ, 0x7610, R181 ;  /* 0x00007610ffb57816 */ /* 0x000fe400000000b5 */
[----:B0-----:R-:W-:Y:S02]  /*2de0*/  SHF.R.U64 R36, R117, 0xe, RZ ;  /* 0x0000000e75247819 */ /* 0x001fe400000012ff */
[----:B------:R-:W-:Y:S01]  /*2df0*/  PRMT R189, RZ, 0x7610, R189 ;  /* 0x00007610ffbd7816 */ /* 0x000fe200000000bd */
[----:B-1----:R-:W-:Y:S01]  /*2e00*/  @P2 IMAD.MOV.U32 R34, RZ, RZ, R37 ;  /* 0x000000ffff222224 */ /* 0x002fe200078e0025 */
[----:B------:R-:W-:Y:S01]  /*2e10*/  PRMT R188, RZ, 0x7610, R188 ;  /* 0x00007610ffbc7816 */ /* 0x000fe200000000bc */
[----:B------:R-:W-:Y:S01]  /*2e20*/  @P2 IMAD.MOV.U32 R35, RZ, RZ, R39 ;  /* 0x000000ffff232224 */ /* 0x000fe200078e0027 */
[----:B------:R-:W-:-:S02]  /*2e30*/  PRMT R175, RZ, 0x7610, R175 ;  /* 0x00007610ffaf7816 */ /* 0x000fc400000000af */
[----:B------:R-:W-:Y:S01]  /*2e40*/  IADD3 R37, P6, PT, R4, UR5, RZ ;  /* 0x0000000504257c10 */ /* 0x000fe2000ffde0ff */
[----:B------:R0:W-:Y:S01]  /*2e50*/  STL [R1+0x1c], R39 ;  /* 0x00001c2701007387 */ /* 0x0001e20000100800 */
[----:B------:R-:W-:Y:S01]  /*2e60*/  USHF.R.S32.HI UR5, URZ, 0x1f, UR6 ;  /* 0x0000001fff057899 */ /* 0x000fe20008011406 */
[----:B------:R-:W-:Y:S02]  /*2e70*/  PRMT R174, RZ, 0x7610, R174 ;  /* 0x00007610ffae7816 */ /* 0x000fe400000000ae */
[----:B------:R1:W2:Y:S01]  /*2e80*/  @P2 LDG.E.U8 R201, desc[UR24][R34.64] ;  /* 0x0000001822c92981 */ /* 0x0002a2000c1e1100 */
[----:B------:R-:W-:Y:S02]  /*2e90*/  LOP3.LUT P2, RZ, R36, 0x1, RZ, 0xc0, !PT ;  /* 0x0000000124ff7812 */ /* 0x000fe4000784c0ff */
[----:B------:R-:W-:Y:S01]  /*2ea0*/  PRMT R179, RZ, 0x7610, R179 ;  /* 0x00007610ffb37816 */ /* 0x000fe200000000b3 */
        /* <DEDUP_REMOVED lines=8> */
[----:B---3--:R-:W-:Y:S02]  /*2f30*/  IADD3 R38, P6, PT, R2, UR6, RZ ;  /* 0x0000000602267c10 */ /* 0x008fe4000ffde0ff */
[----:B------:R-:W-:Y:S01]  /*2f40*/  PRMT R169, RZ, 0x7610, R169 ;  /* 0x00007610ffa97816 */ /* 0x000fe200000000a9 */
[----:B------:R0:W3:Y:S01]  /*2f50*/  @P4 LDG.E.U8 R190, desc[UR24][R34.64] ;  /* 0x0000001822be4981 */ /* 0x0000e2000c1e1100 */
[----:B------:R-:W-:-:S02]  /*2f60*/  SHF.R.U64 R36, R117, 0x6, RZ ;  /* 0x0000000675247819 */ /* 0x000fc400000012ff */
[----:B------:R-:W-:Y:S01]  /*2f70*/  PRMT R218, RZ, 0x7610, R218 ;  /* 0x00007610ffda7816 */ /* 0x000fe200000000da */
[----:B------:R-:W-:Y:S01]  /*2f80*/  STL [R1+0xa0], R37 ;  /* 0x0000a02501007387 */ /* 0x000fe20000100800 */
[----:B------:R-:W-:Y:S01]  /*2f90*/  VIADD R82, R246, 0xfffffffa ;  /* 0xfffffffaf6527836 */ /* 0x000fe20000000000 */
[----:B------:R-:W-:Y:S02]  /*2fa0*/  PRMT R194, RZ, 0x7610, R194 ;  /* 0x00007610ffc27816 */ /* 0x000fe400000000c2 */
        /* <DEDUP_REMOVED lines=10> */
[----:B------:R-:W-:Y:S01]  /*3050*/  IADD3 R37, P6, PT, R4, UR6, RZ ;  /* 0x0000000604257c10 */ /* 0x000fe2000ffde0ff */
[----:B------:R-:W-:Y:S01]  /*3060*/  UIMAD UR6, UR14, 0x39, URZ ;  /* 0x000000390e0678a4 */ /* 0x000fe2000f8e02ff */
[----:B------:R-:W-:Y:S01]  /*3070*/  LOP3.LUT P4, RZ, R36, 0x1, RZ, 0xc0, !PT ;  /* 0x0000000124ff7812 */ /* 0x000fe2000788c0ff */
[----:B------:R1:W-:Y:S01]  /*3080*/  STL [R1+0x114], R39 ;  /* 0x0001142701007387 */ /* 0x0003e20000100800 */
[----:B------:R-:W-:Y:S01]  /*3090*/  PRMT R193, RZ, 0x7610, R193 ;  /* 0x00007610ffc17816 */ /* 0x000fe200000000c1 */
[----:B------:R-:W-:Y:S01]  /*30a0*/  USHF.R.S32.HI UR11, URZ, 0x1f, UR6 ;  /* 0x0000001fff0b7899 */ /* 0x000fe20008011406 */
[----:B------:R-:W-:Y:S01]  /*30b0*/  PRMT R172, RZ, 0x7610, R172 ;  /* 0x00007610ffac7816 */ /* 0x000fe200000000ac */
[----:B0-----:R-:W-:Y:S01]  /*30c0*/  @P2 IMAD.MOV.U32 R34, RZ, RZ, R38 ;  /* 0x000000ffff222224 */ /* 0x001fe200078e0026 */
[----:B------:R-:W-:Y:S01]  /*30d0*/  PRMT R160, RZ, 0x7610, R160 ;  /* 0x00007610ffa07816 */ /* 0x000fe200000000a0 */
[----:B------:R-:W-:Y:S01]  /*30e0*/  @P2 IMAD.MOV.U32 R35, RZ, RZ, R39 ;  /* 0x000000ffff232224 */ /* 0x000fe200078e0027 */
[----:B------:R-:W-:-:S02]  /*30f0*/  PRMT R180, RZ, 0x7610, R180 ;  /* 0x00007610ffb47816 */ /* 0x000fc400000000b4 */
[----:B------:R-:W-:Y:S02]  /*3100*/  PRMT R166, RZ, 0x7610, R166 ;  /* 0x00007610ffa67816 */ /* 0x000fe400000000a6 */
[----:B-1----:R-:W-:Y:S01]  /*3110*/  IADD3.X R39, PT, PT, R5, UR5, RZ, P6, !PT ;  /* 0x0000000505277c10 */ /* 0x002fe2000b7fe4ff */
[----:B------:R0:W2:Y:S01]  /*3120*/  @P2 LDG.E.U8 R223, desc[UR24][R34.64] ;  /* 0x0000001822df2981 */ /* 0x0000a2000c1e1100 */
[----:B------:R-:W-:Y:S02]  /*3130*/  IADD3 R38, P6, PT, R2, UR6, RZ ;  /* 0x0000000602267c10 */ /* 0x000fe4000ffde0ff */
[----:B------:R-:W-:Y:S01]  /*3140*/  PRMT R187, RZ, 0x7610, R187 ;  /* 0x00007610ffbb7816 */ /* 0x000fe200000000bb */
[----:B------:R1:W-:Y:S01]  /*3150*/  STL [R1+0x120], R37 ;  /* 0x0001202501007387 */ /* 0x0003e20000100800 */
[----:B------:R-:W-:Y:S01]  /*3160*/  IADD3.X R40, PT, PT, R3, UR11, RZ, P6, !PT ;  /* 0x0000000b03287c10 */ /* 0x000fe2000b7fe4ff */
[----:B------:R-:W-:Y:S01]  /*3170*/  VIADD R36, R246, 0xfffffff5 ;  /* 0xfffffff5f6247836 */ /* 0x000fe20000000000 */
[----:B------:R-:W-:-:S02]  /*3180*/  PRMT R158, RZ, 0x7610, R158 ;  /* 0x00007610ff9e7816 */ /* 0x000fc4000000009e */
[----:B------:R-:W-:Y:S01]  /*3190*/  PRMT R159, RZ, 0x7610, R159 ;  /* 0x00007610ff9f7816 */ /* 0x000fe2000000009f */
[----:B0-----:R-:W-:Y:S01]  /*31a0*/  @P2 IMAD.MOV.U32 R34, RZ, RZ, R37 ;  /* 0x000000ffff222224 */ /* 0x001fe200078e0025 */
[----:B------:R-:W-:Y:S01]  /*31b0*/  PRMT R192, RZ, 0x7610, R192 ;  /* 0x00007610ffc07816 */ /* 0x000fe200000000c0 */
[----:B------:R-:W-:Y:S01]  /*31c0*/  @P2 IMAD.MOV.U32 R35, RZ, RZ, R39 ;  /* 0x000000ffff232224 */ /* 0x000fe200078e0027 */
[----:B------:R-:W-:Y:S02]  /*31d0*/  PRMT R157, RZ, 0x7610, R157 ;  /* 0x00007610ff9d7816 */ /* 0x000fe4000000009d */
[----:B-1----:R-:W-:Y:S01]  /*31e0*/  IADD3 R37, P6, PT, R4, UR6, RZ ;  /* 0x0000000604257c10 */ /* 0x002fe2000ffde0ff */
[----:B------:R0:W-:Y:S01]  /*31f0*/  STL [R1+0x11c], R39 ;  /* 0x00011c2701007387 */ /* 0x0001e20000100800 */
[----:B------:R-:W-:Y:S01]  /*3200*/  USHF.L.U32 UR5, UR14, 0x1, URZ ;  /* 0x000000010e057899 */ /* 0x000fe200080006ff */
[----:B------:R-:W-:Y:S02]  /*3210*/  PRMT R156, RZ, 0x7610, R156 ;  /* 0x00007610ff9c7816 */ /* 0x000fe4000000009c */
[----:B------:R1:W2:Y:S01]  /*3220*/  @P2 LDG.E.U8 R216, desc[UR24][R34.64] ;  /* 0x0000001822d82981 */ /* 0x0002a2000c1e1100 */
[----:B------:R-:W-:Y:S01]  /*3230*/  ISETP.GE.U32.AND P2, PT, R36, 0x7fffffb6, PT ;  /* 0x7fffffb62400780c */ /* 0x000fe20003f46070 */
[----:B------:R-:W-:Y:S01]  /*3240*/  USHF.R.S32.HI UR6, URZ, 0x1f, UR5 ;  /* 0x0000001fff067899 */ /* 0x000fe20008011405 */
[----:B------:R-:W-:Y:S01]  /*3250*/  PRMT R155, RZ, 0x7610, R155 ;  /* 0x00007610ff9b7816 */ /* 0x000fe2000000009b */
[----:B------:R-:W-:Y:S01]  /*3260*/  STL [R1+0x198], R38 ;  /* 0x0001982601007387 */ /* 0x000fe20000100800 */
[----:B------:R-:W-:-:S02]  /*3270*/  PRMT R139, RZ, 0x7610, R139 ;  /* 0x00007610ff8b7816 */ /* 0x000fc4000000008b */
[----:B0-----:R-:W-:Y:S02]  /*3280*/  IADD3.X R39, PT, PT, R5, UR11, RZ, P6, !PT ;  /* 0x0000000b05277c10 */ /* 0x001fe4000b7fe4ff */
[----:B------:R-:W-:Y:S01]  /*3290*/  PRMT R154, RZ, 0x7610, R154 ;  /* 0x00007610ff9a7816 */ /* 0x000fe2000000009a */
[----:B-1----:R-:W-:Y:S01]  /*32a0*/  @P4 IMAD.MOV.U32 R34, RZ, RZ, R38 ;  /* 0x000000ffff224224 */ /* 0x002fe200078e0026 */
[----:B------:R-:W-:Y:S01]  /*32b0*/  PRMT R153, RZ, 0x7610, R153 ;  /* 0x00007610ff997816 */ /* 0x000fe20000000099 */
[----:B------:R-:W-:Y:S01]  /*32c0*/  @P4 IMAD.MOV.U32 R35, RZ, RZ, R40 ;  /* 0x000000ffff234224 */ /* 0x000fe200078e0028 */
[----:B------:R-:W-:Y:S01]  /*32d0*/  STL [R1+0x194], R40 ;  /* 0x0001942801007387 */ /* 0x000fe20000100800 */
[----:B------:R-:W-:Y:S01]  /*32e0*/  @P4 IMAD.MOV.U32 R36, RZ, RZ, R37 ;  /* 0x000000ffff244224 */ /* 0x000fe200078e0025 */
[----:B------:R-:W-:Y:S02]  /*32f0*/  @P1 LOP3.LUT R121, R121, 0x2, RZ, 0xfc, !PT ;  /* 0x0000000279791812 */ /* 0x000fe400078efcff */
[----:B------:R0:W-:Y:S04]  /*3300*/  STL [R1+0x1a0], R37 ;  /* 0x0001a02501007387 */ /* 0x0001e80000100800 */
[----:B------:R1:W2:Y:S01]  /*3310*/  @P4 LDG.E.U8 R227, desc[UR24][R34.64] ;  /* 0x0000001822e34981 */ /* 0x0002a2000c1e1100 */
[----:B0-----:R-:W-:Y:S01]  /*3320*/  @P4 IMAD.MOV.U32 R37, RZ, RZ, R39 ;  /* 0x000000ffff254224 */ /* 0x001fe200078e0027 */
[----:B-1----:R-:W-:-:S04]  /*3330*/  IADD3 R34, P6, PT, R2, UR5, RZ ;  /* 0x0000000502227c10 */ /* 0x002fc8000ffde0ff */
[----:B------:R0:W2:Y:S01]  /*3340*/  @P4 LDG.E.U8 R226, desc[UR24][R36.64] ;  /* 0x0000001824e24981 */ /* 0x0000a2000c1e1100 */
[----:B------:R-:W-:Y:S02]  /*3350*/  IADD3.X R35, PT, PT, R3, UR6, RZ, P6, !PT ;  /* 0x0000000603237c10 */ /* 0x000fe4000b7fe4ff */
[--C-:B------:R-:W-:Y:S01]  /*3360*/  SHF.R.U32.HI R38, RZ, 0x5, R96.reuse ;  /* 0x00000005ff267819 */ /* 0x100fe20000011660 */
[----:B------:R1:W-:Y:S01]  /*3370*/  STL [R1+0x19c], R39 ;  /* 0x00019c2701007387 */ /* 0x0003e20000100800 */
[----:B0-----:R-:W-:Y:S01]  /*3380*/  IADD3 R36, P6, PT, R4, UR5, RZ ;  /* 0x0000000504247c10 */ /* 0x001fe2000ffde0ff */
[----:B------:R-:W-:Y:S01]  /*3390*/  UIMAD UR5, UR14, 0xa, URZ ;  /* 0x0000000a0e0578a4 */ /* 0x000fe2000f8e02ff */
[----:B------:R-:W-:Y:S01]  /*33a0*/  LOP3.LUT P4, RZ, R38, 0x1, RZ, 0xc0, !PT ;  /* 0x0000000126ff7812 */ /* 0x000fe2000788c0ff */
[----:B------:R-:W2:Y:S01]  /*33b0*/  @!P5 LDG.E.U8 R219, desc[UR24][R34.64] ;  /* 0x0000001822dbd981 */ /* 0x000ea2000c1e1100 */
[----:B------:R-:W-:Y:S01]  /*33c0*/  IADD3.X R37, PT, PT, R5, UR6, RZ, P6, !PT ;  /* 0x0000000605257c10 */ /* 0x000fe2000b7fe4ff */
[----:B------:R-:W-:Y:S01]  /*33d0*/  USHF.R.S32.HI UR11, URZ, 0x1f, UR5 ;  /* 0x0000001fff0b7899 */ /* 0x000fe20008011405 */
[----:B-1----:R-:W-:-:S02]  /*33e0*/  SHF.R.U32.HI R39, RZ, 0xd, R96 ;  /* 0x0000000dff277819 */ /* 0x002fc40000011660 */
[----:B------:R-:W-:Y:S01]  /*33f0*/  IADD3 R38, P6, PT, R2, UR5, RZ ;  /* 0x0000000502267c10 */ /* 0x000fe2000ffde0ff */
[----:B------:R-:W2:Y:S01]  /*3400*/  @!P5 LDG.E.U8 R211, desc[UR24][R36.64] ;  /* 0x0000001824d3d981 */ /* 0x000ea2000c1e1100 */
[----:B------:R-:W-:Y:S01]  /*3410*/  LOP3.LUT P5, RZ, R39, 0x1, RZ, 0xc0, !PT ;  /* 0x0000000127ff7812 */ /* 0x000fe200078ac0ff */
[----:B------:R-:W-:Y:S01]  /*3420*/  UIMAD UR6, UR14, 0x12, URZ ;  /* 0x000000120e0678a4 */ /* 0x000fe2000f8e02ff */
[----:B------:R-:W-:Y:S02]  /*3430*/  IADD3.X R39, PT, PT, R3, UR11, RZ, P6, !PT ;  /* 0x0000000b03277c10 */ /* 0x000fe4000b7fe4ff */
[----:B------:R-:W-:Y:S01]  /*3440*/  IADD3 R40, P6, PT, R4, UR5, RZ ;  /* 0x0000000504287c10 */ /* 0x000fe2000ffde0ff */
[----:B------:R-:W-:Y:S01]  /*3450*/  USHF.R.S32.HI UR13, URZ, 0x1f, UR6 ;  /* 0x0000001fff0d7899 */ /* 0x000fe20008011406 */
[----:B------:R-:W-:Y:S01]  /*3460*/  SHF.R.U64 R44, R117, 0x1d, RZ ;  /* 0x0000001d752c7819 */ /* 0x000fe200000012ff */
[----:B------:R-:W2:Y:S01]  /*3470*/  @!P2 LDG.E.U8 R222, desc[UR24][R38.64] ;  /* 0x0000001826dea981 */ /* 0x000ea2000c1e1100 */
[----:B------:R-:W-:-:S02]  /*3480*/  IADD3.X R41, PT, PT, R5, UR11, RZ, P6, !PT ;  /* 0x0000000b05297c10 */ /* 0x000fc4000b7fe4ff */
[----:B------:R-:W-:-:S03]  /*3490*/  IADD3 R42, P6, PT, R2, UR6, RZ ;  /* 0x00000006022a7c10 */ /* 0x000fc6000ffde0ff */
[----:B------:R-:W2:Y:S01]  /*34a0*/  @!P2 LDG.E.U8 R221, desc[UR24][R40.64] ;  /* 0x0000001828dda981 */ /* 0x000ea2000c1e1100 */
[----:B------:R-:W-:Y:S02]  /*34b0*/  IADD3.X R43, PT, PT, R3, UR13, RZ, P6, !PT ;  /* 0x0000000d032b7c10 */ /* 0x000fe4000b7fe4ff */
        /* <DEDUP_REMOVED lines=8> */
[----:B------:R-:W-:-:S02]  /*3540*/  UIMAD UR6, UR14, 0x22, URZ ;  /* 0x000000220e0678a4 */ /* 0x000fc4000f8e02ff */
[----:B------:R-:W2:Y:S01]  /*3550*/  @P5 LDG.E.U8 R220, desc[UR24][R44.64] ;  /* 0x000000182cdc5981 */ /* 0x000ea2000c1e1100 */
[----:B------:R-:W-:Y:S02]  /*3560*/  LOP3.LUT P5, RZ, R47, 0x1, RZ, 0xc0, !PT ;  /* 0x000000012fff7812 */ /* 0x000fe400078ac0ff */
[----:B------:R-:W-:Y:S02]  /*3570*/  IADD3.X R47, PT, PT, R3, UR11, RZ, P6, !PT ;  /* 0x0000000b032f7c10 */ /* 0x000fe4000b7fe4ff */
[----:B------:R-:W-:Y:S01]  /*3580*/  IADD3 R48, P6, PT, R4, UR5, RZ ;  /* 0x0000000504307c10 */ /* 0x000fe2000ffde0ff */
[----:B------:R-:W-:Y:S01]  /*3590*/  USHF.R.S32.HI UR13, URZ, 0x1f, UR6 ;  /* 0x0000001fff0d7899 */ /* 0x000fe20008011406 */
[----:B------:R-:W-:Y:S01]  /*35a0*/  SHF.R.U64 R50, R117, 0xd, RZ ;  /* 0x0000000d75327819 */ /* 0x000fe200000012ff */
[----:B------:R-:W2:Y:S01]  /*35b0*/  @P4 LDG.E.U8 R214, desc[UR24][R46.64] ;  /* 0x000000182ed64981 */ /* 0x000ea2000c1e1100 */
[----:B------:R-:W-:Y:S02]  /*35c0*/  IADD3.X R49, PT, PT, R5, UR11, RZ, P6, !PT ;  /* 0x0000000b05317c10 */ /* 0x000fe4000b7fe4ff */
[----:B------:R-:W-:Y:S01]  /*35d0*/  IADD3 R51, P6, PT, R2, UR6, RZ ;  /* 0x0000000602337c10 */ /* 0x000fe2000ffde0ff */
[----:B------:R-:W-:-:S02]  /*35e0*/  UIMAD UR5, UR14, 0x2a, URZ ;  /* 0x0000002a0e0578a4 */ /* 0x000fc4000f8e02ff */
[----:B------:R-:W2:Y:S01]  /*35f0*/  @P4 LDG.E.U8 R213, desc[UR24][R48.64] ;  /* 0x0000001830d54981 */ /* 0x000ea2000c1e1100 */
[----:B------:R-:W-:Y:S02]  /*3600*/  IADD3.X R52, PT, PT, R3, UR13, RZ, P6, !PT ;  /* 0x0000000d03347c10 */ /* 0x000fe4000b7fe4ff */
[----:B------:R-:W-:Y:S01]  /*3610*/  IADD3 R53, P6, PT, R4, UR6, RZ ;  /* 0x0000000604357c10 */ /* 0x000fe2000ffde0ff */
[----:B------:R0:W-:Y:S01]  /*3620*/  STL [R1+0x28], R51 ;  /* 0x0000283301007387 */ /* 0x0001e20000100800 */
[----:B------:R-:W-:Y:S01]  /*3630*/  LOP3.LUT P4, RZ, R50, 0x1, RZ, 0xc0, !PT ;  /* 0x0000000132ff7812 */ /* 0x000fe2000788c0ff */
[----:B------:R-:W-:Y:S01]  /*3640*/  @P2 IMAD.MOV.U32 R50, RZ, RZ, R51 ;  /* 0x000000ffff322224 */ /* 0x000fe200078e0033 */
[----:B------:R-:W-:Y:S01]  /*3650*/  IADD3.X R54, PT, PT, R5, UR13, RZ, P6, !PT ;  /* 0x0000000d05367c10 */ /* 0x000fe2000b7fe4ff */
[----:B------:R-:W-:Y:S02]  /*3660*/  USHF.R.S32.HI UR6, URZ, 0x1f, UR5 ;  /* 0x0000001fff067899 */ /* 0x000fe40008011405 */
[----:B------:R-:W-:Y:S01]  /*3670*/  IADD3 R55, P6, PT, R2, UR5, RZ ;  /* 0x0000000502377c10 */ /* 0x000fe2000ffde0ff */
[----:B0-----:R-:W-:Y:S01]  /*3680*/  @P2 IMAD.MOV.U32 R51, RZ, RZ, R52 ;  /* 0x000000ffff332224 */ /* 0x001fe200078e0034 */
[----:B------:R-:W-:Y:S02]  /*3690*/  STL [R1+0x24], R52 ;  /* 0x0000243401007387 */ /* 0x000fe40000100800 */
[----:B------:R-:W-:-:S02]  /*36a0*/  IADD3.X R56, PT, PT, R3, UR6, RZ, P6, !PT ;  /* 0x0000000603387c10 */ /* 0x000fc4000b7fe4ff */
[----:B------:R0:W2:Y:S04]  /*36b0*/  @P2 LDG.E.U8 R217, desc[UR24][R50.64] ;  /* 0x0000001832d92981 */ /* 0x0000a8000c1e1100 */
[----:B------:R1:W-:Y:S01]  /*36c0*/  STL [R1+0x30], R53 ;  /* 0x0000303501007387 */ /* 0x0003e20000100800 */
[----:B0-----:R-:W-:Y:S02]  /*36d0*/  @P2 IMAD.MOV.U32 R50, RZ, RZ, R53 ;  /* 0x000000ffff322224 */ /* 0x001fe400078e0035 */
[----:B------:R-:W-:Y:S01]  /*36e0*/  @P2 IMAD.MOV.U32 R51, RZ, RZ, R54 ;  /* 0x000000ffff332224 */ /* 0x000fe200078e0036 */
[----:B-1----:R-:W-:Y:S01]  /*36f0*/  IADD3 R53, P6, PT, R4, UR5, RZ ;  /* 0x0000000504357c10 */ /* 0x002fe2000ffde0ff */
[----:B------:R-:W-:Y:S01]  /*3700*/  UIMAD UR5, UR14, 0x32, URZ ;  /* 0x000000320e0578a4 */ /* 0x000fe2000f8e02ff */
[----:B------:R0:W-:Y:S01]  /*3710*/  STL [R1+0x2c], R54 ;  /* 0x00002c3601007387 */ /* 0x0001e20000100800 */
[----:B------:R-:W-:-:S03]  /*3720*/  SHF.R.U64 R52, R117, 0x5, RZ ;  /* 0x0000000575347819 */ /* 0x000fc600000012ff */
[----:B------:R1:W2:Y:S01]  /*3730*/  @P2 LDG.E.U8 R207, desc[UR24][R50.64] ;  /* 0x0000001832cf2981 */ /* 0x0002a2000c1e1100 */
[----:B------:R-:W-:Y:S01]  /*3740*/  USHF.R.S32.HI UR11, URZ, 0x1f, UR5 ;  /* 0x0000001fff0b7899 */ /* 0x000fe20008011405 */
[----:B------:R-:W-:Y:S02]  /*3750*/  LOP3.LUT P2, RZ, R52, 0x1, RZ, 0xc0, !PT ;  /* 0x0000000134ff7812 */ /* 0x000fe4000784c0ff */
[----:B0-----:R-:W-:Y:S01]  /*3760*/  IADD3.X R54, PT, PT, R5, UR6, RZ, P6, !PT ;  /* 0x0000000605367c10 */ /* 0x001fe2000b7fe4ff */
[----:B------:R-:W-:Y:S01]  /*3770*/  UIMAD UR6, UR14, 0x3a, URZ ;  /* 0x0000003a0e0678a4 */ /* 0x000fe2000f8e02ff */
[----:B-1----:R-:W-:Y:S02]  /*3780*/  @P5 IMAD.MOV.U32 R50, RZ, RZ, R55 ;  /* 0x000000ffff325224 */ /* 0x002fe400078e0037 */
[----:B------:R-:W-:Y:S01]  /*3790*/  @P5 IMAD.MOV.U32 R51, RZ, RZ, R56 ;  /* 0x000000ffff335224 */ /* 0x000fe200078e0038 */
[----:B------:R-:W-:Y:S01]  /*37a0*/  IADD3 R57, P6, PT, R2, UR5, RZ ;  /* 0x0000000502397c10 */ /* 0x000fe2000ffde0ff */
[----:B------:R-:W-:Y:S01]  /*37b0*/  STL [R1+0xa8], R55 ;  /* 0x0000a83701007387 */ /* 0x000fe20000100800 */
[----:B------:R-:W-:-:S03]  /*37c0*/  USHF.R.S32.HI UR13, URZ, 0x1f, UR6 ;  /* 0x0000001fff0d7899 */ /* 0x000fc60008011406 */
[----:B------:R0:W2:Y:S01]  /*37d0*/  @P5 LDG.E.U8 R198, desc[UR24][R50.64] ;  /* 0x0000001832c65981 */ /* 0x0000a2000c1e1100 */
[----:B------:R-:W-:-:S03]  /*37e0*/  IADD3.X R58, PT, PT, R3, UR11, RZ, P6, !PT ;  /* 0x0000000b033a7c10 */ /* 0x000fc6000b7fe4ff */
[----:B------:R-:W-:Y:S04]  /*37f0*/  STL [R1+0xa4], R56 ;  /* 0x0000a43801007387 */ /* 0x000fe80000100800 */
[----:B------:R1:W-:Y:S01]  /*3800*/  STL [R1+0xb0], R53 ;  /* 0x0000b03501007387 */ /* 0x0003e20000100800 */
[----:B0-----:R-:W-:Y:S02]  /*3810*/  @P5 IMAD.MOV.U32 R50, RZ, RZ, R53 ;  /* 0x000000ffff325224 */ /* 0x001fe400078e0035 */
[----:B------:R-:W-:Y:S01]  /*3820*/  @P5 IMAD.MOV.U32 R51, RZ, RZ, R54 ;  /* 0x000000ffff335224 */ /* 0x000fe200078e0036 */
[----:B------:R0:W-:Y:S04]  /*3830*/  STL [R1+0xac], R54 ;  /* 0x0000ac3601007387 */ /* 0x0001e80000100800 */
[----:B------:R4:W2:Y:S01]  /*3840*/  @P5 LDG.E.U8 R224, desc[UR24][R50.64] ;  /* 0x0000001832e05981 */ /* 0x0008a2000c1e1100 */
[----:B-1----:R-:W-:Y:S01]  /*3850*/  IADD3 R53, P6, PT, R2, UR6, RZ ;  /* 0x0000000602357c10 */ /* 0x002fe2000ffde0ff */
[----:B------:R-:W-:-:S03]  /*3860*/  VIADD R52, R246, 0xfffffffc ;  /* 0xfffffffcf6347836 */ /* 0x000fc60000000000 */
[----:B------:R-:W-:Y:S02]  /*3870*/  IADD3.X R56, PT, PT, R3, UR13, RZ, P6, !PT ;  /* 0x0000000d03387c10 */ /* 0x000fe4000b7fe4ff */
[----:B0-----:R-:W-:Y:S01]  /*3880*/  IADD3 R54, P5, PT, R4, UR5, RZ ;  /* 0x0000000504367c10 */ /* 0x001fe2000ffbe0ff */
[----:B----4-:R-:W-:Y:S02]  /*3890*/  @P4 IMAD.MOV.U32 R50, RZ, RZ, R57 ;  /* 0x000000ffff324224 */ /* 0x010fe400078e0039 */
[----:B------:R-:W-:Y:S01]  /*38a0*/  @P4 IMAD.MOV.U32 R51, RZ, RZ, R58 ;  /* 0x000000ffff334224 */ /* 0x000fe200078e003a */
[----:B------:R-:W-:-:S04]  /*38b0*/  IADD3.X R55, PT, PT, R5, UR11, RZ, P5, !PT ;  /* 0x0000000b05377c10 */ /* 0x000fc8000affe4ff */
[----:B------:R0:W4:Y:S01]  /*38c0*/  @P4 LDG.E.U8 R205, desc[UR24][R50.64] ;  /* 0x0000001832cd4981 */ /* 0x000122000c1e1100 */
[----:B------:R-:W-:Y:S02]  /*38d0*/  ISETP.GE.U32.AND P5, PT, R52, 0x7fffffbd, PT ;  /* 0x7fffffbd3400780c */ /* 0x000fe40003fa6070 */
[----:B------:R-:W-:Y:S01]  /*38e0*/  IADD3 R52, P6, PT, R4, UR6, RZ ;  /* 0x0000000604347c10 */ /* 0x000fe2000ffde0ff */
[----:B------:R-:W-:Y:S01]  /*38f0*/  STL [R1+0x128], R57 ;  /* 0x0001283901007387 */ /* 0x000fe20000100800 */
[----:B0-----:R-:W-:Y:S02]  /*3900*/  @P2 IMAD.MOV.U32 R50, RZ, RZ, R53 ;  /* 0x000000ffff322224 */ /* 0x001fe400078e0035 */
[----:B------:R-:W-:Y:S01]  /*3910*/  @P2 IMAD.MOV.U32 R51, RZ, RZ, R56 ;  /* 0x000000ffff332224 */ /* 0x000fe200078e0038 */
[----:B------:R-:W-:Y:S04]  /*3920*/  STL [R1+0x130], R54 ;  /* 0x0001303601007387 */ /* 0x000fe80000100800 */
[----:B------:R-:W-:Y:S04]  /*3930*/  STL [R1+0x124], R58 ;  /* 0x0001243a01007387 */ /* 0x000fe80000100800 */
[----:B------:R0:W2:Y:S04]  /*3940*/  @P2 LDG.E.U8 R225, desc[UR24][R50.64] ;  /* 0x0000001832e12981 */ /* 0x0000a8000c1e1100 */
[----:B------:R1:W-:Y:S01]  /*3950*/  STL [R1+0x1a8], R53 ;  /* 0x0001a83501007387 */ /* 0x0003e20000100800 */
[----:B0-----:R-:W-:-:S02]  /*3960*/  @P4 IMAD.MOV.U32 R50, RZ, RZ, R54 ;  /* 0x000000ffff324224 */ /* 0x001fc400078e0036 */
[----:B------:R-:W-:Y:S01]  /*3970*/  @P4 IMAD.MOV.U32 R51, RZ, RZ, R55 ;  /* 0x000000ffff334224 */ /* 0x000fe200078e0037 */
[----:B-1----:R-:W-:Y:S01]  /*3980*/  IADD3.X R53, PT, PT, R5, UR13, RZ, P6, !PT ;  /* 0x0000000d05357c10 */ /* 0x002fe2000b7fe4ff */
[----:B------:R-:W-:-:S03]  /*3990*/  UIMAD UR5, UR14, 0x3, URZ ;  /* 0x000000030e0578a4 */ /* 0x000fc6000f8e02ff */
[----:B------:R0:W2:Y:S01]  /*39a0*/  @P4 LDG.E.U8 R183, desc[UR24][R50.64] ;  /* 0x0000001832b74981 */ /* 0x0000a2000c1e1100 */
[----:B------:R-:W-:-:S03]  /*39b0*/  USHF.R.S32.HI UR6, URZ, 0x1f, UR5 ;  /* 0x0000001fff067899 */ /* 0x000fc60008011405 */
[----:B------:R-:W-:Y:S01]  /*39c0*/  STL [R1+0x12c], R55 ;  /* 0x00012c3701007387 */ /* 0x000fe20000100800 */
[----:B0-----:R-:W-:Y:S02]  /*39d0*/  @P2 IMAD.MOV.U32 R50, RZ, RZ, R52 ;  /* 0x000000ffff322224 */ /* 0x001fe400078e0034 */
[----:B------:R-:W-:Y:S01]  /*39e0*/  @P2 IMAD.MOV.U32 R51, RZ, RZ, R53 ;  /* 0x000000ffff332224 */ /* 0x000fe200078e0035 */
[----:B------:R-:W-:Y:S04]  /*39f0*/  STL [R1+0x1a4], R56 ;  /* 0x0001a43801007387 */ /* 0x000fe80000100800 */
[----:B------:R0:W2:Y:S04]  /*3a00*/  @P2 LDG.E.U8 R212, desc[UR24][R50.64] ;  /* 0x0000001832d42981 */ /* 0x0000a8000c1e1100 */
[----:B------:R1:W-:Y:S01]  /*3a10*/  STL [R1+0x1b0], R52 ;  /* 0x0001b03401007387 */ /* 0x0003e20000100800 */
[----:B0-----:R-:W-:-:S03]  /*3a20*/  IADD3 R50, P2, PT, R2, UR5, RZ ;  /* 0x0000000502327c10 */ /* 0x001fc6000ff5e0ff */
[----:B------:R0:W-:Y:S01]  /*3a30*/  STL [R1+0x1ac], R53 ;  /* 0x0001ac3501007387 */ /* 0x0001e20000100800 */
[----:B------:R-:W-:Y:S02]  /*3a40*/  IADD3 R51, P4, PT, R4, UR5, RZ ;  /* 0x0000000504337c10 */ /* 0x000fe4000ff9e0ff */
[----:B-1----:R-:W-:Y:S01]  /*3a50*/  IADD3.X R52, PT, PT, R3, UR6, RZ, P2, !PT ;  /* 0x0000000603347c10 */ /* 0x002fe200097fe4ff */
[----:B------:R-:W-:Y:S02]  /*3a60*/  @!P5 IMAD.MOV.U32 R54, RZ, RZ, R50 ;  /* 0x000000ffff36d224 */ /* 0x000fe400078e0032 */
[----:B0-----:R-:W-:Y:S02]  /*3a70*/  VIADD R53, R246, 0xfffffff4 ;  /* 0xfffffff4f6357836 */ /* 0x001fe40000000000 */
[----:B------:R-:W-:-:S03]  /*3a80*/  @!P5 IMAD.MOV.U32 R55, RZ, RZ, R52 ;  /* 0x000000ffff37d224 */ /* 0x000fc600078e0034 */
[----:B------:R-:W-:Y:S02]  /*3a90*/  ISETP.GE.U32.AND P2, PT, R53, 0x7fffffb5, PT ;  /* 0x7fffffb53500780c */ /* 0x000fe40003f46070 */
[----:B------:R-:W-:Y:S01]  /*3aa0*/  IADD3.X R53, PT, PT, R5, UR6, RZ, P4, !PT ;  /* 0x0000000605357c10 */ /* 0x000fe2000a7fe4ff */
[----:B------:R0:W2:Y:S01]  /*3ab0*/  @!P5 LDG.E.U8 R204, desc[UR24][R54.64] ;  /* 0x0000001836ccd981 */ /* 0x0000a2000c1e1100 */
[----:B------:R-:W-:-:S04]  /*3ac0*/  UIMAD UR5, UR14, 0xb, URZ ;  /* 0x0000000b0e0578a4 */ /* 0x000fc8000f8e02ff */
[----:B------:R-:W-:Y:S01]  /*3ad0*/  USHF.R.S32.HI UR6, URZ, 0x1f, UR5 ;  /* 0x0000001fff067899 */ /* 0x000fe20008011405 */
[----:B0-----:R-:W-:Y:S02]  /*3ae0*/  @!P5 IMAD.MOV.U32 R54, RZ, RZ, R51 ;  /* 0x000000ffff36d224 */ /* 0x001fe400078e0033 */
[----:B------:R-:W-:-:S05]  /*3af0*/  @!P5 IMAD.MOV.U32 R55, RZ, RZ, R53 ;  /* 0x000000ffff37d224 */ /* 0x000fca00078e0035 */
[----:B------:R0:W2:Y:S01]  /*3b00*/  @!P5 LDG.E.U8 R203, desc[UR24][R54.64] ;  /* 0x0000001836cbd981 */ /* 0x0000a2000c1e1100 */
[----:B------:R-:W-:Y:S02]  /*3b10*/  SHF.R.U32.HI R58, RZ, 0xc, R96 ;  /* 0x0000000cff3a7819 */ /* 0x000fe40000011660 */
[----:B0-----:R-:W-:Y:S02]  /*3b20*/  IADD3 R54, P4, PT, R2, UR5, RZ ;  /* 0x0000000502367c10 */ /* 0x001fe4000ff9e0ff */
[----:B------:R-:W-:Y:S02]  /*3b30*/  IADD3 R55, P5, PT, R4, UR5, RZ ;  /* 0x0000000504377c10 */ /* 0x000fe4000ffbe0ff */
[----:B------:R-:W-:Y:S02]  /*3b40*/  IADD3.X R56, PT, PT, R3, UR6, RZ, P4, !PT ;  /* 0x0000000603387c10 */ /* 0x000fe4000a7fe4ff */
[----:B------:R-:W-:Y:S02]  /*3b50*/  IADD3.X R57, PT, PT, R5, UR6, RZ, P5, !PT ;  /* 0x0000000605397c10 */ /* 0x000fe4000affe4ff */
[----:B------:R-:W-:Y:S01]  /*3b60*/  LOP3.LUT P5, RZ, R58, 0x1, RZ, 0xc0, !PT ;  /* 0x000000013aff7812 */ /* 0x000fe200078ac0ff */
[----:B------:R-:W-:Y:S01]  /*3b70*/  @!P2 IMAD.MOV.U32 R58, RZ, RZ, R54 ;  /* 0x000000ffff3aa224 */ /* 0x000fe200078e0036 */
[----:B------:R-:W-:Y:S01]  /*3b80*/  ISETP.GT.U32.AND P4, PT, R120, R112, PT ;  /* 0x000000707800720c */ /* 0x000fe20003f84070 */
[----:B------:R-:W-:Y:S01]  /*3b90*/  @!P2 IMAD.MOV.U32 R59, RZ, RZ, R56 ;  /* 0x000000ffff3ba224 */ /* 0x000fe200078e0038 */
[----:B------:R-:W-:-:S04]  /*3ba0*/  UIMAD UR5, UR14, 0x13, URZ ;  /* 0x000000130e0578a4 */ /* 0x000fc8000f8e02ff */
[----:B------:R0:W2:Y:S01]  /*3bb0*/  @!P2 LDG.E.U8 R210, desc[UR24][R58.64] ;  /* 0x000000183ad2a981 */ /* 0x0000a2000c1e1100 */
[----:B------:R-:W-:Y:S01]  /*3bc0*/  USHF.R.S32.HI UR6, URZ, 0x1f, UR5 ;  /* 0x0000001fff067899 */ /* 0x000fe20008011405 */
[----:B------:R-:W-:Y:S01]  /*3bd0*/  ISETP.GT.U32.AND P6, PT, R120, R115, PT ;  /* 0x000000737800720c */ /* 0x000fe20003fc4070 */
[----:B0-----:R-:W-:Y:S02]  /*3be0*/  @!P2 IMAD.MOV.U32 R58, RZ, RZ, R55 ;  /* 0x000000ffff3aa224 */ /* 0x001fe400078e0037 */
[----:B------:R-:W-:Y:S02]  /*3bf0*/  @!P2 IMAD.MOV.U32 R59, RZ, RZ, R57 ;  /* 0x000000ffff3ba224 */ /* 0x000fe400078e0039 */
[----:B------:R-:W-:-:S03]  /*3c00*/  @!P4 IMAD.IADD R112, R112, 0x1, -R120 ;  /* 0x000000017070c824 */ /* 0x000fc600078e0a78 */
[----:B------:R0:W2:Y:S01]  /*3c10*/  @!P2 LDG.E.U8 R209, desc[UR24][R58.64] ;  /* 0x000000183ad1a981 */ /* 0x0000a2000c1e1100 */
[----:B------:R-:W-:Y:S02]  /*3c20*/  SHF.R.U32.HI R62, RZ, 0x4, R96 ;  /* 0x00000004ff3e7819 */ /* 0x000fe40000011660 */
[----:B0-----:R-:W-:Y:S02]  /*3c30*/  IADD3 R58, P2, PT, R2, UR5, RZ ;  /* 0x00000005023a7c10 */ /* 0x001fe4000ff5e0ff */
[----:B------:R-:W-:Y:S02]  /*3c40*/  IADD3 R59, P4, PT, R4, UR5, RZ ;  /* 0x00000005043b7c10 */ /* 0x000fe4000ff9e0ff */
[----:B------:R-:W-:Y:S02]  /*3c50*/  IADD3.X R60, PT, PT, R3, UR6, RZ, P2, !PT ;  /* 0x00000006033c7c10 */ /* 0x000fe400097fe4ff */
[----:B------:R-:W-:Y:S02]  /*3c60*/  IADD3.X R61, PT, PT, R5, UR6, RZ, P4, !PT ;  /* 0x00000006053d7c10 */ /* 0x000fe4000a7fe4ff */
[----:B------:R-:W-:Y:S01]  /*3c70*/  LOP3.LUT P4, RZ, R62, 0x1, RZ, 0xc0, !PT ;  /* 0x000000013eff7812 */ /* 0x000fe2000788c0ff */
[----:B------:R-:W-:Y:S01]  /*3c80*/  @P5 IMAD.MOV.U32 R62, RZ, RZ, R58 ;  /* 0x000000ffff3e5224 */ /* 0x000fe200078e003a */
[C---:B------:R-:W-:Y:S01]  /*3c90*/  ISETP.GT.U32.AND P2, PT, R120.reuse, R109, PT ;  /* 0x0000006d7800720c */ /* 0x040fe20003f44070 */
[----:B------:R-:W-:Y:S01]  /*3ca0*/  @P5 IMAD.MOV.U32 R63, RZ, RZ, R60 ;  /* 0x000000ffff3f5224 */ /* 0x000fe200078e003c */
[----:B------:R-:W-:Y:S01]  /*3cb0*/  UIMAD UR5, UR14, 0x1b, URZ ;  /* 0x0000001b0e0578a4 */ /* 0x000fe2000f8e02ff */
[----:B------:R-:W-:Y:S01]  /*3cc0*/  @!P6 IMAD.IADD R115, R115, 0x1, -R120 ;  /* 0x000000017373e824 */ /* 0x000fe200078e0a78 */
[----:B------:R-:W-:-:S02]  /*3cd0*/  ISETP.GT.U32.AND P6, PT, R120, R113, PT ;  /* 0x000000717800720c */ /* 0x000fc40003fc4070 */
[----:B------:R0:W2:Y:S01]  /*3ce0*/  @P5 LDG.E.U8 R186, desc[UR24][R62.64] ;  /* 0x000000183eba5981 */ /* 0x0000a2000c1e1100 */
[----:B------:R-:W-:Y:S01]  /*3cf0*/  USHF.R.S32.HI UR6, URZ, 0x1f, UR5 ;  /* 0x0000001fff067899 */ /* 0x000fe20008011405 */
[----:B0-----:R-:W-:Y:S02]  /*3d00*/  @P5 IMAD.MOV.U32 R62, RZ, RZ, R59 ;  /* 0x000000ffff3e5224 */ /* 0x001fe400078e003b */
[----:B------:R-:W-:-:S03]  /*3d10*/  @P5 IMAD.MOV.U32 R63, RZ, RZ, R61 ;  /* 0x000000ffff3f5224 */ /* 0x000fc600078e003d */
[--C-:B------:R-:W-:Y:S02]  /*3d20*/  @!P2 IMAD.IADD R109, R109, 0x1, -R120.reuse ;  /* 0x000000016d6da824 */ /* 0x100fe400078e0a78 */
[----:B------:R0:W2:Y:S01]  /*3d30*/  @P5 LDG.E.U8 R215, desc[UR24][R62.64] ;  /* 0x000000183ed75981 */ /* 0x0000a2000c1e1100 */
[----:B------:R-:W-:Y:S01]  /*3d40*/  SHF.R.U64 R66, R117, 0x1c, RZ ;  /* 0x0000001c75427819 */ /* 0x000fe200000012ff */
[----:B------:R-:W-:Y:S01]  /*3d50*/  @!P6 IMAD.IADD R113, R113, 0x1, -R120 ;  /* 0x000000017171e824 */ /* 0x000fe200078e0a78 */
[----:B0-----:R-:W-:Y:S02]  /*3d60*/  IADD3 R62, P5, PT, R2, UR5, RZ ;  /* 0x00000005023e7c10 */ /* 0x001fe4000ffbe0ff */
[----:B------:R-:W-:Y:S02]  /*3d70*/  IADD3 R63, P2, PT, R4, UR5, RZ ;  /* 0x00000005043f7c10 */ /* 0x000fe4000ff5e0ff */
[----:B------:R-:W-:Y:S02]  /*3d80*/  IADD3.X R64, PT, PT, R3, UR6, RZ, P5, !PT ;  /* 0x0000000603407c10 */ /* 0x000fe4000affe4ff */
[----:B------:R-:W-:-:S02]  /*3d90*/  IADD3.X R65, PT, PT, R5, UR6, RZ, P2, !PT ;  /* 0x0000000605417c10 */ /* 0x000fc400097fe4ff */
[----:B------:R-:W-:Y:S01]  /*3da0*/  LOP3.LUT P2, RZ, R66, 0x1, RZ, 0xc0, !PT ;  /* 0x0000000142ff7812 */ /* 0x000fe2000784c0ff */
[----:B------:R-:W-:Y:S01]  /*3db0*/  @P4 IMAD.MOV.U32 R66, RZ, RZ, R62 ;  /* 0x000000ffff424224 */ /* 0x000fe200078e003e */
[C---:B------:R-:W-:Y:S01]  /*3dc0*/  ISETP.GT.U32.AND P6, PT, R120.reuse, R108, PT ;  /* 0x0000006c7800720c */ /* 0x040fe20003fc4070 */
[----:B------:R-:W-:Y:S01]  /*3dd0*/  @P4 IMAD.MOV.U32 R67, RZ, RZ, R64 ;  /* 0x000000ffff434224 */ /* 0x000fe200078e0040 */
[----:B------:R-:W-:Y:S01]  /*3de0*/  ISETP.GT.U32.AND P5, PT, R120, R107, PT ;  /* 0x0000006b7800720c */ /* 0x000fe20003fa4070 */
[----:B------:R-:W-:-:S03]  /*3df0*/  UIMAD UR5, UR14, 0x23, URZ ;  /* 0x000000230e0578a4 */ /* 0x000fc6000f8e02ff */
[----:B------:R0:W2:Y:S01]  /*3e00*/  @P4 LDG.E.U8 R191, desc[UR24][R66.64] ;  /* 0x0000001842bf4981 */ /* 0x0000a2000c1e1100 */
[----:B------:R-:W-:Y:S01]  /*3e10*/  USHF.R.S32.HI UR6, URZ, 0x1f, UR5 ;  /* 0x0000001fff067899 */ /* 0x000fe20008011405 */
[----:B0-----:R-:W-:Y:S02]  /*3e20*/  @P4 IMAD.MOV.U32 R66, RZ, RZ, R63 ;  /* 0x000000ffff424224 */ /* 0x001fe400078e003f */
[----:B------:R-:W-:-:S03]  /*3e30*/  @P4 IMAD.MOV.U32 R67, RZ, RZ, R65 ;  /* 0x000000ffff434224 */ /* 0x000fc600078e0041 */
[--C-:B------:R-:W-:Y:S02]  /*3e40*/  @!P6 IMAD.IADD R108, R108, 0x1, -R120.reuse ;  /* 0x000000016c6ce824 */ /* 0x100fe400078e0a78 */
[----:B------:R0:W2:Y:S01]  /*3e50*/  @P4 LDG.E.U8 R195, desc[UR24][R66.64] ;  /* 0x0000001842c34981 */ /* 0x0000a2000c1e1100 */
[----:B------:R-:W-:Y:S02]  /*3e60*/  IADD3 R71, P4, PT, R2, UR5, RZ ;  /* 0x0000000502477c10 */ /* 0x000fe4000ff9e0ff */
[----:B------:R-:W-:Y:S01]  /*3e70*/  ISETP.GT.U32.AND P6, PT, R120, R110, PT ;  /* 0x0000006e7800720c */ /* 0x000fe20003fc4070 */
[----:B------:R-:W-:Y:S01]  /*3e80*/  @!P5 IMAD.IADD R107, R107, 0x1, -R120 ;  /* 0x000000016b6bd824 */ /* 0x000fe200078e0a78 */
[----:B------:R-:W-:Y:S02]  /*3e90*/  IADD3.X R72, PT, PT, R3, UR6, RZ, P4, !PT ;  /* 0x0000000603487c10 */ /* 0x000fe4000a7fe4ff */
[----:B------:R-:W-:Y:S01]  /*3ea0*/  IADD3 R69, P5, PT, R4, UR5, RZ ;  /* 0x0000000504457c10 */ /* 0x000fe2000ffbe0ff */
[----:B0-----:R-:W-:-:S03]  /*3eb0*/  @P2 IMAD.MOV.U32 R66, RZ, RZ, R71 ;  /* 0x000000ffff422224 */ /* 0x001fc600078e0047 */
[----:B------:R-:W-:Y:S01]  /*3ec0*/  IADD3.X R70, PT, PT, R5, UR6, RZ, P5, !PT ;  /* 0x0000000605467c10 */ /* 0x000fe2000affe4ff */
[----:B------:R-:W-:Y:S01]  /*3ed0*/  @P2 IMAD.MOV.U32 R67, RZ, RZ, R72 ;  /* 0x000000ffff432224 */ /* 0x000fe200078e0048 */
[----:B------:R-:W-:Y:S01]  /*3ee0*/  ISETP.GT.U32.AND P4, PT, R120, R105, PT ;  /* 0x000000697800720c */ /* 0x000fe20003f84070 */
[----:B------:R-:W-:Y:S01]  /*3ef0*/  UIMAD UR5, UR14, 0x2b, URZ ;  /* 0x0000002b0e0578a4 */ /* 0x000fe2000f8e02ff */
[----:B------:R-:W-:Y:S01]  /*3f00*/  SHF.R.U64 R68, R117, 0x14, RZ ;  /* 0x0000001475447819 */ /* 0x000fe200000012ff */
[----:B------:R-:W-:Y:S01]  /*3f10*/  @!P6 IMAD.IADD R110, R110, 0x1, -R120 ;  /* 0x000000016e6ee824 */ /* 0x000fe200078e0a78 */
[----:B------:R0:W2:Y:S01]  /*3f20*/  @P2 LDG.E.U8 R200, desc[UR24][R66.64] ;  /* 0x0000001842c82981 */ /* 0x0000a2000c1e1100 */
[----:B------:R-:W-:Y:S01]  /*3f30*/  ISETP.GT.U32.AND P6, PT, R120, R106, PT ;  /* 0x0000006a7800720c */ /* 0x000fe20003fc4070 */
[----:B------:R-:W-:Y:S01]  /*3f40*/  USHF.R.S32.HI UR6, URZ, 0x1f, UR5 ;  /* 0x0000001fff067899 */ /* 0x000fe20008011405 */
[----:B------:R-:W-:Y:S01]  /*3f50*/  LOP3.LUT P5, RZ, R68, 0x1, RZ, 0xc0, !PT ;  /* 0x0000000144ff7812 */ /* 0x000fe200078ac0ff */
[----:B------:R1:W-:Y:S01]  /*3f60*/  STL [R1+0x38], R71 ;  /* 0x0000384701007387 */ /* 0x0003e20000100800 */
[----:B0-----:R-:W-:-:S02]  /*3f70*/  @P2 IMAD.MOV.U32 R66, RZ, RZ, R69 ;  /* 0x000000ffff422224 */ /* 0x001fc400078e0045 */
[----:B------:R-:W-:Y:S01]  /*3f80*/  @P2 IMAD.MOV.U32 R67, RZ, RZ, R70 ;  /* 0x000000ffff432224 */ /* 0x000fe200078e0046 */
[----:B------:R0:W-:Y:S04]  /*3f90*/  STL [R1+0x40], R69 ;  /* 0x0000404501007387 */ /* 0x0001e80000100800 */
[----:B------:R3:W2:Y:S01]  /*3fa0*/  @P2 LDG.E.U8 R199, desc[UR24][R66.64] ;  /* 0x0000001842c72981 */ /* 0x0006a2000c1e1100 */
[----:B-1----:R-:W-:Y:S01]  /*3fb0*/  IADD3 R71, P2, PT, R2, UR5, RZ ;  /* 0x0000000502477c10 */ /* 0x002fe2000ff5e0ff */
[--C-:B------:R-:W-:Y:S01]  /*3fc0*/  @!P4 IMAD.IADD R105, R105, 0x1, -R120.reuse ;  /* 0x000000016969c824 */ /* 0x100fe200078e0a78 */
[----:B------:R-:W-:Y:S01]  /*3fd0*/  ISETP.GT.U32.AND P4, PT, R120, R100, PT ;  /* 0x000000647800720c */ /* 0x000fe20003f84070 */
[----:B------:R1:W-:Y:S01]  /*3fe0*/  STL [R1+0x34], R72 ;  /* 0x0000344801007387 */ /* 0x0003e20000100800 */
[----:B------:R-:W-:Y:S01]  /*3ff0*/  @!P6 IMAD.IADD R106, R106, 0x1, -R120 ;  /* 0x000000016a6ae824 */ /* 0x000fe200078e0a78 */
[----:B0-----:R-:W-:-:S02]  /*4000*/  IADD3 R69, P6, PT, R4, UR5, RZ ;  /* 0x0000000504457c10 */ /* 0x001fc4000ffde0ff */
[----:B------:R-:W-:Y:S02]  /*4010*/  SHF.R.U64 R68, R117, 0xc, RZ ;  /* 0x0000000c75447819 */ /* 0x000fe400000012ff */
[----:B-1----:R-:W-:Y:S02]  /*4020*/  IADD3.X R72, PT, PT, R3, UR6, RZ, P2, !PT ;  /* 0x0000000603487c10 */ /* 0x002fe400097fe4ff */
[----:B------:R-:W-:Y:S01]  /*4030*/  ISETP.GT.U32.AND P2, PT, R120, R101, PT ;  /* 0x000000657800720c */ /* 0x000fe20003f44070 */
[----:B------:R0:W-:Y:S01]  /*4040*/  STL [R1+0x3c], R70 ;  /* 0x00003c4601007387 */ /* 0x0001e20000100800 */
[----:B---3--:R-:W-:Y:S01]  /*4050*/  @P5 IMAD.MOV.U32 R66, RZ, RZ, R71 ;  /* 0x000000ffff425224 */ /* 0x008fe200078e0047 */
[----:B------:R-:W-:Y:S01]  /*4060*/  UIMAD UR5, UR14, 0x33, URZ ;  /* 0x000000330e0578a4 */ /* 0x000fe2000f8e02ff */
[----:B------:R-:W-:Y:S01]  /*4070*/  @P5 IMAD.MOV.U32 R67, RZ, RZ, R72 ;  /* 0x000000ffff435224 */ /* 0x000fe200078e0048 */
[----:B------:R1:W-:Y:S01]  /*4080*/  STL [R1+0xb8], R71 ;  /* 0x0000b84701007387 */ /* 0x0003e20000100800 */
[----:B------:R-:W-:-:S03]  /*4090*/  @!P4 IMAD.IADD R100, R100, 0x1, -R120 ;  /* 0x000000016464c824 */ /* 0x000fc600078e0a78 */
[----:B------:R3:W2:Y:S01]  /*40a0*/  @P5 LDG.E.U8 R177, desc[UR24][R66.64] ;  /* 0x0000001842b15981 */ /* 0x0006a2000c1e1100 */
[----:B0-----:R-:W-:Y:S02]  /*40b0*/  IADD3.X R70, PT, PT, R5, UR6, RZ, P6, !PT ;  /* 0x0000000605467c10 */ /* 0x001fe4000b7fe4ff */
[----:B------:R-:W-:Y:S01]  /*40c0*/  LOP3.LUT P6, RZ, R68, 0x1, RZ, 0xc0, !PT ;  /* 0x0000000144ff7812 */ /* 0x000fe200078cc0ff */
[----:B------:R-:W-:Y:S02]  /*40d0*/  USHF.R.S32.HI UR6, URZ, 0x1f, UR5 ;  /* 0x0000001fff067899 */ /* 0x000fe40008011405 */
[----:B-1----:R-:W-:Y:S01]  /*40e0*/  IADD3 R71, P4, PT, R2, UR5, RZ ;  /* 0x0000000502477c10 */ /* 0x002fe2000ff9e0ff */
[----:B------:R-:W-:Y:S01]  /*40f0*/  @!P2 IMAD.IADD R101, R101, 0x1, -R120 ;  /* 0x000000016565a824 */ /* 0x000fe200078e0a78 */
[----:B------:R-:W-:Y:S01]  /*4100*/  ISETP.GT.U32.AND P2, PT, R120, R102, PT ;  /* 0x000000667800720c */ /* 0x000fe20003f44070 */
[----:B---3--:R-:W-:Y:S02]  /*4110*/  @P5 IMAD.MOV.U32 R66, RZ, RZ, R69 ;  /* 0x000000ffff425224 */ /* 0x008fe400078e0045 */
[----:B------:R-:W-:Y:S01]  /*4120*/  @P5 IMAD.MOV.U32 R67, RZ, RZ, R70 ;  /* 0x000000ffff435224 */ /* 0x000fe200078e0046 */
[----:B------:R0:W-:Y:S04]  /*4130*/  STL [R1+0xc0], R69 ;  /* 0x0000c04501007387 */ /* 0x0001e80000100800 */
[----:B------:R1:W-:Y:S01]  /*4140*/  STL [R1+0xb4], R72 ;  /* 0x0000b44801007387 */ /* 0x0003e20000100800 */
[----:B------:R-:W-:-:S03]  /*4150*/  SHF.R.U64 R68, R117, 0x4, RZ ;  /* 0x0000000475447819 */ /* 0x000fc600000012ff */
[----:B------:R3:W2:Y:S01]  /*4160*/  @P5 LDG.E.U8 R206, desc[UR24][R66.64] ;  /* 0x0000001842ce5981 */ /* 0x0006a2000c1e1100 */
[----:B0-----:R-:W-:Y:S02]  /*4170*/  IADD3 R69, P5, PT, R4, UR5, RZ ;  /* 0x0000000504457c10 */ /* 0x001fe4000ffbe0ff */
[----:B-1----:R-:W-:Y:S01]  /*4180*/  IADD3.X R72, PT, PT, R3, UR6, RZ, P4, !PT ;  /* 0x0000000603487c10 */ /* 0x002fe2000a7fe4ff */
[----:B------:R0:W-:Y:S01]  /*4190*/  STL [R1+0xbc], R70 ;  /* 0x0000bc4601007387 */ /* 0x0001e20000100800 */
[----:B------:R-:W-:Y:S01]  /*41a0*/  ISETP.GT.U32.AND P4, PT, R120, R103, PT ;  /* 0x000000677800720c */ /* 0x000fe20003f84070 */
[----:B------:R-:W-:Y:S01]  /*41b0*/  UIMAD UR5, UR14, 0x3b, URZ ;  /* 0x0000003b0e0578a4 */ /* 0x000fe2000f8e02ff */
[----:B---3--:R-:W-:Y:S02]  /*41c0*/  @P6 IMAD.MOV.U32 R66, RZ, RZ, R71 ;  /* 0x000000ffff426224 */ /* 0x008fe400078e0047 */
[----:B------:R-:W-:Y:S01]  /*41d0*/  @P6 IMAD.MOV.U32 R67, RZ, RZ, R72 ;  /* 0x000000ffff436224 */ /* 0x000fe200078e0048 */
[----:B------:R1:W-:Y:S01]  /*41e0*/  STL [R1+0x138], R71 ;  /* 0x0001384701007387 */ /* 0x0003e20000100800 */
[----:B0-----:R-:W-:-:S03]  /*41f0*/  IADD3.X R70, PT, PT, R5, UR6, RZ, P5, !PT ;  /* 0x0000000605467c10 */ /* 0x001fc6000affe4ff */
[----:B------:R0:W3:Y:S01]  /*4200*/  @P6 LDG.E.U8 R182, desc[UR24][R66.64] ;  /* 0x0000001842b66981 */ /* 0x0000e2000c1e1100 */
[----:B------:R-:W-:Y:S01]  /*4210*/  LOP3.LUT P5, RZ, R68, 0x1, RZ, 0xc0, !PT ;  /* 0x0000000144ff7812 */ /* 0x000fe200078ac0ff */
[----:B------:R-:W-:Y:S01]  /*4220*/  USHF.R.S32.HI UR6, URZ, 0x1f, UR5 ;  /* 0x0000001fff067899 */ /* 0x000fe20008011405 */
[----:B------:R-:W-:Y:S01]  /*4230*/  @!P2 IMAD.IADD R102, R102, 0x1, -R120 ;  /* 0x000000016666a824 */ /* 0x000fe200078e0a78 */
[----:B-1----:R-:W-:Y:S01]  /*4240*/  IADD3 R71, P2, PT, R2, UR5, RZ ;  /* 0x0000000502477c10 */ /* 0x002fe2000ff5e0ff */
[----:B------:R1:W-:Y:S01]  /*4250*/  STL [R1+0x140], R69 ;  /* 0x0001404501007387 */ /* 0x0003e20000100800 */
[----:B0-----:R-:W-:Y:S02]  /*4260*/  @P6 IMAD.MOV.U32 R66, RZ, RZ, R69 ;  /* 0x000000ffff426224 */ /* 0x001fe400078e0045 */
[----:B------:R-:W-:Y:S01]  /*4270*/  @P6 IMAD.MOV.U32 R67, RZ, RZ, R70 ;  /* 0x000000ffff436224 */ /* 0x000fe200078e0046 */
[----:B------:R0:W-:Y:S01]  /*4280*/  STL [R1+0x134], R72 ;  /* 0x0001344801007387 */ /* 0x0001e20000100800 */
[----:B------:R-:W-:Y:S01]  /*4290*/  @!P4 IMAD.IADD R103, R103, 0x1, -R120 ;  /* 0x000000016767c824 */ /* 0x000fe200078e0a78 */
[----:B------:R-:W-:-:S02]  /*42a0*/  ISETP.GT.U32.AND P4, PT, R120, R104, PT ;  /* 0x000000687800720c */ /* 0x000fc40003f84070 */
[----:B------:R4:W2:Y:S01]  /*42b0*/  @P6 LDG.E.U8 R181, desc[UR24][R66.64] ;  /* 0x0000001842b56981 */ /* 0x0008a2000c1e1100 */
[----:B-1----:R-:W-:Y:S02]  /*42c0*/  IADD3 R69, P6, PT, R4, UR5, RZ ;  /* 0x0000000504457c10 */ /* 0x002fe4000ffde0ff */
[----:B0-----:R-:W-:Y:S01]  /*42d0*/  IADD3.X R72, PT, PT, R3, UR6, RZ, P2, !PT ;  /* 0x0000000603487c10 */ /* 0x001fe200097fe4ff */
[----:B------:R0:W-:Y:S01]  /*42e0*/  STL [R1+0x13c], R70 ;  /* 0x00013c4601007387 */ /* 0x0001e20000100800 */
[----:B----4-:R-:W-:-:S03]  /*42f0*/  @P5 IMAD.MOV.U32 R66, RZ, RZ, R71 ;  /* 0x000000ffff425224 */ /* 0x010fc600078e0047 */
[----:B------:R-:W-:Y:S02]  /*4300*/  @P5 IMAD.MOV.U32 R67, RZ, RZ, R72 ;  /* 0x000000ffff435224 */ /* 0x000fe400078e0048 */
[----:B------:R-:W-:Y:S01]  /*4310*/  VIADD R68, R246, 0xfffffffb ;  /* 0xfffffffbf6447836 */ /* 0x000fe20000000000 */
[----:B0-----:R-:W-:Y:S02]  /*4320*/  IADD3.X R70, PT, PT, R5, UR6, RZ, P6, !PT ;  /* 0x0000000605467c10 */ /* 0x001fe4000b7fe4ff */
[----:B------:R0:W4:Y:S01]  /*4330*/  @P5 LDG.E.U8 R189, desc[UR24][R66.64] ;  /* 0x0000001842bd5981 */ /* 0x000122000c1e1100 */
[----:B------:R-:W-:Y:S01]  /*4340*/  ISETP.GT.U32.AND P2, PT, R120, R99, PT ;  /* 0x000000637800720c */ /* 0x000fe20003f44070 */
[----:B------:R-:W-:Y:S01]  /*4350*/  USHF.L.U32 UR5, UR14, 0x2, URZ ;  /* 0x000000020e057899 */ /* 0x000fe200080006ff */
[----:B------:R-:W-:Y:S01]  /*4360*/  ISETP.GE.U32.AND P6, PT, R68, 0x7fffffbc, PT ;  /* 0x7fffffbc4400780c */ /* 0x000fe20003fc6070 */
[----:B------:R-:W-:Y:S01]  /*4370*/  STL [R1+0x1b8], R71 ;  /* 0x0001b84701007387 */ /* 0x000fe20000100800 */
[----:B------:R-:W-:Y:S01]  /*4380*/  @!P4 IMAD.IADD R104, R104, 0x1, -R120 ;  /* 0x000000016868c824 */ /* 0x000fe200078e0a78 */
[----:B------:R-:W-:Y:S01]  /*4390*/  USHF.R.S32.HI UR6, URZ, 0x1f, UR5 ;  /* 0x0000001fff067899 */ /* 0x000fe20008011405 */
[----:B0-----:R-:W-:-:S02]  /*43a0*/  @P5 IMAD.MOV.U32 R66, RZ, RZ, R69 ;  /* 0x000000ffff425224 */ /* 0x001fc400078e0045 */
[----:B------:R-:W-:Y:S01]  /*43b0*/  @P5 IMAD.MOV.U32 R67, RZ, RZ, R70 ;  /* 0x000000ffff435224 */ /* 0x000fe200078e0046 */
[----:B------:R-:W-:Y:S04]  /*43c0*/  STL [R1+0x1c0], R69 ;  /* 0x0001c04501007387 */ /* 0x000fe80000100800 */
[----:B------:R0:W2:Y:S04]  /*43d0*/  @P5 LDG.E.U8 R188, desc[UR24][R66.64] ;  /* 0x0000001842bc5981 */ /* 0x0000a8000c1e1100 */
[----:B------:R-:W-:Y:S04]  /*43e0*/  STL [R1+0x1b4], R72 ;  /* 0x0001b44801007387 */ /* 0x000fe80000100800 */
[----:B------:R1:W-:Y:S01]  /*43f0*/  STL [R1+0x1bc], R70 ;  /* 0x0001bc4601007387 */ /* 0x0003e20000100800 */
[----:B0-----:R-:W-:-:S02]  /*4400*/  IADD3 R66, P4, PT, R2, UR5, RZ ;  /* 0x0000000502427c10 */ /* 0x001fc4000ff9e0ff */
[----:B------:R-:W-:Y:S02]  /*4410*/  IADD3 R67, P5, PT, R4, UR5, RZ ;  /* 0x0000000504437c10 */ /* 0x000fe4000ffbe0ff */
[----:B------:R-:W-:Y:S01]  /*4420*/  IADD3.X R68, PT, PT, R3, UR6, RZ, P4, !PT ;  /* 0x0000000603447c10 */ /* 0x000fe2000a7fe4ff */
[----:B------:R-:W-:Y:S02]  /*4430*/  @!P2 IMAD.IADD R99, R99, 0x1, -R120 ;  /* 0x000000016363a824 */ /* 0x000fe400078e0a78 */
[----:B-1----:R-:W-:Y:S01]  /*4440*/  VIADD R70, R246, 0xfffffff3 ;  /* 0xfffffff3f6467836 */ /* 0x002fe20000000000 */
[----:B------:R-:W-:Y:S02]  /*4450*/  ISETP.GT.U32.AND P2, PT, R120, R98, PT ;  /* 0x000000627800720c */ /* 0x000fe40003f44070 */
[----:B------:R-:W-:Y:S01]  /*4460*/  IADD3.X R69, PT, PT, R5, UR6, RZ, P5, !PT ;  /* 0x0000000605457c10 */ /* 0x000fe2000affe4ff */
[----:B------:R-:W-:Y:S01]  /*4470*/  @!P6 IMAD.MOV.U32 R71, RZ, RZ, R68 ;  /* 0x000000ffff47e224 */ /* 0x000fe200078e0044 */
[----:B------:R-:W-:Y:S01]  /*4480*/  ISETP.GE.U32.AND P5, PT, R70, 0x7fffffb4, PT ;  /* 0x7fffffb44600780c */ /* 0x000fe20003fa6070 */
[----:B------:R-:W-:Y:S01]  /*4490*/  @!P6 IMAD.MOV.U32 R70, RZ, RZ, R66 ;  /* 0x000000ffff46e224 */ /* 0x000fe200078e0042 */
[----:B------:R-:W-:-:S04]  /*44a0*/  UIMAD UR5, UR14, 0xc, URZ ;  /* 0x0000000c0e0578a4 */ /* 0x000fc8000f8e02ff */
[----:B------:R0:W2:Y:S01]  /*44b0*/  @!P6 LDG.E.U8 R175, desc[UR24][R70.64] ;  /* 0x0000001846afe981 */ /* 0x0000a2000c1e1100 */
[----:B------:R-:W-:Y:S01]  /*44c0*/  USHF.R.S32.HI UR6, URZ, 0x1f, UR5 ;  /* 0x0000001fff067899 */ /* 0x000fe20008011405 */
[----:B------:R-:W-:Y:S01]  /*44d0*/  ISETP.GT.U32.AND P4, PT, R120, R115, PT ;  /* 0x000000737800720c */ /* 0x000fe20003f84070 */
[----:B------:R-:W-:Y:S02]  /*44e0*/  @!P2 IMAD.IADD R98, R98, 0x1, -R120 ;  /* 0x000000016262a824 */ /* 0x000fe400078e0a78 */
        /* <DEDUP_REMOVED lines=11> */
[----:B------:R-:W-:-:S02]  /*45a0*/  @!P5 IMAD.MOV.U32 R75, RZ, RZ, R72 ;  /* 0x000000ffff4bd224 */ /* 0x000fc400078e0048 */
[--C-:B------:R-:W-:Y:S01]  /*45b0*/  @!P4 IMAD.IADD R115, R115, 0x1, -R120.reuse ;  /* 0x000000017373c824 */ /* 0x100fe200078e0a78 */
[----:B------:R-:W-:Y:S01]  /*45c0*/  ISETP.GT.U32.AND P4, PT, R120, R113, PT ;  /* 0x000000717800720c */ /* 0x000fe20003f84070 */
[----:B------:R-:W-:Y:S01]  /*45d0*/  UIMAD UR5, UR14, 0x14, URZ ;  /* 0x000000140e0578a4 */ /* 0x000fe2000f8e02ff */
[----:B------:R0:W2:Y:S03]  /*45e0*/  @!P5 LDG.E.U8 R179, desc[UR24][R74.64] ;  /* 0x000000184ab3d981 */ /* 0x0000a6000c1e1100 */
[----:B------:R-:W-:Y:S01]  /*45f0*/  USHF.R.S32.HI UR6, URZ, 0x1f, UR5 ;  /* 0x0000001fff067899 */ /* 0x000fe20008011405 */
[----:B0-----:R-:W-:Y:S02]  /*4600*/  @!P5 IMAD.MOV.U32 R74, RZ, RZ, R71 ;  /* 0x000000ffff4ad224 */ /* 0x001fe400078e0047 */
[----:B------:R-:W-:Y:S02]  /*4610*/  @!P5 IMAD.MOV.U32 R75, RZ, RZ, R73 ;  /* 0x000000ffff4bd224 */ /* 0x000fe400078e0049 */
[----:B------:R-:W-:-:S03]  /*4620*/  @!P2 IMAD.IADD R112, R112, 0x1, -R120 ;  /* 0x000000017070a824 */ /* 0x000fc600078e0a78 */
[----:B------:R0:W2:Y:S01]  /*4630*/  @!P5 LDG.E.U8 R178, desc[UR24][R74.64] ;  /* 0x000000184ab2d981 */ /* 0x0000a2000c1e1100 */
[----:B------:R-:W-:Y:S01]  /*4640*/  SHF.R.U32.HI R78, RZ, 0x3, R96 ;  /* 0x00000003ff4e7819 */ /* 0x000fe20000011660 */
[----:B------:R-:W-:Y:S01]  /*4650*/  @!P4 IMAD.IADD R113, R113, 0x1, -R120 ;  /* 0x000000017171c824 */ /* 0x000fe200078e0a78 */
[----:B------:R-:W-:Y:S02]  /*4660*/  ISETP.GT.U32.AND P4, PT, R120, R108, PT ;  /* 0x0000006c7800720c */ /* 0x000fe40003f84070 */
[----:B0-----:R-:W-:Y:S02]  /*4670*/  IADD3 R74, P5, PT, R2, UR5, RZ ;  /* 0x00000005024a7c10 */ /* 0x001fe4000ffbe0ff */
[----:B------:R-:W-:Y:S02]  /*4680*/  IADD3 R75, P2, PT, R4, UR5, RZ ;  /* 0x00000005044b7c10 */ /* 0x000fe4000ff5e0ff */
[----:B------:R-:W-:Y:S02]  /*4690*/  IADD3.X R76, PT, PT, R3, UR6, RZ, P5, !PT ;  /* 0x00000006034c7c10 */ /* 0x000fe4000affe4ff */
[----:B------:R-:W-:-:S02]  /*46a0*/  IADD3.X R77, PT, PT, R5, UR6, RZ, P2, !PT ;  /* 0x00000006054d7c10 */ /* 0x000fc400097fe4ff */
[----:B------:R-:W-:Y:S01]  /*46b0*/  LOP3.LUT P2, RZ, R78, 0x1, RZ, 0xc0, !PT ;  /* 0x000000014eff7812 */ /* 0x000fe2000784c0ff */
[----:B------:R-:W-:Y:S01]  /*46c0*/  @P6 IMAD.MOV.U32 R78, RZ, RZ, R74 ;  /* 0x000000ffff4e6224 */ /* 0x000fe200078e004a */
[----:B------:R-:W-:Y:S01]  /*46d0*/  ISETP.GT.U32.AND P5, PT, R120, R109, PT ;  /* 0x0000006d7800720c */ /* 0x000fe20003fa4070 */
[----:B------:R-:W-:Y:S01]  /*46e0*/  @P6 IMAD.MOV.U32 R79, RZ, RZ, R76 ;  /* 0x000000ffff4f6224 */ /* 0x000fe200078e004c */
[----:B------:R-:W-:-:S04]  /*46f0*/  UIMAD UR5, UR14, 0x1c, URZ ;  /* 0x0000001c0e0578a4 */ /* 0x000fc8000f8e02ff */
[----:B------:R0:W2:Y:S01]  /*4700*/  @P6 LDG.E.U8 R168, desc[UR24][R78.64] ;  /* 0x000000184ea86981 */ /* 0x0000a2000c1e1100 */
[----:B------:R-:W-:Y:S01]  /*4710*/  USHF.R.S32.HI UR6, URZ, 0x1f, UR5 ;  /* 0x0000001fff067899 */ /* 0x000fe20008011405 */
[--C-:B------:R-:W-:Y:S01]  /*4720*/  @!P4 IMAD.IADD R108, R108, 0x1, -R120.reuse ;  /* 0x000000016c6cc824 */ /* 0x100fe200078e0a78 */
[----:B------:R-:W-:Y:S01]  /*4730*/  SHF.R.U64 R81, R117, 0x1b, RZ ;  /* 0x0000001b75517819 */ /* 0x000fe200000012ff */
[----:B0-----:R-:W-:Y:S02]  /*4740*/  @P6 IMAD.MOV.U32 R78, RZ, RZ, R75 ;  /* 0x000000ffff4e6224 */ /* 0x001fe400078e004b */
[----:B------:R-:W-:Y:S02]  /*4750*/  @P6 IMAD.MOV.U32 R79, RZ, RZ, R77 ;  /* 0x000000ffff4f6224 */ /* 0x000fe400078e004d */
[----:B------:R-:W-:-:S03]  /*4760*/  @!P5 IMAD.IADD R109, R109, 0x1, -R120 ;  /* 0x000000016d6dd824 */ /* 0x000fc600078e0a78 */
[----:B------:R0:W2:Y:S01]  /*4770*/  @P6 LDG.E.U8 R185, desc[UR24][R78.64] ;  /* 0x000000184eb96981 */ /* 0x0000a2000c1e1100 */
[----:B------:R-:W-:Y:S02]  /*4780*/  ISETP.GT.U32.AND P6, PT, R120, R110, PT ;  /* 0x0000006e7800720c */ /* 0x000fe40003fc4070 */
[----:B------:R-:W-:Y:S02]  /*4790*/  IADD3 R80, P5, PT, R4, UR5, RZ ;  /* 0x0000000504507c10 */ /* 0x000fe4000ffbe0ff */
[----:B0-----:R-:W-:-:S04]  /*47a0*/  IADD3 R78, P4, PT, R2, UR5, RZ ;  /* 0x00000005024e7c10 */ /* 0x001fc8000ff9e0ff */
[----:B------:R-:W-:Y:S02]  /*47b0*/  IADD3.X R79, PT, PT, R3, UR6, RZ, P4, !PT ;  /* 0x00000006034f7c10 */ /* 0x000fe4000a7fe4ff */
[----:B------:R-:W-:Y:S02]  /*47c0*/  LOP3.LUT P4, RZ, R81, 0x1, RZ, 0xc0, !PT ;  /* 0x0000000151ff7812 */ /* 0x000fe4000788c0ff */
[----:B------:R-:W-:Y:S01]  /*47d0*/  IADD3.X R81, PT, PT, R5, UR6, RZ, P5, !PT ;  /* 0x0000000605517c10 */ /* 0x000fe2000affe4ff */
[----:B------:R-:W-:Y:S01]  /*47e0*/  UIMAD UR5, UR14, 0x24, URZ ;  /* 0x000000240e0578a4 */ /* 0x000fe2000f8e02ff */
[----:B------:R-:W-:Y:S01]  /*47f0*/  ISETP.GT.U32.AND P5, PT, R120, R107, PT ;  /* 0x0000006b7800720c */ /* 0x000fe20003fa4070 */
[----:B------:R-:W-:Y:S01]  /*4800*/  @!P6 IMAD.IADD R110, R110, 0x1, -R120 ;  /* 0x000000016e6ee824 */ /* 0x000fe200078e0a78 */
[----:B------:R-:W2:Y:S01]  /*4810*/  @P2 LDG.E.U8 R169, desc[UR24][R78.64] ;  /* 0x000000184ea92981 */ /* 0x000ea2000c1e1100 */
[----:B------:R-:W-:Y:S02]  /*4820*/  USHF.R.S32.HI UR6, URZ, 0x1f, UR5 ;  /* 0x0000001fff067899 */ /* 0x000fe40008011405 */
[----:B------:R-:W-:Y:S01]  /*4830*/  IADD3 R83, P6, PT, R2, UR5, RZ ;  /* 0x0000000502537c10 */ /* 0x000fe2000ffde0ff */
[----:B------:R-:W2:Y:S01]  /*4840*/  @P2 LDG.E.U8 R218, desc[UR24][R80.64] ;  /* 0x0000001850da2981 */ /* 0x000ea2000c1e1100 */
[----:B------:R-:W-:-:S02]  /*4850*/  ISETP.GE.U32.AND P2, PT, R82, 0x7fffffbb, PT ;  /* 0x7fffffbb5200780c */ /* 0x000fc40003f46070 */
[----:B------:R-:W-:Y:S02]  /*4860*/  SHF.R.U64 R82, R117, 0x13, RZ ;  /* 0x0000001375527819 */ /* 0x000fe400000012ff */
[----:B------:R-:W-:Y:S02]  /*4870*/  IADD3.X R84, PT, PT, R3, UR6, RZ, P6, !PT ;  /* 0x0000000603547c10 */ /* 0x000fe4000b7fe4ff */
[----:B------:R-:W-:Y:S01]  /*4880*/  @!P5 IMAD.IADD R107, R107, 0x1, -R120 ;  /* 0x000000016b6bd824 */ /* 0x000fe200078e0a78 */
[----:B------:R-:W-:Y:S01]  /*4890*/  IADD3 R85, P5, PT, R4, UR5, RZ ;  /* 0x0000000504557c10 */ /* 0x000fe2000ffbe0ff */
[----:B------:R-:W-:Y:S01]  /*48a0*/  UIMAD UR5, UR14, 0x2c, URZ ;  /* 0x0000002c0e0578a4 */ /* 0x000fe2000f8e02ff */
[----:B------:R-:W-:Y:S01]  /*48b0*/  LOP3.LUT P6, RZ, R82, 0x1, RZ, 0xc0, !PT ;  /* 0x0000000152ff7812 */ /* 0x000fe200078cc0ff */
[----:B------:R0:W-:Y:S01]  /*48c0*/  STL [R1+0x48], R83 ;  /* 0x0000485301007387 */ /* 0x0001e20000100800 */
[----:B------:R-:W-:Y:S01]  /*48d0*/  @P4 IMAD.MOV.U32 R82, RZ, RZ, R83 ;  /* 0x000000ffff524224 */ /* 0x000fe200078e0053 */
[----:B------:R-:W-:Y:S01]  /*48e0*/  IADD3.X R87, PT, PT, R5, UR6, RZ, P5, !PT ;  /* 0x0000000605577c10 */ /* 0x000fe2000affe4ff */
[----:B------:R-:W-:-:S02]  /*48f0*/  USHF.R.S32.HI UR6, URZ, 0x1f, UR5 ;  /* 0x0000001fff067899 */ /* 0x000fc40008011405 */
[----:B------:R-:W-:Y:S01]  /*4900*/  IADD3 R86, P5, PT, R2, UR5, RZ ;  /* 0x0000000502567c10 */ /* 0x000fe2000ffbe0ff */
[----:B0-----:R-:W-:Y:S01]  /*4910*/  @P4 IMAD.MOV.U32 R83, RZ, RZ, R84 ;  /* 0x000000ffff534224 */ /* 0x001fe200078e0054 */
[----:B------:R-:W-:Y:S02]  /*4920*/  STL [R1+0x44], R84 ;  /* 0x0000445401007387 */ /* 0x000fe40000100800 */
[----:B------:R-:W-:Y:S02]  /*4930*/  IADD3.X R88, PT, PT, R3, UR6, RZ, P5, !PT ;  /* 0x0000000603587c10 */ /* 0x000fe4000affe4ff */
[----:B------:R0:W2:Y:S04]  /*4940*/  @P4 LDG.E.U8 R194, desc[UR24][R82.64] ;  /* 0x0000001852c24981 */ /* 0x0000a8000c1e1100 */
[----:B------:R1:W-:Y:S01]  /*4950*/  STL [R1+0x50], R85 ;  /* 0x0000505501007387 */ /* 0x0003e20000100800 */
[----:B0-----:R-:W-:-:S02]  /*4960*/  @P4 IMAD.MOV.U32 R82, RZ, RZ, R85 ;  /* 0x000000ffff524224 */ /* 0x001fc400078e0055 */
[----:B------:R-:W-:Y:S01]  /*4970*/  @P4 IMAD.MOV.U32 R83, RZ, RZ, R87 ;  /* 0x000000ffff534224 */ /* 0x000fe200078e0057 */
[----:B-1----:R-:W-:Y:S01]  /*4980*/  IADD3 R85, P5, PT, R4, UR5, RZ ;  /* 0x0000000504557c10 */ /* 0x002fe2000ffbe0ff */
[----:B------:R0:W-:Y:S01]  /*4990*/  STL [R1+0x4c], R87 ;  /* 0x00004c5701007387 */ /* 0x0001e20000100800 */
[----:B------:R-:W-:-:S03]  /*49a0*/  SHF.R.U64 R84, R117, 0xb, RZ ;  /* 0x0000000b75547819 */ /* 0x000fc600000012ff */
[----:B------:R1:W2:Y:S01]  /*49b0*/  @P4 LDG.E.U8 R184, desc[UR24][R82.64] ;  /* 0x0000001852b84981 */ /* 0x0002a2000c1e1100 */
[----:B------:R-:W-:Y:S01]  /*49c0*/  UIMAD UR5, UR14, 0x34, URZ ;  /* 0x000000340e0578a4 */ /* 0x000fe2000f8e02ff */
[----:B------:R-:W-:Y:S02]  /*49d0*/  LOP3.LUT P4, RZ, R84, 0x1, RZ, 0xc0, !PT ;  /* 0x0000000154ff7812 */ /* 0x000fe4000788c0ff */
[----:B0-----:R-:W-:Y:S01]  /*49e0*/  IADD3.X R87, PT, PT, R5, UR6, RZ, P5, !PT ;  /* 0x0000000605577c10 */ /* 0x001fe2000affe4ff */
[----:B-1----:R-:W-:Y:S02]  /*49f0*/  @P6 IMAD.MOV.U32 R82, RZ, RZ, R86 ;  /* 0x000000ffff526224 */ /* 0x002fe400078e0056 */
[----:B------:R-:W-:Y:S01]  /*4a00*/  @P6 IMAD.MOV.U32 R83, RZ, RZ, R88 ;  /* 0x000000ffff536224 */ /* 0x000fe200078e0058 */
[----:B------:R-:W-:Y:S01]  /*4a10*/  USHF.R.S32.HI UR6, URZ, 0x1f, UR5 ;  /* 0x0000001fff067899 */ /* 0x000fe20008011405 */
[----:B------:R0:W-:Y:S04]  /*4a20*/  STL [R1+0xc8], R86 ;  /* 0x0000c85601007387 */ /* 0x0001e80000100800 */
[----:B------:R1:W2:Y:S04]  /*4a30*/  @P6 LDG.E.U8 R197, desc[UR24][R82.64] ;  /* 0x0000001852c56981 */ /* 0x0002a8000c1e1100 */
[----:B------:R-:W-:Y:S01]  /*4a40*/  STL [R1+0xc4], R88 ;  /* 0x0000c45801007387 */ /* 0x000fe20000100800 */
[----:B0-----:R-:W-:Y:S01]  /*4a50*/  IADD3 R86, P5, PT, R2, UR5, RZ ;  /* 0x0000000502567c10 */ /* 0x001fe2000ffbe0ff */
[----:B-1----:R-:W-:-:S02]  /*4a60*/  @P6 IMAD.MOV.U32 R82, RZ, RZ, R85 ;  /* 0x000000ffff526224 */ /* 0x002fc400078e0055 */
[----:B------:R-:W-:Y:S01]  /*4a70*/  @P6 IMAD.MOV.U32 R83, RZ, RZ, R87 ;  /* 0x000000ffff536224 */ /* 0x000fe200078e0057 */
[----:B------:R0:W-:Y:S04]  /*4a80*/  STL [R1+0xd0], R85 ;  /* 0x0000d05501007387 */ /* 0x0001e80000100800 */
[----:B------:R1:W2:Y:S01]  /*4a90*/  @P6 LDG.E.U8 R196, desc[UR24][R82.64] ;  /* 0x0000001852c46981 */ /* 0x0002a2000c1e1100 */
[----:B------:R-:W-:-:S03]  /*4aa0*/  IADD3 R84, P6, PT, R4, UR5, RZ ;  /* 0x0000000504547c10 */ /* 0x000fc6000ffde0ff */
[----:B------:R5:W-:Y:S01]  /*4ab0*/  STL [R1+0xcc], R87 ;  /* 0x0000cc5701007387 */ /* 0x000be20000100800 */
[----:B0-----:R-:W-:Y:S02]  /*4ac0*/  IADD3.X R85, PT, PT, R5, UR6, RZ, P6, !PT ;  /* 0x0000000605557c10 */ /* 0x001fe4000b7fe4ff */
[----:B-1----:R-:W-:Y:S02]  /*4ad0*/  SHF.R.U64 R82, R117, 0x3, RZ ;  /* 0x0000000375527819 */ /* 0x002fe400000012ff */
[----:B-----5:R-:W-:Y:S02]  /*4ae0*/  IADD3.X R87, PT, PT, R3, UR6, RZ, P5, !PT ;  /* 0x0000000603577c10 */ /* 0x020fe4000affe4ff */
[----:B------:R-:W-:Y:S01]  /*4af0*/  LOP3.LUT P6, RZ, R82, 0x1, RZ, 0xc0, !PT ;  /* 0x0000000152ff7812 */ /* 0x000fe200078cc0ff */
[----:B------:R-:W-:Y:S01]  /*4b00*/  @P4 IMAD.MOV.U32 R82, RZ, RZ, R86 ;  /* 0x000000ffff524224 */ /* 0x000fe200078e0056 */
[----:B------:R-:W-:Y:S01]  /*4b10*/  ISETP.GT.U32.AND P5, PT, R120, R106, PT ;  /* 0x0000006a7800720c */ /* 0x000fe20003fa4070 */
[----:B------:R-:W-:Y:S01]  /*4b20*/  @P4 IMAD.MOV.U32 R83, RZ, RZ, R87 ;  /* 0x000000ffff534224 */ /* 0x000fe200078e0057 */
[----:B------:R-:W-:Y:S01]  /*4b30*/  UIMAD UR11, UR14, 0x3c, URZ ;  /* 0x0000003c0e0b78a4 */ /* 0x000fe2000f8e02ff */
[----:B------:R-:W-:Y:S04]  /*4b40*/  STL [R1+0x148], R86 ;  /* 0x0001485601007387 */ /* 0x000fe80000100800 */
[----:B------:R0:W5:Y:S01]  /*4b50*/  @P4 LDG.E.U8 R176, desc[UR24][R82.64] ;  /* 0x0000001852b04981 */ /* 0x000162000c1e1100 */
[----:B------:R-:W-:-:S03]  /*4b60*/  USHF.R.S32.HI UR16, URZ, 0x1f, UR11 ;  /* 0x0000001fff107899 */ /* 0x000fc6000801140b */
[----:B------:R-:W-:Y:S01]  /*4b70*/  STL [R1+0x150], R84 ;  /* 0x0001505401007387 */ /* 0x000fe20000100800 */
[----:B------:R-:W-:Y:S01]  /*4b80*/  UIMAD UR5, UR14, 0x5, URZ ;  /* 0x000000050e0578a4 */ /* 0x000fe2000f8e02ff */
[----:B0-----:R-:W-:Y:S02]  /*4b90*/  @P4 IMAD.MOV.U32 R82, RZ, RZ, R84 ;  /* 0x000000ffff524224 */ /* 0x001fe400078e0054 */
[----:B------:R-:W-:Y:S01]  /*4ba0*/  @P4 IMAD.MOV.U32 R83, RZ, RZ, R85 ;  /* 0x000000ffff534224 */ /* 0x000fe200078e0055 */
[----:B------:R-:W-:Y:S01]  /*4bb0*/  STL [R1+0x144], R87 ;  /* 0x0001445701007387 */ /* 0x000fe20000100800 */
[----:B------:R-:W-:-:S03]  /*4bc0*/  @!P5 IMAD.IADD R106, R106, 0x1, -R120 ;  /* 0x000000016a6ad824 */ /* 0x000fc600078e0a78 */
[----:B------:R0:W-:Y:S04]  /*4bd0*/  STL [R1+0x14c], R85 ;  /* 0x00014c5501007387 */ /* 0x0001e80000100800 */
[----:B------:R1:W2:Y:S01]  /*4be0*/  @P4 LDG.E.U8 R193, desc[UR24][R82.64] ;  /* 0x0000001852c14981 */ /* 0x0002a2000c1e1100 */
[----:B------:R-:W-:Y:S01]  /*4bf0*/  IADD3 R88, P5, PT, R4, UR11, RZ ;  /* 0x0000000b04587c10 */ /* 0x000fe2000ffbe0ff */
[----:B------:R-:W-:Y:S01]  /*4c00*/  USHF.R.S32.HI UR13, URZ, 0x1f, UR5 ;  /* 0x0000001fff0d7899 */ /* 0x000fe20008011405 */
[----:B0-----:R-:W-:Y:S01]  /*4c10*/  IADD3 R85, P4, PT, R2, UR11, RZ ;  /* 0x0000000b02557c10 */ /* 0x001fe2000ff9e0ff */
[----:B------:R-:W-:Y:S01]  /*4c20*/  UIMAD UR6, UR14, 0xd, URZ ;  /* 0x0000000d0e0678a4 */ /* 0x000fe2000f8e02ff */
[----:B-1----:R-:W-:Y:S02]  /*4c30*/  VIADD R83, R246, 0xfffffff2 ;  /* 0xfffffff2f6537836 */ /* 0x002fe40000000000 */
[----:B------:R-:W-:-:S02]  /*4c40*/  IADD3.X R86, PT, PT, R3, UR16, RZ, P4, !PT ;  /* 0x0000001003567c10 */ /* 0x000fc4000a7fe4ff */
[C---:B------:R-:W-:Y:S02]  /*4c50*/  IADD3 R82, P4, PT, R2.reuse, UR5, RZ ;  /* 0x0000000502527c10 */ /* 0x040fe4000ff9e0ff */
[----:B------:R-:W-:Y:S01]  /*4c60*/  IADD3.X R89, PT, PT, R5, UR16, RZ, P5, !PT ;  /* 0x0000001005597c10 */ /* 0x000fe2000affe4ff */
[----:B------:R-:W-:Y:S01]  /*4c70*/  USHF.R.S32.HI UR16, URZ, 0x1f, UR6 ;  /* 0x0000001fff107899 */ /* 0x000fe20008011406 */
[----:B------:R-:W-:Y:S01]  /*4c80*/  ISETP.GE.U32.AND P5, PT, R83, 0x7fffffb3, PT ;  /* 0x7fffffb35300780c */ /* 0x000fe20003fa6070 */
[----:B------:R-:W-:Y:S01]  /*4c90*/  STL [R1+0x1c8], R85 ;  /* 0x0001c85501007387 */ /* 0x000fe20000100800 */
[----:B------:R-:W-:Y:S02]  /*4ca0*/  IADD3.X R83, PT, PT, R3, UR13, RZ, P4, !PT ;  /* 0x0000000d03537c10 */ /* 0x000fe4000a7fe4ff */
[----:B------:R-:W-:Y:S01]  /*4cb0*/  IADD3 R84, P4, PT, R2, UR6, RZ ;  /* 0x0000000602547c10 */ /* 0x000fe2000ff9e0ff */
[----:B------:R-:W-:Y:S01]  /*4cc0*/  STL [R1+0x1d0], R88 ;  /* 0x0001d05801007387 */ /* 0x000fe20000100800 */
[----:B------:R-:W-:-:S03]  /*4cd0*/  @P6 IMAD.MOV.U32 R87, RZ, RZ, R86 ;  /* 0x000000ffff576224 */ /* 0x000fc600078e0056 */
[----:B------:R0:W-:Y:S01]  /*4ce0*/  STL [R1+0x1c4], R86 ;  /* 0x0001c45601007387 */ /* 0x0001e20000100800 */
[----:B------:R-:W-:-:S03]  /*4cf0*/  UIMAD UR11, UR14, 0x15, URZ ;  /* 0x000000150e0b78a4 */ /* 0x000fc6000f8e02ff */
[----:B------:R-:W2:Y:S01]  /*4d00*/  @!P2 LDG.E.U8 R180, desc[UR24][R82.64] ;  /* 0x0000001852b4a981 */ /* 0x000ea2000c1e1100 */
[----:B0-----:R-:W-:Y:S01]  /*4d10*/  @P6 IMAD.MOV.U32 R86, RZ, RZ, R85 ;  /* 0x000000ffff566224 */ /* 0x001fe200078e0055 */
[----:B------:R-:W-:Y:S02]  /*4d20*/  IADD3.X R85, PT, PT, R3, UR16, RZ, P4, !PT ;  /* 0x0000001003557c10 */ /* 0x000fe4000a7fe4ff */
[----:B------:R-:W-:Y:S02]  /*4d30*/  ISETP.GT.U32.AND P4, PT, R120, R105, PT ;  /* 0x000000697800720c */ /* 0x000fe40003f84070 */
[----:B------:R0:W2:Y:S01]  /*4d40*/  @P6 LDG.E.U8 R172, desc[UR24][R86.64] ;  /* 0x0000001856ac6981 */ /* 0x0000a2000c1e1100 */
[----:B------:R-:W-:-:S03]  /*4d50*/  USHF.R.S32.HI UR17, URZ, 0x1f, UR11 ;  /* 0x0000001fff117899 */ /* 0x000fc6000801140b */
[----:B------:R1:W-:Y:S01]  /*4d60*/  STL [R1+0x1cc], R89 ;  /* 0x0001cc5901007387 */ /* 0x0003e20000100800 */
[----:B------:R-:W-:-:S03]  /*4d70*/  SHF.R.U32.HI R92, RZ, 0x2, R96 ;  /* 0x00000002ff5c7819 */ /* 0x000fc60000011660 */
[----:B------:R-:W2:Y:S01]  /*4d80*/  @!P5 LDG.E.U8 R187, desc[UR24][R84.64] ;  /* 0x0000001854bbd981 */ /* 0x000ea2000c1e1100 */
[----:B0-----:R-:W-:Y:S02]  /*4d90*/  @P6 IMAD.MOV.U32 R86, RZ, RZ, R88 ;  /* 0x000000ffff566224 */ /* 0x001fe400078e0058 */
[----:B------:R-:W-:-:S05]  /*4da0*/  @P6 IMAD.MOV.U32 R87, RZ, RZ, R89 ;  /* 0x000000ffff576224 */ /* 0x000fca00078e0059 */
[----:B------:R0:W2:Y:S01]  /*4db0*/  @P6 LDG.E.U8 R160, desc[UR24][R86.64] ;  /* 0x0000001856a06981 */ /* 0x0000a2000c1e1100 */
[----:B------:R-:W-:Y:S01]  /*4dc0*/  @!P4 IMAD.IADD R105, R105, 0x1, -R120 ;  /* 0x000000016969c824 */ /* 0x000fe200078e0a78 */
[----:B0-----:R-:W-:-:S04]  /*4dd0*/  SHF.R.U32.HI R86, RZ, 0xa, R96 ;  /* 0x0000000aff567819 */ /* 0x001fc80000011660 */
[----:B------:R-:W-:Y:S02]  /*4de0*/  LOP3.LUT P4, RZ, R86, 0x1, RZ, 0xc0, !PT ;  /* 0x0000000156ff7812 */ /* 0x000fe4000788c0ff */
[----:B------:R-:W-:-:S04]  /*4df0*/  IADD3 R86, P6, PT, R4, UR5, RZ ;  /* 0x0000000504567c10 */ /* 0x000fc8000ffde0ff */
[----:B------:R-:W-:Y:S02]  /*4e00*/  IADD3.X R87, PT, PT, R5, UR13, RZ, P6, !PT ;  /* 0x0000000d05577c10 */ /* 0x000fe4000b7fe4ff */
[----:B------:R-:W-:-:S03]  /*4e10*/  IADD3 R88, P6, PT, R2, UR11, RZ ;  /* 0x0000000b02587c10 */ /* 0x000fc6000ffde0ff */
[----:B------:R-:W2:Y:S01]  /*4e20*/  @!P2 LDG.E.U8 R166, desc[UR24][R86.64] ;  /* 0x0000001856a6a981 */ /* 0x000ea2000c1e1100 */
[----:B-1----:R-:W-:Y:S02]  /*4e30*/  IADD3.X R89, PT, PT, R3, UR17, RZ, P6, !PT ;  /* 0x0000001103597c10 */ /* 0x002fe4000b7fe4ff */
[C---:B------:R-:W-:Y:S02]  /*4e40*/  ISETP.GT.U32.AND P6, PT, R120.reuse, R100, PT ;  /* 0x000000647800720c */ /* 0x040fe40003fc4070 */
[----:B------:R-:W-:Y:S01]  /*4e50*/  ISETP.GT.U32.AND P2, PT, R120, R101, PT ;  /* 0x000000657800720c */ /* 0x000fe20003f44070 */
[----:B------:R-:W-:Y:S01]  /*4e60*/  UIMAD UR5, UR14, 0x1d, URZ ;  /* 0x0000001d0e0578a4 */ /* 0x000fe2000f8e02ff */
[----:B------:R-:W2:Y:S09]  /*4e70*/  @P4 LDG.E.U8 R192, desc[UR24][R88.64] ;  /* 0x0000001858c04981 */ /* 0x000eb2000c1e1100 */
[----:B------:R-:W-:Y:S01]  /*4e80*/  @!P6 IMAD.IADD R100, R100, 0x1, -R120 ;  /* 0x000000016464e824 */ /* 0x000fe200078e0a78 */
[----:B------:R-:W-:-:S04]  /*4e90*/  IADD3 R90, P6, PT, R4, UR6, RZ ;  /* 0x00000006045a7c10 */ /* 0x000fc8000ffde0ff */
[----:B------:R-:W-:Y:S02]  /*4ea0*/  IADD3.X R91, PT, PT, R5, UR16, RZ, P6, !PT ;  /* 0x00000010055b7c10 */ /* 0x000fe4000b7fe4ff */
[----:B------:R-:W-:Y:S01]  /*4eb0*/  ISETP.GT.U32.AND P6, PT, R120, R102, PT ;  /* 0x000000667800720c */ /* 0x000fe20003fc4070 */
[----:B------:R-:W-:Y:S01]  /*4ec0*/  @!P2 IMAD.IADD R101, R101, 0x1, -R120 ;  /* 0x000000016565a824 */ /* 0x000fe200078e0a78 */
[----:B------:R-:W-:Y:S01]  /*4ed0*/  LOP3.LUT P2, RZ, R92, 0x1, RZ, 0xc0, !PT ;  /* 0x000000015cff7812 */ /* 0x000fe2000784c0ff */
[----:B------:R-:W-:Y:S01]  /*4ee0*/  USHF.R.S32.HI UR6, URZ, 0x1f, UR5 ;  /* 0x0000001fff067899 */ /* 0x000fe20008011405 */
[----:B------:R-:W2:Y:S01]  /*4ef0*/  @!P5 LDG.E.U8 R158, desc[UR24][R90.64] ;  /* 0x000000185a9ed981 */ /* 0x000ea2000c1e1100 */
[----:B------:R-:W-:-:S04]  /*4f00*/  IADD3 R93, P5, PT, R2, UR5, RZ ;  /* 0x00000005025d7c10 */ /* 0x000fc8000ffbe0ff */
[----:B------:R-:W-:-:S04]  /*4f10*/  IADD3.X R95, PT, PT, R3, UR6, RZ, P5, !PT ;  /* 0x00000006035f7c10 */ /* 0x000fc8000affe4ff */
[----:B------:R-:W-:Y:S01]  /*4f20*/  @!P6 IMAD.IADD R102, R102, 0x1, -R120 ;  /* 0x000000016666e824 */ /* 0x000fe200078e0a78 */
[----:B------:R-:W-:Y:S01]  /*4f30*/  IADD3 R92, P6, PT, R4, UR11, RZ ;  /* 0x0000000b045c7c10 */ /* 0x000fe2000ffde0ff */
[----:B------:R-:W-:Y:S02]  /*4f40*/  @P2 IMAD.MOV.U32 R134, RZ, RZ, R93 ;  /* 0x000000ffff862224 */ /* 0x000fe400078e005d */
[----:B------:R-:W-:Y:S01]  /*4f50*/  @P2 IMAD.MOV.U32 R135, RZ, RZ, R95 ;  /* 0x000000ffff872224 */ /* 0x000fe200078e005f */
[----:B------:R-:W-:Y:S02]  /*4f60*/  IADD3.X R94, PT, PT, R5, UR17, RZ, P6, !PT ;  /* 0x00000011055e7c10 */ /* 0x000fe4000b7fe4ff */
[C---:B------:R-:W-:Y:S02]  /*4f70*/  ISETP.GT.U32.AND P5, PT, R120.reuse, R104, PT ;  /* 0x000000687800720c */ /* 0x040fe40003fa4070 */
[----:B------:R0:W2:Y:S01]  /*4f80*/  @P2 LDG.E.U8 R159, desc[UR24][R134.64] ;  /* 0x00000018869f2981 */ /* 0x0000a2000c1e1100 */
[----:B------:R-:W-:Y:S01]  /*4f90*/  ISETP.GT.U32.AND P6, PT, R120, R103, PT ;  /* 0x000000677800720c */ /* 0x000fe20003fc4070 */
[----:B0-----:R-:W-:-:S02]  /*4fa0*/  @P4 IMAD.MOV.U32 R134, RZ, RZ, R92 ;  /* 0x000000ffff864224 */ /* 0x001fc400078e005c */
[----:B------:R-:W-:-:S05]  /*4fb0*/  @P4 IMAD.MOV.U32 R135, RZ, RZ, R94 ;  /* 0x000000ffff874224 */ /* 0x000fca00078e005e */
[----:B------:R0:W2:Y:S01]  /*4fc0*/  @P4 LDG.E.U8 R157, desc[UR24][R134.64] ;  /* 0x00000018869d4981 */ /* 0x0000a2000c1e1100 */
[----:B------:R-:W-:Y:S01]  /*4fd0*/  ISETP.GT.U32.AND P4, PT, R120, R99, PT ;  /* 0x000000637800720c */ /* 0x000fe20003f84070 */
[--C-:B------:R-:W-:Y:S01]  /*4fe0*/  @!P5 IMAD.IADD R104, R104, 0x1, -R120.reuse ;  /* 0x000000016868d824 */ /* 0x100fe200078e0a78 */
[----:B------:R-:W-:Y:S02]  /*4ff0*/  IADD3 R245, P5, PT, R4, UR5, RZ ;  /* 0x0000000504f57c10 */ /* 0x000fe4000ffbe0ff */
[----:B------:R-:W-:Y:S01]  /*5000*/  @!P6 IMAD.IADD R103, R103, 0x1, -R120 ;  /* 0x000000016767e824 */ /* 0x000fe200078e0a78 */
[----:B------:R-:W-:Y:S02]  /*5010*/  ISETP.GT.U32.AND P6, PT, R120, R98, PT ;  /* 0x000000627800720c */ /* 0x000fe40003fc4070 */
[----:B------:R-:W-:Y:S01]  /*5020*/  IADD3.X R244, PT, PT, R5, UR6, RZ, P5, !PT ;  /* 0x0000000605f47c10 */ /* 0x000fe2000affe4ff */
[----:B0-----:R-:W-:-:S04]  /*5030*/  @P2 IMAD.MOV.U32 R134, RZ, RZ, R245 ;  /* 0x000000ffff862224 */ /* 0x001fc800078e00f5 */
[----:B------:R-:W-:Y:S02]  /*5040*/  @P2 IMAD.MOV.U32 R135, RZ, RZ, R244 ;  /* 0x000000ffff872224 */ /* 0x000fe400078e00f4 */
[--C-:B------:R-:W-:Y:S01]  /*5050*/  @!P4 IMAD.IADD R99, R99, 0x1, -R120.reuse ;  /* 0x000000016363c824 */ /* 0x100fe200078e0a78 */
[----:B------:R-:W-:Y:S02]  /*5060*/  ISETP.GE.AND P4, PT, R118, RZ, PT ;  /* 0x000000ff7600720c */ /* 0x000fe40003f86270 */
[----:B------:R-:W-:Y:S01]  /*5070*/  ISETP.GE.AND P5, PT, R119, RZ, PT ;  /* 0x000000ff7700720c */ /* 0x000fe20003fa6270 */
[----:B------:R-:W-:Y:S01]  /*5080*/  UIMAD UR5, UR14, 0x25, URZ ;  /* 0x000000250e0578a4 */ /* 0x000fe2000f8e02ff */
[----:B------:R-:W-:Y:S01]  /*5090*/  SHF.R.U64 R118, R117, 0x1a, RZ ;  /* 0x0000001a75767819 */ /* 0x000fe200000012ff */
[----:B------:R-:W2:Y:S03]  /*50a0*/  @P2 LDG.E.U8 R156, desc[UR24][R134.64] ;  /* 0x00000018869c2981 */ /* 0x000ea6000c1e1100 */
[----:B------:R-:W-:Y:S01]  /*50b0*/  LOP3.LUT P2, RZ, R118, 0x1, RZ, 0xc0, !PT ;  /* 0x0000000176ff7812 */ /* 0x000fe2000784c0ff */
[----:B------:R-:W-:Y:S01]  /*50c0*/  USHF.R.S32.HI UR6, URZ, 0x1f, UR5 ;  /* 0x0000001fff067899 */ /* 0x000fe20008011405 */
[----:B------:R-:W-:Y:S01]  /*50d0*/  @!P6 IMAD.IADD R98, R98, 0x1, -R120 ;  /* 0x000000016262e824 */ /* 0x000fe200078e0a78 */
[----:B------:R-:W-:-:S04]  /*50e0*/  IADD3 R229, P6, PT, R2, UR5, RZ ;  /* 0x0000000502e57c10 */ /* 0x000fc8000ffde0ff */
[----:B------:R-:W-:Y:S01]  /*50f0*/  IADD3.X R230, PT, PT, R3, UR6, RZ, P6, !PT ;  /* 0x0000000603e67c10 */ /* 0x000fe2000b7fe4ff */
[----:B------:R-:W-:Y:S01]  /*5100*/  @!P5 IMAD.MOV R115, RZ, RZ, -R115 ;  /* 0x000000ffff73d224 */ /* 0x000fe200078e0a73 */
[----:B------:R-:W-:-:S04]  /*5110*/  ISETP.GE.AND P5, PT, R116, RZ, PT ;  /* 0x000000ff7400720c */ /* 0x000fc80003fa6270 */
[----:B------:R-:W-:Y:S02]  /*5120*/  @P2 IMAD.MOV.U32 R118, RZ, RZ, R229 ;  /* 0x000000ffff762224 */ /* 0x000fe400078e00e5 */
[----:B------:R-:W-:-:S05]  /*5130*/  @P2 IMAD.MOV.U32 R119, RZ, RZ, R230 ;  /* 0x000000ffff772224 */ /* 0x000fca00078e00e6 */
[----:B------:R0:W2:Y:S02]  /*5140*/  @P2 LDG.E.U8 R155, desc[UR24][R118.64] ;  /* 0x00000018769b2981 */ /* 0x0000a4000c1e1100 */
[----:B0-----:R-:W-:-:S04]  /*5150*/  IMAD.MOV.U32 R118, RZ, RZ, R112 ;  /* 0x000000ffff767224 */ /* 0x001fc800078e0070 */
[----:B------:R-:W-:Y:S01]  /*5160*/  @!P5 IMAD.MOV R118, RZ, RZ, -R118 ;  /* 0x000000ffff76d224 */ /* 0x000fe200078e0a76 */
[----:B------:R-:W-:Y:S01]  /*5170*/  IADD3 R120, P5, PT, R4, UR5, RZ ;  /* 0x0000000504787c10 */ /* 0x000fe2000ffbe0ff */
[----:B------:R0:W-:Y:S01]  /*5180*/  STL [R1+0x58], R229 ;  /* 0x000058e501007387 */ /* 0x0001e20000100800 */
[----:B------:R-:W-:-:S03]  /*5190*/  IMAD.MOV.U32 R116, RZ, RZ, R113 ;  /* 0x000000ffff747224 */ /* 0x000fc600078e0071 */
[----:B------:R-:W-:Y:S01]  /*51a0*/  @P2 IMAD.MOV.U32 R112, RZ, RZ, R120 ;  /* 0x000000ffff702224 */ /* 0x000fe200078e0078 */
[----:B0-----:R-:W-:-:S05]  /*51b0*/  IADD3.X R229, PT, PT, R5, UR6, RZ, P5, !PT ;  /* 0x0000000605e57c10 */ /* 0x001fca000affe4ff */
[----:B------:R-:W-:Y:S02]  /*51c0*/  @P2 IMAD.MOV.U32 R113, RZ, RZ, R229 ;  /* 0x000000ffff712224 */ /* 0x000fe400078e00e5 */
[----:B------:R-:W-:-:S03]  /*51d0*/  @!P4 IMAD.MOV R116, RZ, RZ, -R116 ;  /* 0x000000ffff74c224 */ /* 0x000fc600078e0a74 */
[----:B------:R0:W2:Y:S01]  /*51e0*/  @P2 LDG.E.U8 R139, desc[UR24][R112.64] ;  /* 0x00000018708b2981 */ /* 0x0000a2000c1e1100 */
[----:B------:R-:W-:Y:S02]  /*51f0*/  ISETP.GE.AND P2, PT, R124, RZ, PT ;  /* 0x000000ff7c00720c */ /* 0x000fe40003f46270 */
[----:B------:R-:W-:Y:S02]  /*5200*/  ISETP.GE.AND P4, PT, R114, RZ, PT ;  /* 0x000000ff7200720c */ /* 0x000fe40003f86270 */
[----:B------:R-:W-:Y:S02]  /*5210*/  ISETP.GE.AND P5, PT, R125, RZ, PT ;  /* 0x000000ff7d00720c */ /* 0x000fe40003fa6270 */
[----:B------:R-:W-:Y:S01]  /*5220*/  ISETP.GE.AND P6, PT, R111, RZ, PT ;  /* 0x000000ff6f00720c */ /* 0x000fe20003fc6270 */
[----:B------:R-:W-:Y:S02]  /*5230*/  IMAD.MOV.U32 R111, RZ, RZ, R108 ;  /* 0x000000ffff6f7224 */ /* 0x000fe400078e006c */
[----:B0-----:R-:W-:Y:S01]  /*5240*/  IMAD.MOV.U32 R113, RZ, RZ, R107 ;  /* 0x000000ffff717224 */ /* 0x001fe200078e006b */
[----:B------:R-:W-:Y:S01]  /*5250*/  SHF.R.U64 R108, R117, 0x12, RZ ;  /* 0x00000012756c7819 */ /* 0x000fe200000012ff */
[----:B------:R-:W-:Y:S01]  /*5260*/  IMAD.MOV.U32 R112, RZ, RZ, R109 ;  /* 0x000000ffff707224 */ /* 0x000fe200078e006d */
[----:B------:R-:W-:Y:S01]  /*5270*/  UIMAD UR5, UR14, 0x2d, URZ ;  /* 0x0000002d0e0578a4 */ /* 0x000fe2000f8e02ff */
[----:B------:R-:W-:Y:S01]  /*5280*/  @!P2 IMAD.MOV R113, RZ, RZ, -R113 ;  /* 0x000000ffff71a224 */ /* 0x000fe200078e0a71 */
[----:B------:R-:W-:Y:S01]  /*5290*/  ISETP.GE.AND P2, PT, R122, RZ, PT ;  /* 0x000000ff7a00720c */ /* 0x000fe20003f46270 */
[----:B------:R-:W-:Y:S01]  /*52a0*/  @!P4 IMAD.MOV R112, RZ, RZ, -R112 ;  /* 0x000000ffff70c224 */ /* 0x000fe200078e0a70 */
[----:B------:R-:W-:Y:S01]  /*52b0*/  LOP3.LUT P4, RZ, R108, 0x1, RZ, 0xc0, !PT ;  /* 0x000000016cff7812 */ /* 0x000fe2000788c0ff */
[----:B------:R-:W-:Y:S01]  /*52c0*/  USHF.R.S32.HI UR6, URZ, 0x1f, UR5 ;  /* 0x0000001fff067899 */ /* 0x000fe20008011405 */
[----:B------:R-:W-:Y:S01]  /*52d0*/  @!P5 IMAD.MOV R110, RZ, RZ, -R110 ;  /* 0x000000ffff6ed224 */ /* 0x000fe200078e0a6e */
[----:B------:R-:W-:-:S04]  /*52e0*/  IADD3 R114, P5, PT, R2, UR5, RZ ;  /* 0x0000000502727c10 */ /* 0x000fc8000ffbe0ff */
[----:B------:R-:W-:Y:S01]  /*52f0*/  IADD3.X R119, PT, PT, R3, UR6, RZ, P5, !PT ;  /* 0x0000000603777c10 */ /* 0x000fe2000affe4ff */
[----:B------:R-:W-:Y:S01]  /*5300*/  STL [R1+0x54], R230 ;  /* 0x000054e601007387 */ /* 0x000fe20000100800 */
[----:B------:R-:W-:Y:S02]  /*5310*/  @!P6 IMAD.MOV R111, RZ, RZ, -R111 ;  /* 0x000000ffff6fe224 */ /* 0x000fe400078e0a6f */
[----:B------:R-:W-:Y:S01]  /*5320*/  @!P2 IMAD.MOV R105, RZ, RZ, -R105 ;  /* 0x000000ffff69a224 */ /* 0x000fe200078e0a69 */
[----:B------:R-:W-:Y:S01]  /*5330*/  IADD3 R107, P2, PT, R4, UR5, RZ ;  /* 0x00000005046b7c10 */ /* 0x000fe2000ff5e0ff */
[----:B------:R-:W-:Y:S01]  /*5340*/  STL [R1+0x60], R120 ;  /* 0x0000607801007387 */ /* 0x000fe20000100800 */
[----:B------:R-:W-:Y:S01]  /*5350*/  @P4 IMAD.MOV.U32 R108, RZ, RZ, R114 ;  /* 0x000000ffff6c4224 */ /* 0x000fe200078e0072 */
[----:B------:R-:W-:Y:S01]  /*5360*/  ISETP.GE.AND P6, PT, R123, RZ, PT ;  /* 0x000000ff7b00720c */ /* 0x000fe20003fc6270 */
[----:B------:R-:W-:Y:S01]  /*5370*/  @P4 IMAD.MOV.U32 R109, RZ, RZ, R119 ;  /* 0x000000ffff6d4224 */ /* 0x000fe200078e0077 */
[----:B------:R-:W-:Y:S04]  /*5380*/  STL [R1+0x5c], R229 ;  /* 0x00005ce501007387 */ /* 0x000fe80000100800 */
[----:B------:R0:W-:Y:S04]  /*5390*/  STL [R1+0xd8], R114 ;  /* 0x0000d87201007387 */ /* 0x0001e80000100800 */
[----:B------:R1:W2:Y:S01]  /*53a0*/  @P4 LDG.E.U8 R154, desc[UR24][R108.64] ;  /* 0x000000186c9a4981 */ /* 0x0002a2000c1e1100 */
[----:B0-----:R-:W-:-:S03]  /*53b0*/  IADD3.X R114, PT, PT, R5, UR6, RZ, P2, !PT ;  /* 0x0000000605727c10 */ /* 0x001fc600097fe4ff */
[----:B------:R-:W-:Y:S01]  /*53c0*/  STL [R1+0xd4], R119 ;  /* 0x0000d47701007387 */ /* 0x000fe20000100800 */
[----:B-1----:R-:W-:-:S03]  /*53d0*/  IMAD.MOV.U32 R108, RZ, RZ, R106 ;  /* 0x000000ffff6c7224 */ /* 0x002fc600078e006a */
[----:B------:R0:W-:Y:S01]  /*53e0*/  STL [R1+0xe0], R107 ;  /* 0x0000e06b01007387 */ /* 0x0001e20000100800 */
[----:B------:R-:W-:Y:S01]  /*53f0*/  @P4 IMAD.MOV.U32 R106, RZ, RZ, R107 ;  /* 0x000000ffff6a4224 */ /* 0x000fe200078e006b */
[----:B------:R-:W-:Y:S01]  /*5400*/  ISETP.GE.AND P2, PT, R131, RZ, PT ;  /* 0x000000ff8300720c */ /* 0x000fe20003f46270 */
[----:B------:R-:W-:Y:S02]  /*5410*/  @!P6 IMAD.MOV R108, RZ, RZ, -R108 ;  /* 0x000000ffff6ce224 */ /* 0x000fe400078e0a6c */
[----:B0-----:R-:W-:Y:S01]  /*5420*/  @P4 IMAD.MOV.U32 R107, RZ, RZ, R114 ;  /* 0x000000ffff6b4224 */ /* 0x001fe200078e0072 */
[----:B------:R-:W-:-:S04]  /*5430*/  ISETP.GE.AND P6, PT, R127, RZ, PT ;  /* 0x000000ff7f00720c */ /* 0x000fc80003fc6270 */
[----:B------:R0:W2:Y:S01]  /*5440*/  @P4 LDG.E.U8 R153, desc[UR24][R106.64] ;  /* 0x000000186a994981 */ /* 0x0000a2000c1e1100 */
[----:B------:R-:W-:-:S04]  /*5450*/  ISETP.GE.AND P4, PT, R129, RZ, PT ;  /* 0x000000ff8100720c */ /* 0x000fc80003f86270 */
[----:B------:R-:W-:Y:S01]  /*5460*/  @!P2 IMAD.MOV R102, RZ, RZ, -R102 ;  /* 0x000000ffff66a224 */ /* 0x000fe200078e0a66 */
[----:B------:R-:W-:Y:S02]  /*5470*/  ISETP.GE.AND P5, PT, R126, RZ, PT ;  /* 0x000000ff7e00720c */ /* 0x000fe40003fa6270 */
[----:B------:R-:W-:Y:S01]  /*5480*/  ISETP.GE.AND P2, PT, R132, RZ, PT ;  /* 0x000000ff8400720c */ /* 0x000fe20003f46270 */
[----:B0-----:R-:W-:-:S05]  /*5490*/  IMAD.MOV.U32 R106, RZ, RZ, R100 ;  /* 0x000000ffff6a7224 */ /* 0x001fca00078e0064 */
[----:B------:R-:W-:Y:S01]  /*54a0*/  @!P4 IMAD.MOV R104, RZ, RZ, -R104 ;  /* 0x000000ffff68c224 */ /* 0x000fe200078e0a68 */
[----:B------:R-:W-:Y:S01]  /*54b0*/  ISETP.GE.AND P4, PT, R128, RZ, PT ;  /* 0x000000ff8000720c */ /* 0x000fe20003f86270 */
[----:B------:R-:W-:Y:S01]  /*54c0*/  @!P6 IMAD.MOV R106, RZ, RZ, -R106 ;  /* 0x000000ffff6ae224 */ /* 0x000fe200078e0a6a */
[----:B------:R-:W-:Y:S01]  /*54d0*/  ISETP.GE.AND P6, PT, R130, RZ, PT ;  /* 0x000000ff8200720c */ /* 0x000fe20003fc6270 */
[----:B------:R-:W-:-:S03]  /*54e0*/  IMAD.MOV.U32 R107, RZ, RZ, R101 ;  /* 0x000000ffff6b7224 */ /* 0x000fc600078e0065 */
[----:B------:R-:W-:Y:S02]  /*54f0*/  @!P2 IMAD.MOV R98, RZ, RZ, -R98 ;  /* 0x000000ffff62a224 */ /* 0x000fe400078e0a62 */
[----:B------:R-:W-:-:S05]  /*5500*/  @!P5 IMAD.MOV R107, RZ, RZ, -R107 ;  /* 0x000000ffff6bd224 */ /* 0x000fca00078e0a6b */
[----:B------:R-:W-:Y:S01]  /*5510*/  @!P4 IMAD.MOV R99, RZ, RZ, -R99 ;  /* 0x000000ffff63c224 */ /* 0x000fe200078e0a63 */
[----:B------:R-:W-:Y:S01]  /*5520*/  ISETP.NE.AND P4, PT, R97, RZ, PT ;  /* 0x000000ff6100720c */ /* 0x000fe20003f85270 */
[----:B------:R-:W-:Y:S01]  /*5530*/  @!P6 IMAD.MOV R103, RZ, RZ, -R103 ;  /* 0x000000ffff67e224 */ /* 0x000fe200078e0a67 */
[----:B------:R-:W-:-:S04]  /*5540*/  LOP3.LUT R97, RZ, R97, RZ, 0x33, !PT ;  /* 0x00000061ff617212 */ /* 0x000fc800078e33ff */
[C---:B------:R-:W-:Y:S02]  /*5550*/  SEL R240, R97.reuse, R115, !P4 ;  /* 0x0000007361f07207 */ /* 0x040fe40006000000 */
[C---:B------:R-:W-:Y:S02]  /*5560*/  SEL R239, R97.reuse, R116, !P4 ;  /* 0x0000007461ef7207 */ /* 0x040fe40006000000 */
[C---:B------:R-:W-:Y:S02]  /*5570*/  SEL R238, R97.reuse, R118, !P4 ;  /* 0x0000007661ee7207 */ /* 0x040fe40006000000 */
[C---:B------:R-:W-:Y:S02]  /*5580*/  SEL R237, R97.reuse, R111, !P4 ;  /* 0x0000006f61ed7207 */ /* 0x040fe40006000000 */
[C---:B------:R-:W-:Y:S02]  /*5590*/  SEL R236, R97.reuse, R112, !P4 ;  /* 0x0000007061ec7207 */ /* 0x040fe40006000000 */
[----:B------:R-:W-:-:S02]  /*55a0*/  SEL R235, R97, R110, !P4 ;  /* 0x0000006e61eb7207 */ /* 0x000fc40006000000 */
        /* <DEDUP_REMOVED lines=9> */
[----:B------:R-:W-:Y:S02]  /*5640*/  SEL R241, R97, R99, !P4 ;  /* 0x0000006361f17207 */ /* 0x000fe40006000000 */
[----:B------:R-:W-:Y:S02]  /*5650*/  LOP3.LUT R97, R247, 0x80, RZ, 0xc0, !PT ;  /* 0x00000080f7617812 */ /* 0x000fe400078ec0ff */
[----:B------:R-:W-:-:S02]  /*5660*/  SHF.R.U64 R100, R117, 0xa, RZ ;  /* 0x0000000a75647819 */ /* 0x000fc400000012ff */
[----:B------:R-:W-:Y:S01]  /*5670*/  R2UR UR11, R97 ;  /* 0x00000000610b72ca */ /* 0x000fe200000e0000 */
[----:B------:R-:W-:Y:S01]  /*5680*/  UIMAD UR6, UR14, 0x35, URZ ;  /* 0x000000350e0678a4 */ /* 0x000fe2000f8e02ff */
[----:B------:R-:W-:Y:S02]  /*5690*/  SHF.R.U32.HI R97, RZ, 0x1, R96 ;  /* 0x00000001ff617819 */ /* 0x000fe40000011660 */
[----:B------:R-:W-:Y:S01]  /*56a0*/  LOP3.LUT P6, RZ, R100, 0x1, RZ, 0xc0, !PT ;  /* 0x0000000164ff7812 */ /* 0x000fe200078cc0ff */
[----:B------:R-:W-:-:S04]  /*56b0*/  @!UP1 UIADD3 UR4, UPT, UPT, -UR4, 0x100000, URZ ;  /* 0x0010000004049890 */ /* 0x000fc8000fffe1ff */
[----:B------:R-:W-:Y:S02]  /*56c0*/  @!UP1 USHF.L.U32 UR5, UR4, 0xb, URZ ;  /* 0x0000000b04059899 */ /* 0x000fe400080006ff */
[----:B------:R-:W-:Y:S02]  /*56d0*/  @!UP1 USHF.L.U32 UR4, UR4, 0x1, URZ ;  /* 0x0000000104049899 */ /* 0x000fe400080006ff */
[----:B------:R-:W-:Y:S01]  /*56e0*/  USHF.R.S32.HI UR13, URZ, 0x1f, UR6 ;  /* 0x0000001fff0d7899 */ /* 0x000fe20008011406 */
[----:B------:R-:W-:Y:S02]  /*56f0*/  LOP3.LUT P4, RZ, R97, 0x1, RZ, 0xc0, !PT ;  /* 0x0000000161ff7812 */ /* 0x000fe4000788c0ff */
[--C-:B------:R-:W-:Y:S02]  /*5700*/  SHF.R.U32.HI R97, RZ, 0x8, R96.reuse ;  /* 0x00000008ff617819 */ /* 0x100fe40000011660 */
[----:B------:R-:W-:Y:S01]  /*5710*/  IADD3 R109, P5, PT, R2, UR6, RZ ;  /* 0x00000006026d7c10 */ /* 0x000fe2000ffbe0ff */
[----:B------:R0:W-:Y:S01]  /*5720*/  STL [R1+0xdc], R114 ;  /* 0x0000dc7201007387 */ /* 0x0001e20000100800 */
[----:B------:R-:W-:Y:S01]  /*5730*/  LOP3.LUT P2, RZ, R97, 0x1, RZ, 0xc0, !PT ;  /* 0x0000000161ff7812 */ /* 0x000fe2000784c0ff */
[----:B------:R-:W-:Y:S01]  /*5740*/  VOTEU.ALL UP1, P0 ;  /* 0x0000000000ff7886 */ /* 0x000fe20000020000 */
[----:B------:R-:W-:Y:S01]  /*5750*/  SHF.R.U32.HI R97, RZ, 0x9, R96 ;  /* 0x00000009ff617819 */ /* 0x000fe20000011660 */
[----:B------:R-:W-:Y:S01]  /*5760*/  IMAD.U32 R96, RZ, RZ, UR11 ;  /* 0x0000000bff607e24 */ /* 0x000fe2000f8e00ff */
[----:B------:R-:W-:Y:S01]  /*5770*/  LOP3.LUT R99, R247, 0x7f, RZ, 0xc0, !PT ;  /* 0x0000007ff7637812 */ /* 0x000fe200078ec0ff */
[----:B------:R-:W-:Y:S01]  /*5780*/  @P6 IMAD.MOV.U32 R100, RZ, RZ, R109 ;  /* 0x000000ffff646224 */ /* 0x000fe200078e006d */
[----:B------:R-:W-:Y:S01]  /*5790*/  PRMT R126, RZ, 0x7610, R126 ;  /* 0x00007610ff7e7816 */ /* 0x000fe2000000007e */
[----:B------:R1:W2:Y:S01]  /*57a0*/  @!UP1 SYNCS.EXCH.64 URZ, [UR9+0x12008], UR4 ;  /* 0x0120080409ff95b2 */ /* 0x0002a20008000100 */
[----:B0-----:R-:W-:-:S02]  /*57b0*/  IADD3.X R114, PT, PT, R3, UR13, RZ, P5, !PT ;  /* 0x0000000d03727c10 */ /* 0x001fc4000affe4ff */
[----:B------:R-:W-:Y:S01]  /*57c0*/  IADD3 R98, P5, PT, R4, UR6, RZ ;  /* 0x0000000604627c10 */ /* 0x000fe2000ffbe0ff */
[----:B------:R-:W-:Y:S01]  /*57d0*/  IMAD R96, R96, 0x40, R99 ;  /* 0x0000004060607824 */ /* 0x000fe200078e0263 */
[----:B------:R-:W-:Y:S01]  /*57e0*/  PRMT R124, RZ, 0x7610, R124 ;  /* 0x00007610ff7c7816 */ /* 0x000fe2000000007c */
[----:B------:R-:W-:Y:S01]  /*57f0*/  @P6 IMAD.MOV.U32 R101, RZ, RZ, R114 ;  /* 0x000000ffff656224 */ /* 0x000fe200078e0072 */
[----:B------:R-:W-:Y:S01]  /*5800*/  IADD3.X R99, PT, PT, R5, UR13, RZ, P5, !PT ;  /* 0x0000000d05637c10 */ /* 0x000fe2000affe4ff */
[----:B------:R-:W-:Y:S01]  /*5810*/  STL [R1+0x158], R109 ;  /* 0x0001586d01007387 */ /* 0x000fe20000100800 */
[----:B-1----:R-:W-:-:S03]  /*5820*/  UIMAD UR4, UR14, 0x3d, URZ ;  /* 0x0000003d0e0478a4 */ /* 0x002fc6000f8e02ff */
[----:B------:R0:W3:Y:S01]  /*5830*/  @P6 LDG.E.U8 R126, desc[UR24][R100.64] ;  /* 0x00000018647e6981 */ /* 0x0000e2000c1e1100 */
[----:B------:R-:W-:Y:S01]  /*5840*/  LOP3.LUT P5, RZ, R97, 0x1, RZ, 0xc0, !PT ;  /* 0x0000000161ff7812 */ /* 0x000fe200078ac0ff */
[----:B------:R-:W1:Y:S02]  /*5850*/  LDCU UR6, c[0x0][0x3b0] ;  /* 0x00007600ff0677ac */ /* 0x000e640008000800 */
[----:B------:R0:W3:Y:S01]  /*5860*/  @P6 LDG.E.U8 R124, desc[UR24][R98.64] ;  /* 0x00000018627c6981 */ /* 0x0000e2000c1e1100 */
[----:B------:R-:W-:Y:S01]  /*5870*/  USHF.R.S32.HI UR5, URZ, 0x1f, UR4 ;  /* 0x0000001fff057899 */ /* 0x000fe20008011404 */
[----:B------:R-:W-:Y:S02]  /*5880*/  SHF.R.U64 R97, R117, 0x2, RZ ;  /* 0x0000000275617819 */ /* 0x000fe400000012ff */
[----:B------:R-:W-:Y:S02]  /*5890*/  PRMT R123, RZ, 0x7610, R123 ;  /* 0x00007610ff7b7816 */ /* 0x000fe4000000007b */
[----:B------:R-:W-:-:S02]  /*58a0*/  PRMT R122, RZ, 0x7610, R122 ;  /* 0x00007610ff7a7816 */ /* 0x000fc4000000007a */
[----:B------:R-:W-:Y:S02]  /*58b0*/  PRMT R125, RZ, 0x7610, R125 ;  /* 0x00007610ff7d7816 */ /* 0x000fe4000000007d */
[----:B------:R-:W-:Y:S02]  /*58c0*/  PRMT R129, RZ, 0x7610, R129 ;  /* 0x00007610ff817816 */ /* 0x000fe40000000081 */
[----:B------:R-:W-:Y:S02]  /*58d0*/  PRMT R128, RZ, 0x7610, R128 ;  /* 0x00007610ff807816 */ /* 0x000fe40000000080 */
[----:B------:R-:W-:Y:S02]  /*58e0*/  PRMT R127, RZ, 0x7610, R127 ;  /* 0x00007610ff7f7816 */ /* 0x000fe4000000007f */
[----:B------:R-:W-:Y:S02]  /*58f0*/  PRMT R132, RZ, 0x7610, R132 ;  /* 0x00007610ff847816 */ /* 0x000fe40000000084 */
[----:B------:R-:W-:-:S02]  /*5900*/  PRMT R131, RZ, 0x7610, R131 ;  /* 0x00007610ff837816 */ /* 0x000fc40000000083 */
[----:B------:R-:W-:Y:S02]  /*5910*/  PRMT R130, RZ, 0x7610, R130 ;  /* 0x00007610ff827816 */ /* 0x000fe40000000082 */
[----:B------:R-:W-:Y:S02]  /*5920*/  PRMT R135, RZ, 0x7610, R135 ;  /* 0x00007610ff877816 */ /* 0x000fe40000000087 */
[----:B------:R-:W-:Y:S01]  /*5930*/  PRMT R134, RZ, 0x7610, R134 ;  /* 0x00007610ff867816 */ /* 0x000fe20000000086 */
[----:B------:R-:W-:Y:S01]  /*5940*/  STS.U8 [R96+UR9+0x4000], R133 ;  /* 0x0040008560007988 */ /* 0x000fe20008000009 */
[----:B0-----:R-:W-:Y:S01]  /*5950*/  IADD3 R100, P6, PT, R2, UR4, RZ ;  /* 0x0000000402647c10 */ /* 0x001fe2000ffde0ff */
[----:B------:R-:W0:Y:S03]  /*5960*/  LDCU UR13, c[0x0][0x3b0] ;  /* 0x00007600ff0d77ac */ /* 0x000e260008000800 */
[----:B------:R-:W-:-:S02]  /*5970*/  IADD3.X R101, PT, PT, R3, UR5, RZ, P6, !PT ;  /* 0x0000000503657c10 */ /* 0x000fc4000b7fe4ff */
[----:B------:R-:W-:Y:S01]  /*5980*/  LOP3.LUT P6, RZ, R97, 0x1, RZ, 0xc0, !PT ;  /* 0x0000000161ff7812 */ /* 0x000fe200078cc0ff */
[----:B------:R-:W-:Y:S01]  /*5990*/  STL [R1+0x154], R114 ;  /* 0x0001547201007387 */ /* 0x000fe20000100800 */
[----:B------:R-:W-:-:S03]  /*59a0*/  IADD3 R97, P1, PT, R4, UR4, RZ ;  /* 0x0000000404617c10 */ /* 0x000fc6000ff3e0ff */
[----:B------:R0:W-:Y:S04]  /*59b0*/  STL [R1+0x160], R98 ;  /* 0x0001606201007387 */ /* 0x0001e80000100800 */
[----:B------:R1:W-:Y:S04]  /*59c0*/  STL [R1+0x15c], R99 ;  /* 0x00015c6301007387 */ /* 0x0003e80000100800 */
[----:B------:R4:W-:Y:S01]  /*59d0*/  STL [R1+0x1d8], R100 ;  /* 0x0001d86401007387 */ /* 0x0009e20000100800 */
[----:B0-----:R-:W-:Y:S02]  /*59e0*/  @P6 IMAD.MOV.U32 R98, RZ, RZ, R100 ;  /* 0x000000ffff626224 */ /* 0x001fe400078e0064 */
[----:B-1----:R-:W-:Y:S01]  /*59f0*/  @P6 IMAD.MOV.U32 R99, RZ, RZ, R101 ;  /* 0x000000ffff636224 */ /* 0x002fe200078e0065 */
[----:B----4-:R-:W-:-:S04]  /*5a00*/  IADD3.X R100, PT, PT, R5, UR5, RZ, P1, !PT ;  /* 0x0000000505647c10 */ /* 0x010fc80008ffe4ff */
[----:B------:R0:W4:Y:S01]  /*5a10*/  @P6 LDG.E.U8 R123, desc[UR24][R98.64] ;  /* 0x00000018627b6981 */ /* 0x000122000c1e1100 */
[----:B------:R-:W-:-:S03]  /*5a20*/  UIMAD UR4, UR14, 0x6, URZ ;  /* 0x000000060e0478a4 */ /* 0x000fc6000f8e02ff */
[----:B------:R-:W-:Y:S01]  /*5a30*/  STL [R1+0x1d4], R101 ;  /* 0x0001d46501007387 */ /* 0x000fe20000100800 */
[----:B------:R-:W-:Y:S01]  /*5a40*/  USHF.R.S32.HI UR5, URZ, 0x1f, UR4 ;  /* 0x0000001fff057899 */ /* 0x000fe20008011404 */
[----:B0-----:R-:W-:Y:S02]  /*5a50*/  @P6 IMAD.MOV.U32 R98, RZ, RZ, R97 ;  /* 0x000000ffff626224 */ /* 0x001fe400078e0061 */
[----:B------:R-:W-:Y:S01]  /*5a60*/  @P6 IMAD.MOV.U32 R99, RZ, RZ, R100 ;  /* 0x000000ffff636224 */ /* 0x000fe200078e0064 */
[----:B------:R0:W-:Y:S04]  /*5a70*/  STL [R1+0x1e0], R97 ;  /* 0x0001e06101007387 */ /* 0x0001e80000100800 */
[----:B------:R1:W3:Y:S01]  /*5a80*/  @P6 LDG.E.U8 R122, desc[UR24][R98.64] ;  /* 0x00000018627a6981 */ /* 0x0002e2000c1e1100 */
[----:B0-----:R-:W-:Y:S01]  /*5a90*/  IADD3 R97, P6, PT, R2, UR4, RZ ;  /* 0x0000000402617c10 */ /* 0x001fe2000ffde0ff */
[----:B-1----:R-:W-:-:S03]  /*5aa0*/  VIADD R99, R246, 0xfffffff9 ;  /* 0xfffffff9f6637836 */ /* 0x002fc60000000000 */
[----:B------:R-:W-:Y:S02]  /*5ab0*/  IADD3.X R98, PT, PT, R3, UR5, RZ, P6, !PT ;  /* 0x0000000503627c10 */ /* 0x000fe4000b7fe4ff */
[----:B------:R-:W-:Y:S01]  /*5ac0*/  ISETP.GE.U32.AND P6, PT, R99, 0x7fffffba, PT ;  /* 0x7fffffba6300780c */ /* 0x000fe20003fc6070 */
[----:B------:R0:W-:Y:S01]  /*5ad0*/  STL [R1+0x1dc], R100 ;  /* 0x0001dc6401007387 */ /* 0x0001e20000100800 */
[----:B------:R-:W-:-:S11]  /*5ae0*/  IADD3 R99, P1, PT, R4, UR4, RZ ;  /* 0x0000000404637c10 */ /* 0x000fd6000ff3e0ff */
[----:B0-----:R-:W-:Y:S02]  /*5af0*/  @!P6 IMAD.MOV.U32 R100, RZ, RZ, R97 ;  /* 0x000000ffff64e224 */ /* 0x001fe400078e0061 */
[----:B------:R-:W-:-:S05]  /*5b00*/  @!P6 IMAD.MOV.U32 R101, RZ, RZ, R98 ;  /* 0x000000ffff65e224 */ /* 0x000fca00078e0062 */
[----:B------:R0:W3:Y:S01]  /*5b10*/  @!P6 LDG.E.U8 R125, desc[UR24][R100.64] ;  /* 0x00000018647de981 */ /* 0x0000e2000c1e1100 */
[----:B------:R-:W-:Y:S01]  /*5b20*/  @!P6 IMAD.MOV.U32 R102, RZ, RZ, R99 ;  /* 0x000000ffff66e224 */ /* 0x000fe200078e0063 */
[----:B------:R-:W-:Y:S01]  /*5b30*/  UIMAD UR4, UR14, 0xe, URZ ;  /* 0x0000000e0e0478a4 */ /* 0x000fe2000f8e02ff */
[----:B0-----:R-:W-:-:S03]  /*5b40*/  IADD3.X R100, PT, PT, R5, UR5, RZ, P1, !PT ;  /* 0x0000000505647c10 */ /* 0x001fc60008ffe4ff */
[----:B------:R-:W-:Y:S02]  /*5b50*/  USHF.R.S32.HI UR5, URZ, 0x1f, UR4 ;  /* 0x0000001fff057899 */ /* 0x000fe40008011404 */
[----:B------:R-:W-:-:S05]  /*5b60*/  @!P6 IMAD.MOV.U32 R103, RZ, RZ, R100 ;  /* 0x000000ffff67e224 */ /* 0x000fca00078e0064 */
[----:B------:R0:W3:Y:S01]  /*5b70*/  @!P6 LDG.E.U8 R129, desc[UR24][R102.64] ;  /* 0x000000186681e981 */ /* 0x0000e2000c1e1100 */
[----:B------:R-:W-:Y:S01]  /*5b80*/  IADD3 R101, P6, PT, R2, UR4, RZ ;  /* 0x0000000402657c10 */ /* 0x000fe2000ffde0ff */
[----:B0-----:R-:W-:-:S03]  /*5b90*/  VIADD R103, R246, 0xfffffff1 ;  /* 0xfffffff1f6677836 */ /* 0x001fc60000000000 */
[----:B------:R-:W-:Y:S02]  /*5ba0*/  IADD3.X R102, PT, PT, R3, UR5, RZ, P6, !PT ;  /* 0x0000000503667c10 */ /* 0x000fe4000b7fe4ff */
[----:B------:R-:W-:Y:S02]  /*5bb0*/  ISETP.GE.U32.AND P6, PT, R103, 0x7fffffb2, PT ;  /* 0x7fffffb26700780c */ /* 0x000fe40003fc6070 */
[----:B------:R-:W-:-:S11]  /*5bc0*/  IADD3 R103, P1, PT, R4, UR4, RZ ;  /* 0x0000000404677c10 */ /* 0x000fd6000ff3e0ff */
[----:B------:R-:W-:Y:S02]  /*5bd0*/  @!P6 IMAD.MOV.U32 R104, RZ, RZ, R101 ;  /* 0x000000ffff68e224 */ /* 0x000fe400078e0065 */
[----:B------:R-:W-:-:S05]  /*5be0*/  @!P6 IMAD.MOV.U32 R105, RZ, RZ, R102 ;  /* 0x000000ffff69e224 */ /* 0x000fca00078e0066 */
[----:B------:R0:W3:Y:S01]  /*5bf0*/  @!P6 LDG.E.U8 R128, desc[UR24][R104.64] ;  /* 0x000000186880e981 */ /* 0x0000e2000c1e1100 */
[----:B------:R-:W-:Y:S01]  /*5c00*/  @!P6 IMAD.MOV.U32 R106, RZ, RZ, R103 ;  /* 0x000000ffff6ae224 */ /* 0x000fe200078e0067 */
[----:B0-----:R-:W-:-:S05]  /*5c10*/  IADD3.X R104, PT, PT, R5, UR5, RZ, P1, !PT ;  /* 0x0000000505687c10 */ /* 0x001fca0008ffe4ff */
[----:B------:R-:W-:-:S05]  /*5c20*/  @!P6 IMAD.MOV.U32 R107, RZ, RZ, R104 ;  /* 0x000000ffff6be224 */ /* 0x000fca00078e0068 */
[----:B------:R0:W3:Y:S01]  /*5c30*/  @!P6 LDG.E.U8 R127, desc[UR24][R106.64] ;  /* 0x000000186a7fe981 */ /* 0x0000e2000c1e1100 */
[----:B------:R-:W-:-:S04]  /*5c40*/  UIMAD UR4, UR14, 0x16, URZ ;  /* 0x000000160e0478a4 */ /* 0x000fc8000f8e02ff */
[----:B------:R-:W-:Y:S02]  /*5c50*/  USHF.R.S32.HI UR5, URZ, 0x1f, UR4 ;  /* 0x0000001fff057899 */ /* 0x000fe40008011404 */
[----:B------:R-:W-:-:S04]  /*5c60*/  IADD3 R105, P6, PT, R2, UR4, RZ ;  /* 0x0000000402697c10 */ /* 0x000fc8000ffde0ff */
[----:B0-----:R-:W-:Y:S01]  /*5c70*/  IADD3.X R106, PT, PT, R3, UR5, RZ, P6, !PT ;  /* 0x00000005036a7c10 */ /* 0x001fe2000b7fe4ff */
[----:B------:R-:W-:Y:S01]  /*5c80*/  @P5 IMAD.MOV.U32 R108, RZ, RZ, R105 ;  /* 0x000000ffff6c5224 */ /* 0x000fe200078e0069 */
[----:B------:R-:W-:-:S03]  /*5c90*/  IADD3 R107, P6, PT, R4, UR4, RZ ;  /* 0x00000004046b7c10 */ /* 0x000fc6000ffde0ff */
[----:B------:R-:W-:-:S05]  /*5ca0*/  @P5 IMAD.MOV.U32 R109, RZ, RZ, R106 ;  /* 0x000000ffff6d5224 */ /* 0x000fca00078e006a */
[----:B------:R0:W3:Y:S01]  /*5cb0*/  @P5 LDG.E.U8 R132, desc[UR24][R108.64] ;  /* 0x000000186c845981 */ /* 0x0000e2000c1e1100 */
[----:B------:R-:W-:Y:S01]  /*5cc0*/  @P5 IMAD.MOV.U32 R110, RZ, RZ, R107 ;  /* 0x000000ffff6e5224 */ /* 0x000fe200078e006b */
[----:B------:R-:W-:Y:S01]  /*5cd0*/  UIMAD UR4, UR14, 0x1e, URZ ;  /* 0x0000001e0e0478a4 */ /* 0x000fe2000f8e02ff */
[----:B0-----:R-:W-:-:S03]  /*5ce0*/  IADD3.X R108, PT, PT, R5, UR5, RZ, P6, !PT ;  /* 0x00000005056c7c10 */ /* 0x001fc6000b7fe4ff */
[----:B------:R-:W-:Y:S02]  /*5cf0*/  USHF.R.S32.HI UR5, URZ, 0x1f, UR4 ;  /* 0x0000001fff057899 */ /* 0x000fe40008011404 */
[----:B------:R-:W-:-:S05]  /*5d00*/  @P5 IMAD.MOV.U32 R111, RZ, RZ, R108 ;  /* 0x000000ffff6f5224 */ /* 0x000fca00078e006c */
[----:B------:R0:W3:Y:S01]  /*5d10*/  @P5 LDG.E.U8 R131, desc[UR24][R110.64] ;  /* 0x000000186e835981 */ /* 0x0000e2000c1e1100 */
[----:B------:R-:W-:-:S04]  /*5d20*/  IADD3 R247, P5, PT, R2, UR4, RZ ;  /* 0x0000000402f77c10 */ /* 0x000fc8000ffbe0ff */
[----:B------:R-:W-:Y:S01]  /*5d30*/  IADD3.X R246, PT, PT, R3, UR5, RZ, P5, !PT ;  /* 0x0000000503f67c10 */ /* 0x000fe2000affe4ff */
[----:B0-----:R-:W-:-:S04]  /*5d40*/  @P4 IMAD.MOV.U32 R110, RZ, RZ, R247 ;  /* 0x000000ffff6e4224 */ /* 0x001fc800078e00f7 */
[----:B------:R-:W-:-:S05]  /*5d50*/  @P4 IMAD.MOV.U32 R111, RZ, RZ, R246 ;  /* 0x000000ffff6f4224 */ /* 0x000fca00078e00f6 */
[----:B------:R0:W3:Y:S01]  /*5d60*/  @P4 LDG.E.U8 R130, desc[UR24][R110.64] ;  /* 0x000000186e824981 */ /* 0x0000e2000c1e1100 */
[----:B------:R-:W-:-:S04]  /*5d70*/  IADD3 R249, P5, PT, R4, UR4, RZ ;  /* 0x0000000404f97c10 */ /* 0x000fc8000ffbe0ff */
[----:B------:R-:W-:Y:S02]  /*5d80*/  IADD3.X R248, PT, PT, R5, UR5, RZ, P5, !PT ;  /* 0x0000000505f87c10 */ /* 0x000fe4000affe4ff */
[----:B------:R-:W-:Y:S01]  /*5d90*/  SHF.R.U64 R109, R117, 0x19, RZ ;  /* 0x00000019756d7819 */ /* 0x000fe200000012ff */
[----:B0-----:R-:W-:Y:S02]  /*5da0*/  @P4 IMAD.MOV.U32 R110, RZ, RZ, R249 ;  /* 0x000000ffff6e4224 */ /* 0x001fe400078e00f9 */
[----:B------:R-:W-:Y:S01]  /*5db0*/  @P4 IMAD.MOV.U32 R111, RZ, RZ, R248 ;  /* 0x000000ffff6f4224 */ /* 0x000fe200078e00f8 */
[----:B------:R-:W-:-:S04]  /*5dc0*/  UIMAD UR4, UR14, 0x26, URZ ;  /* 0x000000260e0478a4 */ /* 0x000fc8000f8e02ff */
[----:B------:R0:W3:Y:S01]  /*5dd0*/  @P4 LDG.E.U8 R135, desc[UR24][R110.64] ;  /* 0x000000186e874981 */ /* 0x0000e2000c1e1100 */
[----:B------:R-:W-:Y:S01]  /*5de0*/  LOP3.LUT P4, RZ, R109, 0x1, RZ, 0xc0, !PT ;  /* 0x000000016dff7812 */ /* 0x000fe2000788c0ff */
[----:B------:R-:W-:Y:S02]  /*5df0*/  USHF.R.S32.HI UR5, URZ, 0x1f, UR4 ;  /* 0x0000001fff057899 */ /* 0x000fe40008011404 */
[----:B------:R-:W-:-:S04]  /*5e00*/  IADD3 R113, P5, PT, R2, UR4, RZ ;  /* 0x0000000402717c10 */ /* 0x000fc8000ffbe0ff */
[----:B------:R-:W-:Y:S02]  /*5e10*/  IADD3.X R114, PT, PT, R3, UR5, RZ, P5, !PT ;  /* 0x0000000503727c10 */ /* 0x000fe4000affe4ff */
[----:B------:R-:W-:Y:S01]  /*5e20*/  IADD3 R109, P5, PT, R4, UR4, RZ ;  /* 0x00000004046d7c10 */ /* 0x000fe2000ffbe0ff */
[----:B------:R1:W-:Y:S03]  /*5e30*/  STL [R1+0x68], R113 ;  /* 0x0000687101007387 */ /* 0x0003e60000100800 */
[----:B0-----:R-:W-:Y:S02]  /*5e40*/  @P4 IMAD.MOV.U32 R110, RZ, RZ, R113 ;  /* 0x000000ffff6e4224 */ /* 0x001fe400078e0071 */
[----:B------:R-:W-:Y:S01]  /*5e50*/  @P4 IMAD.MOV.U32 R111, RZ, RZ, R114 ;  /* 0x000000ffff6f4224 */ /* 0x000fe200078e0072 */
[----:B------:R-:W-:Y:S02]  /*5e60*/  LOP3.LUT R112, R96, 0x10, RZ, 0x3c, !PT ;  /* 0x0000001060707812 */ /* 0x000fe400078e3cff */
[----:B-1----:R-:W-:-:S02]  /*5e70*/  IADD3.X R113, PT, PT, R5, UR5, RZ, P5, !PT ;  /* 0x0000000505717c10 */ /* 0x002fc4000affe4ff */
[----:B------:R0:W3:Y:S01]  /*5e80*/  @P4 LDG.E.U8 R134, desc[UR24][R110.64] ;  /* 0x000000186e864981 */ /* 0x0000e2000c1e1100 */
[----:B------:R-:W-:-:S03]  /*5e90*/  PRMT R133, RZ, 0x7610, R133 ;  /* 0x00007610ff857816 */ /* 0x000fc60000000085 */
[----:B------:R-:W-:Y:S01]  /*5ea0*/  STL [R1+0x64], R114 ;  /* 0x0000647201007387 */ /* 0x000fe20000100800 */
[----:B------:R-:W-:-:S03]  /*5eb0*/  UIMAD UR4, UR14, 0x2e, URZ ;  /* 0x0000002e0e0478a4 */ /* 0x000fc6000f8e02ff */
[----:B------:R1:W-:Y:S01]  /*5ec0*/  STL [R1+0x70], R109 ;  /* 0x0000706d01007387 */ /* 0x0003e20000100800 */
[----:B0-----:R-:W-:Y:S02]  /*5ed0*/  @P4 IMAD.MOV.U32 R110, RZ, RZ, R109 ;  /* 0x000000ffff6e4224 */ /* 0x001fe400078e006d */
[----:B------:R-:W-:Y:S01]  /*5ee0*/  @P4 IMAD.MOV.U32 R111, RZ, RZ, R113 ;  /* 0x000000ffff6f4224 */ /* 0x000fe200078e0071 */
[----:B--2---:R-:W-:Y:S04]  /*5ef0*/  STS.U8 [R96+UR9], R136 ;  /* 0x0000008860007988 */ /* 0x004fe80008000009 */
[----:B------:R-:W-:Y:S01]  /*5f00*/  STS.U8 [R96+UR9+0x400], R137 ;  /* 0x0004008960007988 */ /* 0x000fe20008000009 */
[----:B-1----:R-:W-:-:S03]  /*5f10*/  SHF.R.U64 R109, R117, 0x11, RZ ;  /* 0x00000011756d7819 */ /* 0x002fc600000012ff */
[----:B------:R-:W-:Y:S04]  /*5f20*/  STS.U8 [R96+UR9+0x4400], R140 ;  /* 0x0044008c60007988 */ /* 0x000fe80008000009 */
        /* <DEDUP_REMOVED lines=13> */
[----:B------:R-:W-:Y:S01]  /*6000*/  STS.U8 [R112+UR9+0x4080], R162 ;  /* 0x004080a270007988 */ /* 0x000fe20008000009 */
[----:B------:R-:W-:-:S03]  /*6010*/  USHF.R.S32.HI UR5, URZ, 0x1f, UR4 ;  /* 0x0000001fff057899 */ /* 0x000fc60008011404 */
[----:B------:R-:W-:Y:S04]  /*6020*/  STS.U8 [R112+UR9+0x480], R167 ;  /* 0x000480a770007988 */ /* 0x000fe80008000009 */
[----:B------:R0:W2:Y:S01]  /*6030*/  @P4 LDG.E.U8 R133, desc[UR24][R110.64] ;  /* 0x000000186e854981 */ /* 0x0000a2000c1e1100 */
[----:B------:R-:W-:-:S03]  /*6040*/  LOP3.LUT P4, RZ, R109, 0x1, RZ, 0xc0, !PT ;  /* 0x000000016dff7812 */ /* 0x000fc6000788c0ff */
[----:B------:R-:W-:Y:S04]  /*6050*/  STS.U8 [R112+UR9+0x4480], R165 ;  /* 0x004480a570007988 */ /* 0x000fe80008000009 */
[----:B------:R-:W-:Y:S04]  /*6060*/  STS.U8 [R112+UR9+0x880], R164 ;  /* 0x000880a470007988 */ /* 0x000fe80008000009 */
[----:B------:R-:W-:Y:S04]  /*6070*/  STS.U8 [R112+UR9+0x4880], R173 ;  /* 0x004880ad70007988 */ /* 0x000fe80008000009 */
[----:B------:R-:W-:Y:S04]  /*6080*/  STS.U8 [R112+UR9+0xc80], R171 ;  /* 0x000c80ab70007988 */ /* 0x000fe80008000009 */
[----:B------:R1:W-:Y:S04]  /*6090*/  STL [R1+0x6c], R113 ;  /* 0x00006c7101007387 */ /* 0x0003e80000100800 */
[----:B------:R-:W-:Y:S04]  /*60a0*/  STS.U8 [R112+UR9+0x4c80], R170 ;  /* 0x004c80aa70007988 */ /* 0x000fe80008000009 */
[----:B------:R-:W-:Y:S01]  /*60b0*/  STS.U8 [R112+UR9+0x1080], R202 ;  /* 0x001080ca70007988 */ /* 0x000fe20008000009 */
[----:B-1----:R-:W-:-:S03]  /*60c0*/  IADD3 R113, P5, PT, R2, UR4, RZ ;  /* 0x0000000402717c10 */ /* 0x002fc6000ffbe0ff */
[----:B------:R1:W-:Y:S01]  /*60d0*/  STS.U8 [R112+UR9+0x5080], R201 ;  /* 0x005080c970007988 */ /* 0x0003e20008000009 */
[----:B------:R-:W-:-:S03]  /*60e0*/  IADD3.X R114, PT, PT, R3, UR5, RZ, P5, !PT ;  /* 0x0000000503727c10 */ /* 0x000fc6000affe4ff */
[----:B------:R-:W-:Y:S01]  /*60f0*/  STS.U8 [R112+UR9+0x1480], R190 ;  /* 0x001480be70007988 */ /* 0x000fe20008000009 */
[----:B------:R-:W-:-:S03]  /*6100*/  IADD3 R109, P5, PT, R4, UR4, RZ ;  /* 0x00000004046d7c10 */ /* 0x000fc6000ffbe0ff */
[----:B------:R-:W-:Y:S01]  /*6110*/  STS.U8 [R112+UR9+0x5480], R228 ;  /* 0x005480e470007988 */ /* 0x000fe20008000009 */
[----:B------:R-:W-:Y:S01]  /*6120*/  PRMT R138, RZ, 0x7610, R138 ;  /* 0x00007610ff8a7816 */ /* 0x000fe2000000008a */
[----:B0-----:R-:W-:Y:S01]  /*6130*/  @P4 IMAD.MOV.U32 R110, RZ, RZ, R113 ;  /* 0x000000ffff6e4224 */ /* 0x001fe200078e0071 */
[----:B------:R-:W-:Y:S01]  /*6140*/  PRMT R137, RZ, 0x7610, R137 ;  /* 0x00007610ff897816 */ /* 0x000fe20000000089 */
[----:B------:R-:W-:Y:S01]  /*6150*/  STS.U8 [R112+UR9+0x1880], R223 ;  /* 0x001880df70007988 */ /* 0x000fe20008000009 */
[----:B------:R-:W-:Y:S01]  /*6160*/  @P4 IMAD.MOV.U32 R111, RZ, RZ, R114 ;  /* 0x000000ffff6f4224 */ /* 0x000fe200078e0072 */
[----:B------:R-:W-:Y:S01]  /*6170*/  PRMT R136, RZ, 0x7610, R136 ;  /* 0x00007610ff887816 */ /* 0x000fe20000000088 */
[----:B-1----:R-:W0:Y:S01]  /*6180*/  LDC R201, c[0x0][0x3a0] ;  /* 0x0000e800ffc97b82 */ /* 0x002e220000000800 */
[----:B------:R-:W-:Y:S04]  /*6190*/  STS.U8 [R112+UR9+0x5880], R216 ;  /* 0x005880d870007988 */ /* 0x000fe80008000009 */
[----:B------:R-:W-:Y:S04]  /*61a0*/  STS.U8 [R112+UR9+0x1c80], R227 ;  /* 0x001c80e370007988 */ /* 0x000fe80008000009 */
[----:B------:R1:W-:Y:S04]  /*61b0*/  STS.U8 [R112+UR9+0x5c80], R226 ;  /* 0x005c80e270007988 */ /* 0x0003e80008000009 */
[----:B------:R4:W-:Y:S01]  /*61c0*/  STL [R1+0xe8], R113 ;  /* 0x0000e87101007387 */ /* 0x0009e20000100800 */
[----:B------:R-:W-:-:S03]  /*61d0*/  UIMAD UR4, UR14, 0x36, URZ ;  /* 0x000000360e0478a4 */ /* 0x000fc6000f8e02ff */
[----:B------:R5:W2:Y:S01]  /*61e0*/  @P4 LDG.E.U8 R138, desc[UR24][R110.64] ;  /* 0x000000186e8a4981 */ /* 0x000aa2000c1e1100 */
[----:B-1----:R-:W-:Y:S02]  /*61f0*/  LOP3.LUT R112, R96, 0x20, RZ, 0x3c, !PT ;  /* 0x0000002060707812 */ /* 0x002fe400078e3cff */
[----:B----4-:R-:W-:-:S03]  /*6200*/  IADD3.X R113, PT, PT, R5, UR5, RZ, P5, !PT ;  /* 0x0000000505717c10 */ /* 0x010fc6000affe4ff */
[----:B------:R-:W-:Y:S01]  /*6210*/  STS.U8 [R112+UR9+0x100], R219 ;  /* 0x000100db70007988 */ /* 0x000fe20008000009 */
[----:B-----5:R-:W-:-:S03]  /*6220*/  @P4 IMAD.MOV.U32 R110, RZ, RZ, R109 ;  /* 0x000000ffff6e4224 */ /* 0x020fc600078e006d */
[----:B------:R-:W-:Y:S01]  /*6230*/  STS.U8 [R112+UR9+0x4100], R211 ;  /* 0x004100d370007988 */ /* 0x000fe20008000009 */
[----:B------:R-:W-:-:S03]  /*6240*/  @P4 IMAD.MOV.U32 R111, RZ, RZ, R113 ;  /* 0x000000ffff6f4224 */ /* 0x000fc600078e0071 */
[----:B------:R-:W-:Y:S01]  /*6250*/  STL [R1+0xe4], R114 ;  /* 0x0000e47201007387 */ /* 0x000fe20000100800 */
[----:B------:R-:W-:-:S03]  /*6260*/  USHF.R.S32.HI UR5, URZ, 0x1f, UR4 ;  /* 0x0000001fff057899 */ /* 0x000fc60008011404 */
[----:B------:R-:W-:Y:S04]  /*6270*/  STS.U8 [R112+UR9+0x500], R222 ;  /* 0x000500de70007988 */ /* 0x000fe80008000009 */
[----:B------:R1:W-:Y:S04]  /*6280*/  STL [R1+0xf0], R109 ;  /* 0x0000f06d01007387 */ /* 0x0003e80000100800 */
[----:B------:R-:W-:Y:S04]  /*6290*/  STS.U8 [R112+UR9+0x4500], R221 ;  /* 0x004500dd70007988 */ /* 0x000fe80008000009 */
[----:B------:R-:W-:Y:S01]  /*62a0*/  STS.U8 [R112+UR9+0x900], R208 ;  /* 0x000900d070007988 */ /* 0x000fe20008000009 */
[----:B-1----:R-:W-:-:S03]  /*62b0*/  SHF.R.U64 R109, R117, 0x9, RZ ;  /* 0x00000009756d7819 */ /* 0x002fc600000012ff */
[----:B------:R-:W-:Y:S04]  /*62c0*/  STS.U8 [R112+UR9+0x4900], R220 ;  /* 0x004900dc70007988 */ /* 0x000fe80008000009 */
[----:B------:R-:W-:Y:S04]  /*62d0*/  STS.U8 [R112+UR9+0xd00], R214 ;  /* 0x000d00d670007988 */ /* 0x000fe80008000009 */
[----:B------:R1:W4:Y:S01]  /*62e0*/  @P4 LDG.E.U8 R137, desc[UR24][R110.64] ;  /* 0x000000186e894981 */ /* 0x000322000c1e1100 */
[----:B------:R-:W-:-:S03]  /*62f0*/  LOP3.LUT P4, RZ, R109, 0x1, RZ, 0xc0, !PT ;  /* 0x000000016dff7812 */ /* 0x000fc6000788c0ff */
[----:B------:R-:W-:Y:S04]  /*6300*/  STS.U8 [R112+UR9+0x4d00], R213 ;  /* 0x004d00d570007988 */ /* 0x000fe80008000009 */
[----:B------:R-:W-:Y:S01]  /*6310*/  STS.U8 [R112+UR9+0x1100], R217 ;  /* 0x001100d970007988 */ /* 0x000fe20008000009 */
[----:B-1----:R-:W-:-:S03]  /*6320*/  IADD3 R110, P5, PT, R2, UR4, RZ ;  /* 0x00000004026e7c10 */ /* 0x002fc6000ffbe0ff */
[----:B------:R-:W-:Y:S01]  /*6330*/  STS.U8 [R112+UR9+0x5100], R207 ;  /* 0x005100cf70007988 */ /* 0x000fe20008000009 */
[----:B------:R-:W-:-:S03]  /*6340*/  IADD3.X R111, PT, PT, R3, UR5, RZ, P5, !PT ;  /* 0x00000005036f7c10 */ /* 0x000fc6000affe4ff */
[----:B------:R-:W-:Y:S01]  /*6350*/  STS.U8 [R112+UR9+0x1500], R198 ;  /* 0x001500c670007988 */ /* 0x000fe20008000009 */
[----:B------:R-:W-:-:S03]  /*6360*/  IADD3 R109, P5, PT, R4, UR4, RZ ;  /* 0x00000004046d7c10 */ /* 0x000fc6000ffbe0ff */
[----:B------:R-:W-:Y:S04]  /*6370*/  STS.U8 [R112+UR9+0x5500], R224 ;  /* 0x005500e070007988 */ /* 0x000fe80008000009 */
[----:B------:R-:W-:Y:S04]  /*6380*/  STS.U8 [R112+UR9+0x1900], R205 ;  /* 0x001900cd70007988 */ /* 0x000fe80008000009 */
[----:B------:R-:W-:Y:S04]  /*6390*/  STS.U8 [R112+UR9+0x5900], R183 ;  /* 0x005900b770007988 */ /* 0x000fe80008000009 */
[----:B------:R-:W-:Y:S04]  /*63a0*/  STS.U8 [R112+UR9+0x1d00], R225 ;  /* 0x001d00e170007988 */ /* 0x000fe80008000009 */
[----:B------:R1:W-:Y:S01]  /*63b0*/  STS.U8 [R112+UR9+0x5d00], R212 ;  /* 0x005d00d470007988 */ /* 0x0003e20008000009 */
[----:B------:R-:W-:-:S03]  /*63c0*/  PRMT R147, RZ, 0x7610, R147 ;  /* 0x00007610ff937816 */ /* 0x000fc60000000093 */
[----:B------:R-:W-:Y:S04]  /*63d0*/  STL [R1+0xec], R113 ;  /* 0x0000ec7101007387 */ /* 0x000fe80000100800 */
[----:B------:R5:W2:Y:S01]  /*63e0*/  @P4 LDG.E.U8 R136, desc[UR24][R110.64] ;  /* 0x000000186e884981 */ /* 0x000aa2000c1e1100 */
[----:B-1----:R-:W-:-:S03]  /*63f0*/  IADD3.X R112, PT, PT, R5, UR5, RZ, P5, !PT ;  /* 0x0000000505707c10 */ /* 0x002fc6000affe4ff */
[----:B------:R5:W-:Y:S04]  /*6400*/  STL [R1+0x168], R110 ;  /* 0x0001686e01007387 */ /* 0x000be80000100800 */
[----:B------:R1:W-:Y:S01]  /*6410*/  STL [R1+0x164], R111 ;  /* 0x0001646f01007387 */ /* 0x0003e20000100800 */
[----:B------:R-:W-:-:S03]  /*6420*/  UIMAD UR4, UR14, 0x3e, URZ ;  /* 0x0000003e0e0478a4 */ /* 0x000fc6000f8e02ff */
[----:B------:R0:W-:Y:S01]  /*6430*/  STL [R1+0x170], R109 ;  /* 0x0001706d01007387 */ /* 0x0001e20000100800 */
[----:B-----5:R-:W-:Y:S02]  /*6440*/  @P4 IMAD.MOV.U32 R110, RZ, RZ, R109 ;  /* 0x000000ffff6e4224 */ /* 0x020fe400078e006d */
[----:B-1----:R-:W-:Y:S01]  /*6450*/  @P4 IMAD.MOV.U32 R111, RZ, RZ, R112 ;  /* 0x000000ffff6f4224 */ /* 0x002fe200078e0070 */
[----:B0-----:R-:W-:-:S04]  /*6460*/  SHF.R.U64 R109, R117, 0x1, RZ ;  /* 0x00000001756d7819 */ /* 0x001fc800000012ff */
[----:B------:R0:W5:Y:S01]  /*6470*/  @P4 LDG.E.U8 R147, desc[UR24][R110.64] ;  /* 0x000000186e934981 */ /* 0x000162000c1e1100 */
[----:B------:R-:W-:Y:S01]  /*6480*/  USHF.R.S32.HI UR5, URZ, 0x1f, UR4 ;  /* 0x0000001fff057899 */ /* 0x000fe20008011404 */
[----:B------:R-:W-:Y:S02]  /*6490*/  LOP3.LUT P4, RZ, R109, 0x1, RZ, 0xc0, !PT ;  /* 0x000000016dff7812 */ /* 0x000fe4000788c0ff */
[----:B------:R1:W-:Y:S01]  /*64a0*/  STL [R1+0x16c], R112 ;  /* 0x00016c7001007387 */ /* 0x0003e20000100800 */
[----:B------:R-:W-:Y:S02]  /*64b0*/  PRMT R146, RZ, 0x7610, R146 ;  /* 0x00007610ff927816 */ /* 0x000fe40000000092 */
[----:B-1----:R-:W-:-:S04]  /*64c0*/  IADD3 R112, P5, PT, R2, UR4, RZ ;  /* 0x0000000402707c10 */ /* 0x002fc8000ffbe0ff */
[----:B------:R-:W-:Y:S02]  /*64d0*/  IADD3.X R113, PT, PT, R3, UR5, RZ, P5, !PT ;  /* 0x0000000503717c10 */ /* 0x000fe4000affe4ff */
[----:B------:R-:W-:Y:S01]  /*64e0*/  IADD3 R109, P5, PT, R4, UR4, RZ ;  /* 0x00000004046d7c10 */ /* 0x000fe2000ffbe0ff */
[----:B------:R1:W-:Y:S01]  /*64f0*/  STL [R1+0x1e8], R112 ;  /* 0x0001e87001007387 */ /* 0x0003e20000100800 */
[----:B0-----:R-:W-:Y:S02]  /*6500*/  @P4 IMAD.MOV.U32 R110, RZ, RZ, R112 ;  /* 0x000000ffff6e4224 */ /* 0x001fe400078e0070 */
[----:B------:R-:W-:Y:S01]  /*6510*/  @P4 IMAD.MOV.U32 R111, RZ, RZ, R113 ;  /* 0x000000ffff6f4224 */ /* 0x000fe200078e0071 */
[----:B------:R-:W-:Y:S01]  /*6520*/  STL [R1+0x1e4], R113 ;  /* 0x0001e47101007387 */ /* 0x000fe20000100800 */
[----:B------:R-:W-:-:S03]  /*6530*/  PRMT R144, RZ, 0x7610, R144 ;  /* 0x00007610ff907816 */ /* 0x000fc60000000090 */
[----:B------:R0:W2:Y:S01]  /*6540*/  @P4 LDG.E.U8 R146, desc[UR24][R110.64] ;  /* 0x000000186e924981 */ /* 0x0000a2000c1e1100 */
[----:B-1----:R-:W-:-:S03]  /*6550*/  IADD3.X R112, PT, PT, R5, UR5, RZ, P5, !PT ;  /* 0x0000000505707c10 */ /* 0x002fc6000affe4ff */
[----:B------:R1:W-:Y:S01]  /*6560*/  STL [R1+0x1f0], R109 ;  /* 0x0001f06d01007387 */ /* 0x0003e20000100800 */
[----:B------:R-:W-:Y:S01]  /*6570*/  UIMAD UR4, UR14, 0x7, URZ ;  /* 0x000000070e0478a4 */ /* 0x000fe2000f8e02ff */
[----:B0-----:R-:W-:Y:S02]  /*6580*/  @P4 IMAD.MOV.U32 R110, RZ, RZ, R109 ;  /* 0x000000ffff6e4224 */ /* 0x001fe400078e006d */
[----:B------:R-:W-:Y:S02]  /*6590*/  @P4 IMAD.MOV.U32 R111, RZ, RZ, R112 ;  /* 0x000000ffff6f4224 */ /* 0x000fe400078e0070 */
[----:B-1----:R-:W-:-:S03]  /*65a0*/  VIADD R109, R201, 0xfffffff8 ;  /* 0xfffffff8c96d7836 */ /* 0x002fc60000000000 */
[----:B------:R0:W2:Y:S02]  /*65b0*/  @P4 LDG.E.U8 R144, desc[UR24][R110.64] ;  /* 0x000000186e904981 */ /* 0x0000a4000c1e1100 */
[----:B------:R-:W-:Y:S01]  /*65c0*/  ISETP.GE.U32.AND P4, PT, R109, 0x7fffffb9, PT ;  /* 0x7fffffb96d00780c */ /* 0x000fe20003f86070 */
[----:B------:R-:W-:Y:S01]  /*65d0*/  USHF.R.S32.HI UR5, URZ, 0x1f, UR4 ;  /* 0x0000001fff057899 */ /* 0x000fe20008011404 */
[----:B------:R-:W-:Y:S02]  /*65e0*/  LOP3.LUT R114, R96, 0x30, RZ, 0x3c, !PT ;  /* 0x0000003060727812 */ /* 0x000fe400078e3cff */
[----:B------:R-:W-:-:S03]  /*65f0*/  IADD3 R109, P5, PT, R2, UR4, RZ ;  /* 0x00000004026d7c10 */ /* 0x000fc6000ffbe0ff */
[----:B------:R-:W-:Y:S01]  /*6600*/  STS.U8 [R114+UR9+0x180], R204 ;  /* 0x000180cc72007988 */ /* 0x000fe20008000009 */
[----:B0-----:R-:W-:-:S03]  /*6610*/  IADD3.X R110, PT, PT, R3, UR5, RZ, P5, !PT ;  /* 0x00000005036e7c10 */ /* 0x001fc6000affe4ff */
[----:B------:R-:W-:Y:S01]  /*6620*/  STS.U8 [R114+UR9+0x4180], R203 ;  /* 0x004180cb72007988 */ /* 0x000fe20008000009 */
[----:B------:R-:W-:-:S03]  /*6630*/  PRMT R152, RZ, 0x7610, R152 ;  /* 0x00007610ff987816 */ /* 0x000fc60000000098 */
[----:B------:R-:W-:Y:S01]  /*6640*/  STS.U8 [R114+UR9+0x580], R210 ;  /* 0x000580d272007988 */ /* 0x000fe20008000009 */
[----:B------:R-:W-:-:S03]  /*6650*/  @!P4 IMAD.MOV.U32 R113, RZ, RZ, R110 ;  /* 0x000000ffff71c224 */ /* 0x000fc600078e006e */
[----:B------:R-:W-:Y:S01]  /*6660*/  STS.U8 [R114+UR9+0x4580], R209 ;  /* 0x004580d172007988 */ /* 0x000fe20008000009 */
[----:B------:R-:W-:-:S03]  /*6670*/  IADD3 R111, P5, PT, R4, UR4, RZ ;  /* 0x00000004046f7c10 */ /* 0x000fc6000ffbe0ff */
[----:B------:R-:W-:Y:S04]  /*6680*/  STS.U8 [R114+UR9+0x980], R186 ;  /* 0x000980ba72007988 */ /* 0x000fe80008000009 */
[----:B------:R0:W-:Y:S04]  /*6690*/  STL [R1+0x1ec], R112 ;  /* 0x0001ec7001007387 */ /* 0x0001e80000100800 */
[----:B------:R-:W-:Y:S04]  /*66a0*/  STS.U8 [R114+UR9+0x4980], R215 ;  /* 0x004980d772007988 */ /* 0x000fe80008000009 */
[----:B------:R-:W-:Y:S01]  /*66b0*/  STS.U8 [R114+UR9+0xd80], R191 ;  /* 0x000d80bf72007988 */ /* 0x000fe20008000009 */
[----:B0-----:R-:W-:-:S03]  /*66c0*/  @!P4 IMAD.MOV.U32 R112, RZ, RZ, R109 ;  /* 0x000000ffff70c224 */ /* 0x001fc600078e006d */
[----:B------:R-:W-:Y:S04]  /*66d0*/  STS.U8 [R114+UR9+0x4d80], R195 ;  /* 0x004d80c372007988 */ /* 0x000fe80008000009 */
[----:B------:R-:W-:Y:S04]  /*66e0*/  STS.U8 [R114+UR9+0x1180], R200 ;  /* 0x001180c872007988 */ /* 0x000fe80008000009 */
[----:B------:R-:W-:Y:S04]  /*66f0*/  STS.U8 [R114+UR9+0x5180], R199 ;  /* 0x005180c772007988 */ /* 0x000fe80008000009 */
[----:B------:R-:W-:Y:S04]  /*6700*/  STS.U8 [R114+UR9+0x1580], R177 ;  /* 0x001580b172007988 */ /* 0x000fe80008000009 */
[----:B------:R0:W2:Y:S04]  /*6710*/  @!P4 LDG.E.U8 R152, desc[UR24][R112.64] ;  /* 0x000000187098c981 */ /* 0x0000a8000c1e1100 */
[----:B------:R-:W-:Y:S01]  /*6720*/  STS.U8 [R114+UR9+0x5580], R206 ;  /* 0x005580ce72007988 */ /* 0x000fe20008000009 */
[----:B------:R-:W-:-:S03]  /*6730*/  PRMT R151, RZ, 0x7610, R151 ;  /* 0x00007610ff977816 */ /* 0x000fc60000000097 */
[----:B---3--:R-:W-:Y:S01]  /*6740*/  STS.U8 [R114+UR9+0x1980], R182 ;  /* 0x001980b672007988 */ /* 0x008fe20008000009 */
[----:B0-----:R-:W-:-:S03]  /*6750*/  IADD3.X R112, PT, PT, R5, UR5, RZ, P5, !PT ;  /* 0x0000000505707c10 */ /* 0x001fc6000affe4ff */
[----:B------:R-:W-:Y:S01]  /*6760*/  STS.U8 [R114+UR9+0x5980], R181 ;  /* 0x005980b572007988 */ /* 0x000fe20008000009 */
[----:B------:R-:W-:-:S03]  /*6770*/  VIADD R113, R201, 0xfffffff0 ;  /* 0xfffffff0c9717836 */ /* 0x000fc60000000000 */
[----:B------:R-:W-:Y:S01]  /*6780*/  STS.U8 [R114+UR9+0x1d80], R189 ;  /* 0x001d80bd72007988 */ /* 0x000fe20008000009 */
[----:B------:R-:W-:-:S03]  /*6790*/  @!P4 IMAD.MOV.U32 R115, RZ, RZ, R112 ;  /* 0x000000ffff73c224 */ /* 0x000fc600078e0070 */
[----:B------:R0:W-:Y:S01]  /*67a0*/  STS.U8 [R114+UR9+0x5d80], R188 ;  /* 0x005d80bc72007988 */ /* 0x0001e20008000009 */
[----:B------:R-:W-:Y:S01]  /*67b0*/  UIMAD UR4, UR14, 0xf, URZ ;  /* 0x0000000f0e0478a4 */ /* 0x000fe2000f8e02ff */
[----:B0-----:R-:W-:-:S03]  /*67c0*/  @!P4 IMAD.MOV.U32 R114, RZ, RZ, R111 ;  /* 0x000000ffff72c224 */ /* 0x001fc600078e006f */
[----:B------:R-:W-:Y:S02]  /*67d0*/  USHF.R.S32.HI UR5, URZ, 0x1f, UR4 ;  /* 0x0000001fff057899 */ /* 0x000fe40008011404 */
[----:B------:R0:W3:Y:S01]  /*67e0*/  @!P4 LDG.E.U8 R151, desc[UR24][R114.64] ;  /* 0x000000187297c981 */ /* 0x0000e2000c1e1100 */
[----:B------:R-:W-:Y:S02]  /*67f0*/  ISETP.GE.U32.AND P4, PT, R113, 0x7fffffb1, PT ;  /* 0x7fffffb17100780c */ /* 0x000fe40003f86070 */
[----:B------:R-:W-:Y:S02]  /*6800*/  IADD3 R113, P5, PT, R2, UR4, RZ ;  /* 0x0000000402717c10 */ /* 0x000fe4000ffbe0ff */
[----:B------:R-:W-:Y:S02]  /*6810*/  PRMT R150, RZ, 0x7610, R150 ;  /* 0x00007610ff967816 */ /* 0x000fe40000000096 */
[----:B0-----:R-:W-:Y:S02]  /*6820*/  IADD3.X R114, PT, PT, R3, UR5, RZ, P5, !PT ;  /* 0x0000000503727c10 */ /* 0x001fe4000affe4ff */
[----:B------:R-:W-:-:S05]  /*6830*/  SHF.R.U64 R115, R117, 0x18, RZ ;  /* 0x0000001875737819 */ /* 0x000fca00000012ff */
[----:B------:R-:W-:Y:S02]  /*6840*/  @!P4 IMAD.MOV.U32 R118, RZ, RZ, R113 ;  /* 0x000000ffff76c224 */ /* 0x000fe400078e0071 */
[----:B------:R-:W-:Y:S01]  /*6850*/  @!P4 IMAD.MOV.U32 R119, RZ, RZ, R114 ;  /* 0x000000ffff77c224 */ /* 0x000fe200078e0072 */
[----:B------:R-:W-:Y:S02]  /*6860*/  LOP3.LUT P6, RZ, R115, 0x1, RZ, 0xc0, !PT ;  /* 0x0000000173ff7812 */ /* 0x000fe400078cc0ff */
[----:B------:R-:W-:Y:S02]  /*6870*/  IADD3 R115, P5, PT, R4, UR4, RZ ;  /* 0x0000000404737c10 */ /* 0x000fe4000ffbe0ff */
[----:B------:R0:W2:Y:S02]  /*6880*/  @!P4 LDG.E.U8 R150, desc[UR24][R118.64] ;  /* 0x000000187696c981 */ /* 0x0000a4000c1e1100 */
[----:B------:R-:W-:Y:S02]  /*6890*/  IADD3.X R116, PT, PT, R5, UR5, RZ, P5, !PT ;  /* 0x0000000505747c10 */ /* 0x000fe4000affe4ff */
[----:B------:R-:W-:-:S02]  /*68a0*/  PRMT R149, RZ, 0x7610, R149 ;  /* 0x00007610ff957816 */ /* 0x000fc40000000095 */
[C---:B0-----:R-:W-:Y:S01]  /*68b0*/  SHF.R.U64 R118, R117.reuse, 0x10, RZ ;  /* 0x0000001075767819 */ /* 0x041fe200000012ff */
[----:B------:R-:W-:Y:S01]  /*68c0*/  @!P4 IMAD.MOV.U32 R119, RZ, RZ, R116 ;  /* 0x000000ffff77c224 */ /* 0x000fe200078e0074 */
[----:B------:R-:W-:Y:S02]  /*68d0*/  UIMAD UR4, UR14, 0x17, URZ ;  /* 0x000000170e0478a4 */ /* 0x000fe4000f8e02ff */
[----:B------:R-:W-:Y:S01]  /*68e0*/  LOP3.LUT P5, RZ, R118, 0x1, RZ, 0xc0, !PT ;  /* 0x0000000176ff7812 */ /* 0x000fe200078ac0ff */
[----:B------:R-:W-:Y:S01]  /*68f0*/  @!P4 IMAD.MOV.U32 R118, RZ, RZ, R115 ;  /* 0x000000ffff76c224 */ /* 0x000fe200078e0073 */
[----:B------:R-:W-:Y:S01]  /*6900*/  SHF.R.U64 R117, R117, 0x8, RZ ;  /* 0x0000000875757819 */ /* 0x000fe200000012ff */
[----:B------:R-:W-:-:S03]  /*6910*/  USHF.R.S32.HI UR5, URZ, 0x1f, UR4 ;  /* 0x0000001fff057899 */ /* 0x000fc60008011404 */
[----:B------:R0:W2:Y:S01]  /*6920*/  @!P4 LDG.E.U8 R149, desc[UR24][R118.64] ;  /* 0x000000187695c981 */ /* 0x0000a2000c1e1100 */
[----:B------:R-:W-:Y:S02]  /*6930*/  LOP3.LUT P4, RZ, R117, 0x1, RZ, 0xc0, !PT ;  /* 0x0000000175ff7812 */ /* 0x000fe4000788c0ff */
[----:B------:R-:W-:Y:S02]  /*6940*/  IADD3 R117, P1, PT, R2, UR4, RZ ;  /* 0x0000000402757c10 */ /* 0x000fe4000ff3e0ff */
[----:B------:R-:W-:Y:S02]  /*6950*/  LOP3.LUT R162, R96, 0x40, RZ, 0x3c, !PT ;  /* 0x0000004060a27812 */ /* 0x000fe400078e3cff */
[----:B0-----:R-:W-:Y:S02]  /*6960*/  IADD3.X R118, PT, PT, R3, UR5, RZ, P1, !PT ;  /* 0x0000000503767c10 */ /* 0x001fe40008ffe4ff */
[----:B------:R-:W-:Y:S01]  /*6970*/  IADD3 R119, P1, PT, R4, UR4, RZ ;  /* 0x0000000404777c10 */ /* 0x000fe2000ff3e0ff */
[----:B------:R-:W-:Y:S01]  /*6980*/  @P2 IMAD.MOV.U32 R140, RZ, RZ, R117 ;  /* 0x000000ffff8c2224 */ /* 0x000fe200078e0075 */
[----:B------:R-:W-:Y:S01]  /*6990*/  PRMT R148, RZ, 0x7610, R148 ;  /* 0x00007610ff947816 */ /* 0x000fe20000000094 */
[----:B------:R-:W-:Y:S01]  /*69a0*/  @P2 IMAD.MOV.U32 R141, RZ, RZ, R118 ;  /* 0x000000ffff8d2224 */ /* 0x000fe200078e0076 */
[----:B------:R-:W-:Y:S01]  /*69b0*/  STS.U8 [R162+UR9+0x200], R175 ;  /* 0x000200afa2007988 */ /* 0x000fe20008000009 */
[----:B------:R-:W-:-:S03]  /*69c0*/  IADD3.X R120, PT, PT, R5, UR5, RZ, P1, !PT ;  /* 0x0000000505787c10 */ /* 0x000fc60008ffe4ff */
[----:B------:R-:W-:Y:S01]  /*69d0*/  STS.U8 [R162+UR9+0x4200], R174 ;  /* 0x004200aea2007988 */ /* 0x000fe20008000009 */
[----:B------:R-:W-:-:S03]  /*69e0*/  PRMT R143, RZ, 0x7610, R143 ;  /* 0x00007610ff8f7816 */ /* 0x000fc6000000008f */
[----:B------:R-:W-:Y:S01]  /*69f0*/  STS.U8 [R162+UR9+0x600], R179 ;  /* 0x000600b3a2007988 */ /* 0x000fe20008000009 */
[----:B------:R-:W-:-:S03]  /*6a00*/  UIMAD UR4, UR14, 0x1f, URZ ;  /* 0x0000001f0e0478a4 */ /* 0x000fc6000f8e02ff */
[----:B------:R-:W-:Y:S04]  /*6a10*/  STS.U8 [R162+UR9+0x4600], R178 ;  /* 0x004600b2a2007988 */ /* 0x000fe80008000009 */
[----:B------:R-:W-:Y:S04]  /*6a20*/  STS.U8 [R162+UR9+0xa00], R168 ;  /* 0x000a00a8a2007988 */ /* 0x000fe80008000009 */
[----:B------:R0:W2:Y:S04]  /*6a30*/  @P2 LDG.E.U8 R148, desc[UR24][R140.64] ;  /* 0x000000188c942981 */ /* 0x0000a8000c1e1100 */
[----:B------:R-:W-:Y:S01]  /*6a40*/  STS.U8 [R162+UR9+0x4a00], R185 ;  /* 0x004a00b9a2007988 */ /* 0x000fe20008000009 */
[----:B------:R-:W-:-:S03]  /*6a50*/  USHF.R.S32.HI UR5, URZ, 0x1f, UR4 ;  /* 0x0000001fff057899 */ /* 0x000fc60008011404 */
[----:B------:R-:W-:Y:S01]  /*6a60*/  STS.U8 [R162+UR9+0xe00], R169 ;  /* 0x000e00a9a2007988 */ /* 0x000fe20008000009 */
[----:B0-----:R-:W-:Y:S02]  /*6a70*/  @P2 IMAD.MOV.U32 R140, RZ, RZ, R119 ;  /* 0x000000ffff8c2224 */ /* 0x001fe400078e0077 */
[----:B------:R-:W-:Y:S01]  /*6a80*/  @P2 IMAD.MOV.U32 R141, RZ, RZ, R120 ;  /* 0x000000ffff8d2224 */ /* 0x000fe200078e0078 */
[----:B------:R-:W-:Y:S04]  /*6a90*/  STS.U8 [R162+UR9+0x4e00], R218 ;  /* 0x004e00daa2007988 */ /* 0x000fe80008000009 */
[----:B------:R-:W-:Y:S04]  /*6aa0*/  STS.U8 [R162+UR9+0x1200], R194 ;  /* 0x001200c2a2007988 */ /* 0x000fe80008000009 */
[----:B------:R-:W-:Y:S04]  /*6ab0*/  STS.U8 [R162+UR9+0x5200], R184 ;  /* 0x005200b8a2007988 */ /* 0x000fe80008000009 */
[----:B------:R-:W-:Y:S04]  /*6ac0*/  STS.U8 [R162+UR9+0x1600], R197 ;  /* 0x001600c5a2007988 */ /* 0x000fe80008000009 */
[----:B------:R0:W3:Y:S01]  /*6ad0*/  @P2 LDG.E.U8 R143, desc[UR24][R140.64] ;  /* 0x000000188c8f2981 */ /* 0x0000e2000c1e1100 */
[----:B------:R-:W-:-:S03]  /*6ae0*/  IADD3 R251, P2, PT, R2, UR4, RZ ;  /* 0x0000000402fb7c10 */ /* 0x000fc6000ff5e0ff */
[----:B------:R-:W-:Y:S01]  /*6af0*/  STS.U8 [R162+UR9+0x5600], R196 ;  /* 0x005600c4a2007988 */ /* 0x000fe20008000009 */
[----:B------:R-:W-:Y:S01]  /*6b00*/  IMAD.MOV.U32 R167, RZ, RZ, R250 ;  /* 0x000000ffffa77224 */ /* 0x000fe200078e00fa */
[----:B------:R-:W-:Y:S02]  /*6b10*/  LOP3.LUT R164, R96, 0x50, RZ, 0x3c, !PT ;  /* 0x0000005060a47812 */ /* 0x000fe400078e3cff */
[----:B------:R-:W-:Y:S01]  /*6b20*/  STS.U8 [R162+UR9+0x1a00], R176 ;  /* 0x001a00b0a2007988 */ /* 0x000fe20008000009 */
[----:B------:R-:W-:-:S03]  /*6b30*/  IADD3.X R250, PT, PT, R3, UR5, RZ, P2, !PT ;  /* 0x0000000503fa7c10 */ /* 0x000fc600097fe4ff */
[----:B------:R-:W-:Y:S04]  /*6b40*/  STS.U8 [R162+UR9+0x5a00], R193 ;  /* 0x005a00c1a2007988 */ /* 0x000fe80008000009 */
[----:B------:R-:W-:Y:S04]  /*6b50*/  STS.U8 [R162+UR9+0x1e00], R172 ;  /* 0x001e00aca2007988 */ /* 0x000fe80008000009 */
[----:B------:R1:W-:Y:S04]  /*6b60*/  STS.U8 [R162+UR9+0x5e00], R160 ;  /* 0x005e00a0a2007988 */ /* 0x0003e80008000009 */
[----:B------:R-:W-:Y:S01]  /*6b70*/  STS.U8 [R164+UR9+0x280], R180 ;  /* 0x000280b4a4007988 */ /* 0x000fe20008000009 */
[----:B-1----:R-:W-:Y:S01]  /*6b80*/  IADD3 R160, P2, PT, R4, UR4, RZ ;  /* 0x0000000404a07c10 */ /* 0x002fe2000ff5e0ff */
[----:B------:R-:W-:-:S02]  /*6b90*/  UIMAD UR4, UR14, 0x27, URZ ;  /* 0x000000270e0478a4 */ /* 0x000fc4000f8e02ff */
[----:B------:R-:W-:Y:S01]  /*6ba0*/  STS.U8 [R164+UR9+0x4280], R166 ;  /* 0x004280a6a4007988 */ /* 0x000fe20008000009 */
[----:B------:R-:W-:Y:S01]  /*6bb0*/  IADD3.X R252, PT, PT, R5, UR5, RZ, P2, !PT ;  /* 0x0000000505fc7c10 */ /* 0x000fe200097fe4ff */
[----:B------:R-:W-:Y:S02]  /*6bc0*/  USHF.R.S32.HI UR5, URZ, 0x1f, UR4 ;  /* 0x0000001fff057899 */ /* 0x000fe40008011404 */
[----:B------:R-:W-:Y:S04]  /*6bd0*/  STS.U8 [R164+UR9+0x680], R187 ;  /* 0x000680bba4007988 */ /* 0x000fe80008000009 */
[----:B------:R1:W-:Y:S01]  /*6be0*/  STS.U8 [R164+UR9+0x4680], R158 ;  /* 0x0046809ea4007988 */ /* 0x0003e20008000009 */
[----:B------:R-:W-:Y:S01]  /*6bf0*/  PRMT R142, RZ, 0x7610, R142 ;  /* 0x00007610ff8e7816 */ /* 0x000fe2000000008e */
[----:B------:R-:W-:-:S02]  /*6c00*/  @!P3 IMAD.MOV.U32 R162, RZ, RZ, R160 ;  /* 0x000000ffffa2b224 */ /* 0x000fc400078e00a0 */
[----:B------:R4:W-:Y:S01]  /*6c10*/  STL [R1], R160 ;  /* 0x000000a001007387 */ /* 0x0009e20000100800 */
[----:B0-----:R-:W-:Y:S01]  /*6c20*/  @!P3 IMAD.MOV.U32 R140, RZ, RZ, R251 ;  /* 0x000000ffff8cb224 */ /* 0x001fe200078e00fb */
[----:B-1----:R-:W-:Y:S01]  /*6c30*/  IADD3 R158, P2, PT, R2, UR4, RZ ;  /* 0x00000004029e7c10 */ /* 0x002fe2000ff5e0ff */
[----:B------:R-:W-:Y:S01]  /*6c40*/  @!P3 IMAD.MOV.U32 R141, RZ, RZ, R250 ;  /* 0x000000ffff8db224 */ /* 0x000fe200078e00fa */
[----:B------:R-:W-:Y:S02]  /*6c50*/  STS.U8 [R164+UR9+0xa80], R192 ;  /* 0x000a80c0a4007988 */ /* 0x000fe40008000009 */
[----:B----4-:R-:W-:Y:S02]  /*6c60*/  IADD3.X R160, PT, PT, R3, UR5, RZ, P2, !PT ;  /* 0x0000000503a07c10 */ /* 0x010fe400097fe4ff */
[----:B------:R0:W-:Y:S04]  /*6c70*/  STS.U8 [R164+UR9+0x4a80], R157 ;  /* 0x004a809da4007988 */ /* 0x0001e80008000009 */
[----:B------:R1:W-:Y:S04]  /*6c80*/  STS.U8 [R164+UR9+0xe80], R159 ;  /* 0x000e809fa4007988 */ /* 0x0003e80008000009 */
[----:B------:R-:W-:Y:S01]  /*6c90*/  STL [R1+0x78], R158 ;  /* 0x0000789e01007387 */ /* 0x000fe20000100800 */
[----:B0-----:R-:W-:Y:S01]  /*6ca0*/  IADD3 R157, P2, PT, R4, UR4, RZ ;  /* 0x00000004049d7c10 */ /* 0x001fe2000ff5e0ff */
[----:B------:R-:W-:-:S02]  /*6cb0*/  UIMAD UR4, UR14, 0x2f, URZ ;  /* 0x0000002f0e0478a4 */ /* 0x000fc4000f8e02ff */
[----:B------:R0:W4:Y:S01]  /*6cc0*/  @!P3 LDG.E.U8 R142, desc[UR24][R140.64] ;  /* 0x000000188c8eb981 */ /* 0x000122000c1e1100 */
[----:B-1----:R-:W-:-:S03]  /*6cd0*/  @P6 IMAD.MOV.U32 R159, RZ, RZ, R160 ;  /* 0x000000ffff9f6224 */ /* 0x002fc600078e00a0 */
[----:B------:R1:W-:Y:S04]  /*6ce0*/  STL [R1+0x74], R160 ;  /* 0x000074a001007387 */ /* 0x0003e80000100800 */
[----:B------:R-:W-:Y:S01]  /*6cf0*/  STS.U8 [R164+UR9+0x4e80], R156 ;  /* 0x004e809ca4007988 */ /* 0x000fe20008000009 */
[----:B0-----:R-:W-:-:S03]  /*6d00*/  PRMT R140, RZ, 0x7610, R140 ;  /* 0x00007610ff8c7816 */ /* 0x001fc6000000008c */
[----:B------:R0:W-:Y:S01]  /*6d10*/  STS.U8 [R164+UR9+0x1280], R155 ;  /* 0x0012809ba4007988 */ /* 0x0001e20008000009 */
[----:B-1----:R-:W-:Y:S01]  /*6d20*/  IADD3.X R160, PT, PT, R5, UR5, RZ, P2, !PT ;  /* 0x0000000505a07c10 */ /* 0x002fe200097fe4ff */
[----:B------:R-:W-:Y:S02]  /*6d30*/  USHF.R.S32.HI UR5, URZ, 0x1f, UR4 ;  /* 0x0000001fff057899 */ /* 0x000fe40008011404 */
[----:B------:R1:W4:Y:S01]  /*6d40*/  @P6 LDG.E.U8 R140, desc[UR24][R158.64] ;  /* 0x000000189e8c6981 */ /* 0x000322000c1e1100 */
[----:B0-----:R-:W-:-:S03]  /*6d50*/  IADD3 R155, P2, PT, R2, UR4, RZ ;  /* 0x00000004029b7c10 */ /* 0x001fc6000ff5e0ff */
[----:B------:R-:W-:Y:S01]  /*6d60*/  STS.U8 [R164+UR9+0x5280], R139 ;  /* 0x0052808ba4007988 */ /* 0x000fe20008000009 */
[----:B-1----:R-:W-:-:S03]  /*6d70*/  IADD3.X R158, PT, PT, R3, UR5, RZ, P2, !PT ;  /* 0x00000005039e7c10 */ /* 0x002fc600097fe4ff */
[----:B------:R0:W-:Y:S04]  /*6d80*/  STS.U8 [R164+UR9+0x1680], R154 ;  /* 0x0016809aa4007988 */ /* 0x0001e80008000009 */
[----:B------:R-:W-:Y:S04]  /*6d90*/  STL [R1+0x80], R157 ;  /* 0x0000809d01007387 */ /* 0x000fe80000100800 */
[----:B------:R-:W-:Y:S01]  /*6da0*/  STS.U8 [R164+UR9+0x5680], R153 ;  /* 0x00568099a4007988 */ /* 0x000fe20008000009 */
[----:B0-----:R-:W-:-:S03]  /*6db0*/  @P5 IMAD.MOV.U32 R154, RZ, RZ, R155 ;  /* 0x000000ffff9a5224 */ /* 0x001fc600078e009b */
[----:B------:R-:W-:Y:S04]  /*6dc0*/  STL [R1+0x7c], R160 ;  /* 0x00007ca001007387 */ /* 0x000fe80000100800 */
[----:B------:R0:W-:Y:S04]  /*6dd0*/  STS.U8 [R164+UR9+0x1a80], R126 ;  /* 0x001a807ea4007988 */ /* 0x0001e80008000009 */
[----:B------:R1:W-:Y:S04]  /*6de0*/  STL [R1+0xf8], R155 ;  /* 0x0000f89b01007387 */ /* 0x0003e80000100800 */
[----:B------:R5:W-:Y:S01]  /*6df0*/  STS.U8 [R164+UR9+0x5a80], R124 ;  /* 0x005a807ca4007988 */ /* 0x000be20008000009 */
[----:B0-----:R-:W-:Y:S01]  /*6e00*/  PRMT R126, RZ, 0x7610, R126 ;  /* 0x00007610ff7e7816 */ /* 0x001fe2000000007e */
[----:B-1----:R-:W-:Y:S01]  /*6e10*/  @P5 IMAD.MOV.U32 R155, RZ, RZ, R158 ;  /* 0x000000ffff9b5224 */ /* 0x002fe200078e009e */
[----:B------:R-:W-:-:S02]  /*6e20*/  LOP3.LUT R153, R96, 0x60, RZ, 0x3c, !PT ;  /* 0x0000006060997812 */ /* 0x000fc400078e3cff */
[----:B-----5:R-:W-:Y:S02]  /*6e30*/  IADD3 R124, P2, PT, R4, UR4, RZ ;  /* 0x00000004047c7c10 */ /* 0x020fe4000ff5e0ff */
[----:B------:R0:W5:Y:S01]  /*6e40*/  @P5 LDG.E.U8 R126, desc[UR24][R154.64] ;  /* 0x000000189a7e5981 */ /* 0x000162000c1e1100 */
[----:B------:R-:W-:-:S03]  /*6e50*/  UIMAD UR4, UR14, 0x37, URZ ;  /* 0x000000370e0478a4 */ /* 0x000fc6000f8e02ff */
[----:B------:R1:W-:Y:S01]  /*6e60*/  STS.U8 [R164+UR9+0x1e80], R123 ;  /* 0x001e807ba4007988 */ /* 0x0003e20008000009 */
[----:B0-----:R-:W-:-:S03]  /*6e70*/  IADD3.X R154, PT, PT, R5, UR5, RZ, P2, !PT ;  /* 0x00000005059a7c10 */ /* 0x001fc600097fe4ff */
[----:B------:R-:W-:Y:S01]  /*6e80*/  STL [R1+0xf4], R158 ;  /* 0x0000f49e01007387 */ /* 0x000fe20000100800 */
[----:B------:R-:W-:-:S03]  /*6e90*/  USHF.R.S32.HI UR5, URZ, 0x1f, UR4 ;  /* 0x0000001fff057899 */ /* 0x000fc60008011404 */
[----:B------:R-:W-:Y:S04]  /*6ea0*/  STS.U8 [R164+UR9+0x5e80], R122 ;  /* 0x005e807aa4007988 */ /* 0x000fe80008000009 */
[----:B------:R0:W-:Y:S04]  /*6eb0*/  STS.U8 [R153+UR9+0x300], R125 ;  /* 0x0003007d99007988 */ /* 0x0001e80008000009 */
[----:B------:R-:W-:Y:S01]  /*6ec0*/  STL [R1+0x100], R124 ;  /* 0x0001007c01007387 */ /* 0x000fe20000100800 */
[----:B-1----:R-:W-:-:S03]  /*6ed0*/  PRMT R123, RZ, 0x7610, R123 ;  /* 0x00007610ff7b7816 */ /* 0x002fc6000000007b */
[----:B------:R1:W-:Y:S01]  /*6ee0*/  STL [R1+0xfc], R154 ;  /* 0x0000fc9a01007387 */ /* 0x0003e20000100800 */
[----:B0-----:R-:W-:Y:S01]  /*6ef0*/  @P5 IMAD.MOV.U32 R125, RZ, RZ, R154 ;  /* 0x000000ffff7d5224 */ /* 0x001fe200078e009a */
[----:B------:R-:W-:Y:S02]  /*6f00*/  PRMT R141, RZ, 0x7610, R141 ;  /* 0x00007610ff8d7816 */ /* 0x000fe4000000008d */
[----:B------:R-:W-:Y:S01]  /*6f10*/  STS.U8 [R153+UR9+0x4300], R129 ;  /* 0x0043008199007988 */ /* 0x000fe20008000009 */
[----:B------:R-:W-:Y:S01]  /*6f20*/  @!P3 IMAD.MOV.U32 R163, RZ, RZ, R252 ;  /* 0x000000ffffa3b224 */ /* 0x000fe200078e00fc */
[----:B-1----:R-:W-:Y:S02]  /*6f30*/  IADD3 R154, P2, PT, R2, UR4, RZ ;  /* 0x00000004029a7c10 */ /* 0x002fe4000ff5e0ff */
[----:B------:R-:W-:Y:S01]  /*6f40*/  STS.U8 [R153+UR9+0x700], R128 ;  /* 0x0007008099007988 */ /* 0x000fe20008000009 */
[----:B------:R-:W-:Y:S02]  /*6f50*/  PRMT R139, RZ, 0x7610, R139 ;  /* 0x00007610ff8b7816 */ /* 0x000fe4000000008b */
[----:B------:R-:W-:Y:S01]  /*6f60*/  IADD3.X R155, PT, PT, R3, UR5, RZ, P2, !PT ;  /* 0x00000005039b7c10 */ /* 0x000fe200097fe4ff */
[----:B------:R0:W-:Y:S01]  /*6f70*/  STS.U8 [R153+UR9+0x4700], R127 ;  /* 0x0047007f99007988 */ /* 0x0001e20008000009 */
[----:B------:R-:W-:Y:S01]  /*6f80*/  @P6 IMAD.MOV.U32 R156, RZ, RZ, R157 ;  /* 0x000000ffff9c6224 */ /* 0x000fe200078e009d */
[----:B------:R-:W-:Y:S01]  /*6f90*/  PRMT R122, RZ, 0x7610, R122 ;  /* 0x00007610ff7a7816 */ /* 0x000fe2000000007a */
[----:B------:R-:W-:Y:S01]  /*6fa0*/  @P6 IMAD.MOV.U32 R157, RZ, RZ, R160 ;  /* 0x000000ffff9d6224 */ /* 0x000fe200078e00a0 */
[----:B------:R1:W5:Y:S01]  /*6fb0*/  @P5 LDG.E.U8 R123, desc[UR24][R124.64] ;  /* 0x000000187c7b5981 */ /* 0x000362000c1e1100 */
[----:B------:R-:W-:-:S03]  /*6fc0*/  LOP3.LUT P1, RZ, R121, 0x2, RZ, 0xc0, !PT ;  /* 0x0000000279ff7812 */ /* 0x000fc6000782c0ff */
[----:B------:R-:W5:Y:S01]  /*6fd0*/  @!P3 LDG.E.U8 R141, desc[UR24][R162.64] ;  /* 0x00000018a28db981 */ /* 0x000f62000c1e1100 */
[----:B0-----:R-:W-:-:S03]  /*6fe0*/  IADD3 R127, P2, PT, R4, UR4, RZ ;  /* 0x00000004047f7c10 */ /* 0x001fc6000ff5e0ff */
[----:B------:R-:W5:Y:S01]  /*6ff0*/  @P6 LDG.E.U8 R139, desc[UR24][R156.64] ;  /* 0x000000189c8b6981 */ /* 0x000f62000c1e1100 */
[----:B-1----:R-:W-:Y:S01]  /*7000*/  @P4 IMAD.MOV.U32 R124, RZ, RZ, R154 ;  /* 0x000000ffff7c4224 */ /* 0x002fe200078e009a */
[----:B------:R-:W-:Y:S01]  /*7010*/  IADD3.X R128, PT, PT, R5, UR5, RZ, P2, !PT ;  /* 0x0000000505807c10 */ /* 0x000fe200097fe4ff */
[----:B------:R-:W-:Y:S01]  /*7020*/  @P4 IMAD.MOV.U32 R125, RZ, RZ, R155 ;  /* 0x000000ffff7d4224 */ /* 0x000fe200078e009b */
[----:B------:R-:W-:-:S04]  /*7030*/  PRMT R121, RZ, 0x7610, R121 ;  /* 0x00007610ff797816 */ /* 0x000fc80000000079 */
[----:B------:R0:W5:Y:S02]  /*7040*/  @P4 LDG.E.U8 R122, desc[UR24][R124.64] ;  /* 0x000000187c7a4981 */ /* 0x000164000c1e1100 */
[----:B0-----:R-:W-:Y:S02]  /*7050*/  @P4 IMAD.MOV.U32 R124, RZ, RZ, R127 ;  /* 0x000000ffff7c4224 */ /* 0x001fe400078e007f */
[----:B------:R-:W-:-:S05]  /*7060*/  @P4 IMAD.MOV.U32 R125, RZ, RZ, R128 ;  /* 0x000000ffff7d4224 */ /* 0x000fca00078e0080 */
[----:B------:R0:W5:Y:S01]  /*7070*/  @P4 LDG.E.U8 R121, desc[UR24][R124.64] ;  /* 0x000000187c794981 */ /* 0x000162000c1e1100 */
[----:B------:R-:W-:-:S03]  /*7080*/  UIMAD UR4, UR14, 0x3f, URZ ;  /* 0x0000003f0e0478a4 */ /* 0x000fc6000f8e02ff */
[----:B------:R-:W-:Y:S01]  /*7090*/  STL [R1+0x178], R154 ;  /* 0x0001789a01007387 */ /* 0x000fe20000100800 */
[----:B------:R-:W-:-:S03]  /*70a0*/  USHF.R.S32.HI UR5, URZ, 0x1f, UR4 ;  /* 0x0000001fff057899 */ /* 0x000fc60008011404 */
[----:B------:R-:W-:Y:S04]  /*70b0*/  STL [R1+0x174], R155 ;  /* 0x0001749b01007387 */ /* 0x000fe80000100800 */
[----:B------:R1:W-:Y:S04]  /*70c0*/  STL [R1+0x180], R127 ;  /* 0x0001807f01007387 */ /* 0x0003e80000100800 */
[----:B------:R0:W-:Y:S01]  /*70d0*/  STL [R1+0x17c], R128 ;  /* 0x00017c8001007387 */ /* 0x0001e20000100800 */
[----:B-1----:R-:W-:-:S04]  /*70e0*/  IADD3 R127, P2, PT, R2, UR4, RZ ;  /* 0x00000004027f7c10 */ /* 0x002fc8000ff5e0ff */
[----:B0-----:R-:W-:Y:S01]  /*70f0*/  IADD3.X R128, PT, PT, R3, UR5, RZ, P2, !PT ;  /* 0x0000000503807c10 */ /* 0x001fe200097fe4ff */
[----:B------:R-:W-:Y:S04]  /*7100*/  STL [R1+0x1f8], R127 ;  /* 0x0001f87f01007387 */ /* 0x000fe80000100800 */
[----:B------:R0:W-:Y:S01]  /*7110*/  STL [R1+0x1f4], R128 ;  /* 0x0001f48001007387 */ /* 0x0001e20000100800 */
[----:B------:R-:W-:Y:S01]  /*7120*/  @!P1 IMAD.MOV.U32 R129, RZ, RZ, R128 ;  /* 0x000000ffff819224 */ /* 0x000fe200078e0080 */
[----:B------:R-:W-:Y:S02]  /*7130*/  PRMT R125, RZ, 0x7610, R125 ;  /* 0x00007610ff7d7816 */ /* 0x000fe4000000007d */
[----:B------:R-:W-:Y:S01]  /*7140*/  STS.U8 [R153+UR9+0xb00], R132 ;  /* 0x000b008499007988 */ /* 0x000fe20008000009 */
[----:B0-----:R-:W-:Y:S01]  /*7150*/  @!P1 IMAD.MOV.U32 R128, RZ, RZ, R127 ;  /* 0x000000ffff809224 */ /* 0x001fe200078e007f */
[----:B------:R-:W-:-:S02]  /*7160*/  IADD3 R127, P2, PT, R4, UR4, RZ ;  /* 0x00000004047f7c10 */ /* 0x000fc4000ff5e0ff */
[----:B------:R-:W-:Y:S01]  /*7170*/  STS.U8 [R153+UR9+0x4b00], R131 ;  /* 0x004b008399007988 */ /* 0x000fe20008000009 */
[----:B------:R-:W-:Y:S01]  /*7180*/  PRMT R124, RZ, 0x7610, R124 ;  /* 0x00007610ff7c7816 */ /* 0x000fe2000000007c */
[----:B------:R-:W0:Y:S02]  /*7190*/  LDCU UR4, c[0x0][0x3b0] ;  /* 0x00007600ff0477ac */ /* 0x000e240008000800 */
[----:B------:R1:W-:Y:S04]  /*71a0*/  STS.U8 [R153+UR9+0xf00], R130 ;  /* 0x000f008299007988 */ /* 0x0003e80008000009 */
[----:B------:R2:W5:Y:S01]  /*71b0*/  @!P1 LDG.E.U8 R125, desc[UR24][R128.64] ;  /* 0x00000018807d9981 */ /* 0x000562000c1e1100 */
[----:B-1----:R-:W-:Y:S01]  /*71c0*/  IADD3.X R130, PT, PT, R5, UR5, RZ, P2, !PT ;  /* 0x0000000505827c10 */ /* 0x002fe200097fe4ff */
[----:B------:R-:W1:Y:S01]  /*71d0*/  S2R R202, SR_TID.X ;  /* 0x0000000000ca7919 */ /* 0x000e620000002100 */
[----:B------:R-:W-:Y:S01]  /*71e0*/  LOP3.LUT R176, R96, 0x70, RZ, 0x3c, !PT ;  /* 0x0000007060b07812 */ /* 0x000fe200078e3cff */
[----:B------:R-:W0:Y:S01]  /*71f0*/  LDCU UR5, c[0x0][0x3b0] ;  /* 0x00007600ff0577ac */ /* 0x000e220008000800 */
[----:B--2---:R-:W-:-:S02]  /*7200*/  @!P1 IMAD.MOV.U32 R128, RZ, RZ, R127 ;  /* 0x000000ffff809224 */ /* 0x004fc400078e007f */
[----:B------:R-:W-:-:S05]  /*7210*/  @!P1 IMAD.MOV.U32 R129, RZ, RZ, R130 ;  /* 0x000000ffff819224 */ /* 0x000fca00078e0082 */
[----:B------:R0:W2:Y:S04]  /*7220*/  @!P1 LDG.E.U8 R124, desc[UR24][R128.64] ;  /* 0x00000018807c9981 */ /* 0x0000a8000c1e1100 */
[----:B------:R0:W-:Y:S04]  /*7230*/  STS.U8 [R153+UR9+0x4f00], R135 ;  /* 0x004f008799007988 */ /* 0x0001e80008000009 */
        /* <DEDUP_REMOVED lines=9> */
[----:B---3--:R-:W-:Y:S04]  /*72d0*/  STS.U8 [R176+UR9+0x4380], R151 ;  /* 0x00438097b0007988 */ /* 0x008fe80008000009 */
[----:B------:R-:W-:Y:S04]  /*72e0*/  STS.U8 [R176+UR9+0x780], R150 ;  /* 0x00078096b0007988 */ /* 0x000fe80008000009 */
[----:B------:R-:W-:Y:S04]  /*72f0*/  STS.U8 [R176+UR9+0x4780], R149 ;  /* 0x00478095b0007988 */ /* 0x000fe80008000009 */
[----:B------:R-:W-:Y:S01]  /*7300*/  STS.U8 [R176+UR9+0xb80], R148 ;  /* 0x000b8094b0007988 */ /* 0x000fe20008000009 */
[----:B-1----:R-:W-:-:S03]  /*7310*/  LOP3.LUT R177, R202, 0x3f, RZ, 0xc0, !PT ;  /* 0x0000003fcab17812 */ /* 0x002fc600078ec0ff */
[----:B------:R-:W-:Y:S01]  /*7320*/  STS.U8 [R176+UR9+0x4b80], R143 ;  /* 0x004b808fb0007988 */ /* 0x000fe20008000009 */
[----:B0-----:R-:W-:Y:S02]  /*7330*/  IMAD R129, R236, UR4, RZ ;  /* 0x00000004ec817c24 */ /* 0x001fe4000f8e02ff */
[----:B------:R-:W-:Y:S01]  /*7340*/  IMAD R132, R233, UR4, RZ ;  /* 0x00000004e9847c24 */ /* 0x000fe2000f8e02ff */
[----:B----4-:R-:W-:Y:S01]  /*7350*/  STS.U8 [R176+UR9+0xf80], R142 ;  /* 0x000f808eb0007988 */ /* 0x010fe20008000009 */
[----:B------:R-:W-:Y:S02]  /*7360*/  IMAD R135, R230, UR4, RZ ;  /* 0x00000004e6877c24 */ /* 0x000fe4000f8e02ff */
[----:B------:R-:W-:Y:S01]  /*7370*/  IMAD R128, R237, UR4, RZ ;  /* 0x00000004ed807c24 */ /* 0x000fe2000f8e02ff */
[----:B------:R0:W-:Y:S01]  /*7380*/  STL [R1+0x200], R127 ;  /* 0x0002007f01007387 */ /* 0x0001e20000100800 */
[----:B------:R-:W-:-:S03]  /*7390*/  IMAD R131, R234, UR4, RZ ;  /* 0x00000004ea837c24 */ /* 0x000fc6000f8e02ff */
[----:B------:R1:W-:Y:S01]  /*73a0*/  STL [R1+0x1fc], R130 ;  /* 0x0001fc8201007387 */ /* 0x0003e20000100800 */
[----:B0-----:R-:W-:Y:S02]  /*73b0*/  IMAD R127, R238, UR4, RZ ;  /* 0x00000004ee7f7c24 */ /* 0x001fe4000f8e02ff */
[----:B-1----:R-:W-:Y:S02]  /*73c0*/  IMAD R130, R235, UR4, RZ ;  /* 0x00000004eb827c24 */ /* 0x002fe4000f8e02ff */
[----:B------:R-:W-:Y:S02]  /*73d0*/  IMAD R133, R232, UR4, RZ ;  /* 0x00000004e8857c24 */ /* 0x000fe4000f8e02ff */
[----:B------:R-:W-:Y:S02]  /*73e0*/  IMAD R134, R231, UR4, RZ ;  /* 0x00000004e7867c24 */ /* 0x000fe4000f8e02ff */
[----:B------:R-:W-:Y:S02]  /*73f0*/  IMAD R136, R229, UR4, RZ ;  /* 0x00000004e5887c24 */ /* 0x000fe4000f8e02ff */
[----:B------:R-:W-:-:S02]  /*7400*/  IMAD R137, R243, UR4, RZ ;  /* 0x00000004f3897c24 */ /* 0x000fc4000f8e02ff */
[----:B------:R-:W-:Y:S01]  /*7410*/  IMAD R138, R242, UR5, RZ ;  /* 0x00000005f28a7c24 */ /* 0x000fe2000f8e02ff */
[----:B-----5:R-:W-:Y:S04]  /*7420*/  STS.U8 [R176+UR9+0x4f80], R141 ;  /* 0x004f808db0007988 */ /* 0x020fe80008000009 */
[----:B------:R-:W-:Y:S04]  /*7430*/  STS.U8 [R176+UR9+0x1380], R140 ;  /* 0x0013808cb0007988 */ /* 0x000fe80008000009 */
[----:B------:R-:W-:Y:S04]  /*7440*/  STS.U8 [R176+UR9+0x5380], R139 ;  /* 0x0053808bb0007988 */ /* 0x000fe80008000009 */
[----:B------:R-:W-:Y:S04]  /*7450*/  STS.U8 [R176+UR9+0x1780], R126 ;  /* 0x0017807eb0007988 */ /* 0x000fe80008000009 */
[----:B------:R-:W-:Y:S04]  /*7460*/  STS.U8 [R176+UR9+0x5780], R123 ;  /* 0x0057807bb0007988 */ /* 0x000fe80008000009 */
[----:B------:R0:W-:Y:S02]  /*7470*/  STS.U8 [R176+UR9+0x1b80], R122 ;  /* 0x001b807ab0007988 */ /* 0x0001e40008000009 */
[----:B0-----:R-:W-:-:S02]  /*7480*/  IMAD R122, R177, UR15, RZ ;  /* 0x0000000fb17a7c24 */ /* 0x001fc4000f8e02ff */
[----:B------:R0:W-:Y:S01]  /*7490*/  STS.U8 [R176+UR9+0x5b80], R121 ;  /* 0x005b8079b0007988 */ /* 0x0001e20008000009 */
[----:B------:R-:W-:Y:S02]  /*74a0*/  IMAD R123, R240, UR4, RZ ;  /* 0x00000004f07b7c24 */ /* 0x000fe4000f8e02ff */
[----:B------:R-:W-:Y:S01]  /*74b0*/  IMAD R126, R239, UR4, RZ ;  /* 0x00000004ef7e7c24 */ /* 0x000fe2000f8e02ff */
[----:B0-----:R-:W-:-:S04]  /*74c0*/  IADD3 R121, P1, PT, R122, UR18, RZ ;  /* 0x000000127a797c10 */ /* 0x001fc8000ff3e0ff */
[----:B------:R-:W-:Y:S02]  /*74d0*/  LEA.HI.X.SX32 R122, R122, UR19, 0x1, P1 ;  /* 0x000000137a7a7c11 */ /* 0x000fe400088f0eff */
[----:B------:R-:W-:-:S04]  /*74e0*/  IADD3 R174, P1, PT, R123, R121, RZ ;  /* 0x000000797bae7210 */ /* 0x000fc80007f3e0ff */
[----:B------:R-:W-:Y:S02]  /*74f0*/  LEA.HI.X.SX32 R175, R123, R122, 0x1, P1 ;  /* 0x0000007a7baf7211 */ /* 0x000fe400008f0eff */
[----:B------:R-:W-:-:S04]  /*7500*/  IADD3 R157, P1, PT, R126, R121, RZ ;  /* 0x000000797e9d7210 */ /* 0x000fc80007f3e0ff */
[----:B------:R-:W-:Y:S02]  /*7510*/  LEA.HI.X.SX32 R158, R126, R122, 0x1, P1 ;  /* 0x0000007a7e9e7211 */ /* 0x000fe400008f0eff */
[----:B------:R-:W-:-:S04]  /*7520*/  IADD3 R170, P1, PT, R129, R121, RZ ;  /* 0x0000007981aa7210 */ /* 0x000fc80007f3e0ff */
[-C--:B------:R-:W-:Y:S02]  /*7530*/  LEA.HI.X.SX32 R171, R129, R122.reuse, 0x1, P1 ;  /* 0x0000007a81ab7211 */ /* 0x080fe400008f0eff */
[CC--:B------:R-:W-:Y:S01]  /*7540*/  IADD3 R151, P1, PT, R132.reuse, R121.reuse, RZ ;  /* 0x0000007984977210 */ /* 0x0c0fe20007f3e0ff */
[----:B------:R-:W-:Y:S01]  /*7550*/  VIADD R141, R201, 0x3f ;  /* 0x0000003fc98d7836 */ /* 0x000fe20000000000 */
[-C--:B------:R-:W-:Y:S02]  /*7560*/  IADD3 R172, P2, PT, R127, R121.reuse, RZ ;  /* 0x000000797fac7210 */ /* 0x080fe40007f5e0ff */
[----:B------:R-:W-:Y:S02]  /*7570*/  LEA.HI.X.SX32 R152, R132, R122, 0x1, P1 ;  /* 0x0000007a84987211 */ /* 0x000fe400008f0eff */
[-C--:B------:R-:W-:Y:S02]  /*7580*/  IADD3 R164, P1, PT, R135, R121.reuse, RZ ;  /* 0x0000007987a47210 */ /* 0x080fe40007f3e0ff */
[----:B------:R-:W-:-:S02]  /*7590*/  IADD3 R155, P3, PT, R128, R121, RZ ;  /* 0x00000079809b7210 */ /* 0x000fc40007f7e0ff */
[-C--:B------:R-:W-:Y:S02]  /*75a0*/  LEA.HI.X.SX32 R165, R135, R122.reuse, 0x1, P1 ;  /* 0x0000007a87a57211 */ /* 0x080fe400008f0eff */
[-C--:B------:R-:W-:Y:S02]  /*75b0*/  LEA.HI.X.SX32 R173, R127, R122.reuse, 0x1, P2 ;  /* 0x0000007a7fad7211 */ /* 0x080fe400010f0eff */
[----:B------:R-:W-:Y:S02]  /*75c0*/  LEA.HI.X.SX32 R156, R128, R122, 0x1, P3 ;  /* 0x0000007a809c7211 */ /* 0x000fe400018f0eff */
[----:B------:R-:W-:Y:S02]  /*75d0*/  ISETP.GT.AND P1, PT, R141, 0x3f, PT ;  /* 0x0000003f8d00780c */ /* 0x000fe40003f24270 */
[-C--:B------:R-:W-:Y:S02]  /*75e0*/  IADD3 R153, P2, PT, R130, R121.reuse, RZ ;  /* 0x0000007982997210 */ /* 0x080fe40007f5e0ff */
[----:B------:R-:W-:-:S02]  /*75f0*/  IADD3 R168, P3, PT, R131, R121, RZ ;  /* 0x0000007983a87210 */ /* 0x000fc40007f7e0ff */
[----:B------:R-:W-:Y:S01]  /*7600*/  ISETP.LT.AND P1, PT, R177, R201, P1 ;  /* 0x000000c9b100720c */ /* 0x000fe20000f21270 */
[----:B------:R-:W-:Y:S01]  /*7610*/  IMAD R139, R167, UR6, RZ ;  /* 0x00000006a78b7c24 */ /* 0x000fe2000f8e02ff */
[-C--:B------:R-:W-:Y:S01]  /*7620*/  LEA.HI.X.SX32 R154, R130, R122.reuse, 0x1, P2 ;  /* 0x0000007a829a7211 */ /* 0x080fe200010f0eff */
[----:B------:R-:W-:Y:S01]  /*7630*/  IMAD R140, R241, UR13, RZ ;  /* 0x0000000df18c7c24 */ /* 0x000fe2000f8e02ff */
[-C--:B------:R-:W-:Y:S02]  /*7640*/  LEA.HI.X.SX32 R169, R131, R122.reuse, 0x1, P3 ;  /* 0x0000007a83a97211 */ /* 0x080fe400018f0eff */
[CC--:B------:R-:W-:Y:S02]  /*7650*/  IADD3 R166, P2, PT, R133.reuse, R121.reuse, RZ ;  /* 0x0000007985a67210 */ /* 0x0c0fe40007f5e0ff */
[----:B------:R-:W-:Y:S02]  /*7660*/  IADD3 R149, P3, PT, R134, R121, RZ ;  /* 0x0000007986957210 */ /* 0x000fe40007f7e0ff */
[----:B------:R-:W-:-:S02]  /*7670*/  LEA.HI.X.SX32 R167, R133, R122, 0x1, P2 ;  /* 0x0000007a85a77211 */ /* 0x000fc400010f0eff */
[-C--:B------:R-:W-:Y:S02]  /*7680*/  LEA.HI.X.SX32 R150, R134, R122.reuse, 0x1, P3 ;  /* 0x0000007a86967211 */ /* 0x080fe400018f0eff */
[-C--:B------:R-:W-:Y:S02]  /*7690*/  IADD3 R147, P2, PT, R136, R121.reuse, RZ ;  /* 0x0000007988937210 */ /* 0x080fe40007f5e0ff */
[-C--:B------:R-:W-:Y:S02]  /*76a0*/  IADD3 R162, P3, PT, R137, R121.reuse, RZ ;  /* 0x0000007989a27210 */ /* 0x080fe40007f7e0ff */
[-C--:B------:R-:W-:Y:S02]  /*76b0*/  IADD3 R144, P4, PT, R138, R121.reuse, RZ ;  /* 0x000000798a907210 */ /* 0x080fe40007f9e0ff */
[-C--:B------:R-:W-:Y:S02]  /*76c0*/  IADD3 R159, P5, PT, R139, R121.reuse, RZ ;  /* 0x000000798b9f7210 */ /* 0x080fe40007fbe0ff */
[----:B------:R-:W-:Y:S01]  /*76d0*/  IADD3 R142, P6, PT, R140, R121, RZ ;  /* 0x000000798c8e7210 */ /* 0x000fe20007fde0ff */
[----:B------:R0:W-:Y:S01]  /*76e0*/  STS.U8 [R176+UR9+0x1f80], R125 ;  /* 0x001f807db0007988 */ /* 0x0001e20008000009 */
[----:B------:R-:W-:-:S02]  /*76f0*/  LEA.HI.X.SX32 R148, R136, R122, 0x1, P2 ;  /* 0x0000007a88947211 */ /* 0x000fc400010f0eff */
[-C--:B------:R-:W-:Y:S01]  /*7700*/  LEA.HI.X.SX32 R163, R137, R122.reuse, 0x1, P3 ;  /* 0x0000007a89a37211 */ /* 0x080fe200018f0eff */
[----:B--2---:R1:W-:Y:S01]  /*7710*/  STS.U8 [R176+UR9+0x5f80], R124 ;  /* 0x005f807cb0007988 */ /* 0x0043e20008000009 */
[-C--:B------:R-:W-:Y:S02]  /*7720*/  LEA.HI.X.SX32 R146, R138, R122.reuse, 0x1, P4 ;  /* 0x0000007a8a927211 */ /* 0x080fe400020f0eff */
[-C--:B------:R-:W-:Y:S02]  /*7730*/  LEA.HI.X.SX32 R160, R139, R122.reuse, 0x1, P5 ;  /* 0x0000007a8ba07211 */ /* 0x080fe400028f0eff */
[----:B------:R-:W-:Y:S01]  /*7740*/  LEA.HI.X.SX32 R143, R140, R122, 0x1, P6 ;  /* 0x0000007a8c8f7211 */ /* 0x000fe200030f0eff */
[----:B0-----:R-:W-:Y:S01]  /*7750*/  @P1 IMAD.MOV.U32 R125, RZ, RZ, R175 ;  /* 0x000000ffff7d1224 */ /* 0x001fe200078e00af */
[----:B------:R-:W-:Y:S01]  /*7760*/  PRMT R122, RZ, 0x7610, R122 ;  /* 0x00007610ff7a7816 */ /* 0x000fe2000000007a */
[----:B-1----:R-:W-:-:S05]  /*7770*/  @P1 IMAD.MOV.U32 R124, RZ, RZ, R174 ;  /* 0x000000ffff7c1224 */ /* 0x002fca00078e00ae */
[----:B------:R0:W2:Y:S01]  /*7780*/  @P1 LDG.E.U8 R122, desc[UR24][R124.64] ;  /* 0x000000187c7a1981 */ /* 0x0000a2000c1e1100 */
[----:B------:R-:W-:-:S04]  /*7790*/  SHF.R.S32.HI R121, RZ, 0x7, R202 ;  /* 0x00000007ff797819 */ /* 0x000fc800000114ca */
[----:B------:R-:W-:-:S04]  /*77a0*/  SGXT R121, R121, 0x1 ;  /* 0x000000017979781a */ /* 0x000fc80000000200 */
[----:B------:R-:W-:-:S04]  /*77b0*/  LOP3.LUT R121, R121, 0x90, RZ, 0xc0, !PT ;  /* 0x0000009079797812 */ /* 0x000fc800078ec0ff */
[----:B------:R-:W-:Y:S01]  /*77c0*/  LOP3.LUT R121, R121, 0x7f, R202, 0x78, !PT ;  /* 0x0000007f79797812 */ /* 0x000fe200078e78ca */
[----:B0-----:R-:W-:Y:S02]  /*77d0*/  @P1 IMAD.MOV.U32 R124, RZ, RZ, R172 ;  /* 0x000000ffff7c1224 */ /* 0x001fe400078e00ac */
[----:B------:R-:W-:Y:S02]  /*77e0*/  @P1 IMAD.MOV.U32 R125, RZ, RZ, R173 ;  /* 0x000000ffff7d1224 */ /* 0x000fe400078e00ad */
[----:B--2---:R0:W-:Y:S02]  /*77f0*/  STS.U8 [R121+UR9+0x10000], R122 ;  /* 0x0100007a79007988 */ /* 0x0041e40008000009 */
[----:B0-----:R-:W-:-:S06]  /*7800*/  PRMT R122, RZ, 0x7610, R122 ;  /* 0x00007610ff7a7816 */ /* 0x001fcc000000007a */
[----:B------:R0:W2:Y:S02]  /*7810*/  @P1 LDG.E.U8 R122, desc[UR24][R124.64] ;  /* 0x000000187c7a1981 */ /* 0x0000a4000c1e1100 */
[----:B0-----:R-:W-:Y:S02]  /*7820*/  @P1 IMAD.MOV.U32 R124, RZ, RZ, R170 ;  /* 0x000000ffff7c1224 */ /* 0x001fe400078e00aa */
[----:B------:R-:W-:Y:S01]  /*7830*/  @P1 IMAD.MOV.U32 R125, RZ, RZ, R171 ;  /* 0x000000ffff7d1224 */ /* 0x000fe200078e00ab */
        /* <DEDUP_REMOVED lines=27> */
[----:B------:R0:W2:Y:S01]  /*79f0*/  @P1 LDG.E.U8 R122, desc[UR24][R124.64] ;  /* 0x000000187c7a1981 */ /* 0x0000a2000c1e1100 */
[----:B------:R-:W-:Y:S01]  /*7a00*/  PRMT R123, RZ, 0x7610, R123 ;  /* 0x00007610ff7b7816 */ /* 0x000fe2000000007b */
[----:B0-----:R-:W-:Y:S02]  /*7a10*/  @P1 IMAD.MOV.U32 R124, RZ, RZ, R157 ;  /* 0x000000ffff7c1224 */ /* 0x001fe400078e009d */
[----:B------:R-:W-:-:S05]  /*7a20*/  @P1 IMAD.MOV.U32 R125, RZ, RZ, R158 ;  /* 0x000000ffff7d1224 */ /* 0x000fca00078e009e */
[----:B------:R0:W3:Y:S02]  /*7a30*/  @P1 LDG.E.U8 R123, desc[UR24][R124.64] ;  /* 0x000000187c7b1981 */ /* 0x0000e4000c1e1100 */
[----:B0-----:R-:W-:Y:S02]  /*7a40*/  @P1 IMAD.MOV.U32 R124, RZ, RZ, R155 ;  /* 0x000000ffff7c1224 */ /* 0x001fe400078e009b */
[----:B------:R-:W-:Y:S01]  /*7a50*/  @P1 IMAD.MOV.U32 R125, RZ, RZ, R156 ;  /* 0x000000ffff7d1224 */ /* 0x000fe200078e009c */
[----:B--2---:R0:W-:Y:S02]  /*7a60*/  STS.U8 [R121+UR9+0x10e00], R122 ;  /* 0x010e007a79007988 */ /* 0x0041e40008000009 */
[----:B0-----:R-:W-:-:S06]  /*7a70*/  PRMT R122, RZ, 0x7610, R122 ;  /* 0x00007610ff7a7816 */ /* 0x001fcc000000007a */
[----:B------:R0:W2:Y:S01]  /*7a80*/  @P1 LDG.E.U8 R122, desc[UR24][R124.64] ;  /* 0x000000187c7a1981 */ /* 0x0000a2000c1e1100 */
[----:B------:R-:W-:-:S05]  /*7a90*/  LOP3.LUT R128, R121, 0x20, RZ, 0x3c, !PT ;  /* 0x0000002079807812 */ /* 0x000fca00078e3cff */
[----:B---3--:R-:W-:Y:S01]  /*7aa0*/  STS.U8 [R128+UR9+0x10100], R123 ;  /* 0x0101007b80007988 */ /* 0x008fe20008000009 */
        /* <DEDUP_REMOVED lines=15> */
[----:B------:R-:W-:Y:S01]  /*7ba0*/  @P1 IMAD.MOV.U32 R123, RZ, RZ, R148 ;  /* 0x000000ffff7b1224 */ /* 0x000fe200078e0094 */
[----:B0-----:R-:W-:Y:S01]  /*7bb0*/  PRMT R124, RZ, 0x7610, R124 ;  /* 0x00007610ff7c7816 */ /* 0x001fe2000000007c */
[----:B------:R-:W-:Y:S02]  /*7bc0*/  @P1 IMAD.MOV.U32 R126, RZ, RZ, R144 ;  /* 0x000000ffff7e1224 */ /* 0x000fe400078e0090 */
[----:B------:R-:W-:Y:S01]  /*7bd0*/  @P1 IMAD.MOV.U32 R127, RZ, RZ, R146 ;  /* 0x000000ffff7f1224 */ /* 0x000fe200078e0092 */
[----:B--2---:R0:W-:Y:S02]  /*7be0*/  STS.U8 [R128+UR9+0x10900], R122 ;  /* 0x0109007a80007988 */ /* 0x0041e40008000009 */
[----:B0-----:R-:W-:-:S05]  /*7bf0*/  @P1 IMAD.MOV.U32 R122, RZ, RZ, R147 ;  /* 0x000000ffff7a1224 */ /* 0x001fca00078e0093 */
[----:B------:R0:W2:Y:S02]  /*7c00*/  @P1 LDG.E.U8 R124, desc[UR24][R122.64] ;  /* 0x000000187a7c1981 */ /* 0x0000a4000c1e1100 */
[----:B0-----:R-:W-:Y:S02]  /*7c10*/  PRMT R123, RZ, 0x7610, R123 ;  /* 0x00007610ff7b7816 */ /* 0x001fe4000000007b */
[----:B------:R-:W-:-:S04]  /*7c20*/  PRMT R122, RZ, 0x7610, R122 ;  /* 0x00007610ff7a7816 */ /* 0x000fc8000000007a */
[----:B------:R0:W3:Y:S02]  /*7c30*/  @P1 LDG.E.U8 R123, desc[UR24][R126.64] ;  /* 0x000000187e7b1981 */ /* 0x0000e4000c1e1100 */
[----:B0-----:R-:W-:Y:S02]  /*7c40*/  @P1 IMAD.MOV.U32 R126, RZ, RZ, R142 ;  /* 0x000000ffff7e1224 */ /* 0x001fe400078e008e */
[----:B------:R-:W-:-:S05]  /*7c50*/  @P1 IMAD.MOV.U32 R127, RZ, RZ, R143 ;  /* 0x000000ffff7f1224 */ /* 0x000fca00078e008f */
[----:B------:R-:W4:Y:S04]  /*7c60*/  @P1 LDG.E.U8 R122, desc[UR24][R126.64] ;  /* 0x000000187e7a1981 */ /* 0x000f28000c1e1100 */
[----:B------:R0:W-:Y:S04]  /*7c70*/  STL [R1+0x208], R174 ;  /* 0x000208ae01007387 */ /* 0x0001e80000100800 */
        /* <DEDUP_REMOVED lines=27> */
[----:B------:R0:W-:Y:S01]  /*7e30*/  STL [R1+0x264], R163 ;  /* 0x000264a301007387 */ /* 0x0001e20000100800 */
[----:B------:R-:W-:-:S03]  /*7e40*/  ISETP.NE.U32.AND P1, PT, RZ, UR7, PT ;  /* 0x00000007ff007c0c */ /* 0x000fc6000bf25070 */
[----:B------:R0:W-:Y:S04]  /*7e50*/  STL [R1+0x26c], R146 ;  /* 0x00026c9201007387 */ /* 0x0001e80000100800 */
[----:B------:R0:W-:Y:S04]  /*7e60*/  STL [R1+0x274], R160 ;  /* 0x000274a001007387 */ /* 0x0001e80000100800 */
[----:B------:R0:W-:Y:S01]  /*7e70*/  STL [R1+0x27c], R143 ;  /* 0x00027c8f01007387 */ /* 0x0001e20000100800 */
[C---:B------:R-:W-:Y:S02]  /*7e80*/  ISETP.LT.OR P2, PT, R141.reuse, 0x40, P1 ;  /* 0x000000408d00780c */ /* 0x040fe40000f41670 */
[----:B------:R-:W-:Y:S01]  /*7e90*/  ISETP.GE.AND P3, PT, R141, 0x80, PT ;  /* 0x000000808d00780c */ /* 0x000fe20003f66270 */
[----:B--2---:R0:W-:Y:S04]  /*7ea0*/  STS.U8 [R128+UR9+0x10b00], R124 ;  /* 0x010b007c80007988 */ /* 0x0041e80008000009 */
[----:B---3--:R0:W-:Y:S04]  /*7eb0*/  STS.U8 [R128+UR9+0x10d00], R123 ;  /* 0x010d007b80007988 */ /* 0x0081e80008000009 */
[----:B----4-:R0:W-:Y:S01]  /*7ec0*/  STS.U8 [R128+UR9+0x10f00], R122 ;  /* 0x010f007a80007988 */ /* 0x0101e20008000009 */
[----:B------:R1:W-:Y:S06]  /*7ed0*/  MEMBAR.ALL.CTA ;  /* 0x0000000000007992 */ /* 0x0003ec0000008000 */
[----:B-1----:R-:W1:Y:S02]  /*7ee0*/  FENCE.VIEW.ASYNC.S ;  /* 0x00000000000073c6 */ /* 0x002e640000000000 */
[----:B-1----:R-:W-:Y:S06]  /*7ef0*/  BAR.SYNC.DEFER_BLOCKING 0x0 ;  /* 0x0000000000007b1d */ /* 0x002fec0000010000 */
[----:B------:R-:W-:Y:S05]  /*7f00*/  @P2 BRA `(.L_x_6) ;  /* 0x0000000000dc2947 */ /* 0x000fea0003800000 */
[----:B------:R-:W-:Y:S02]  /*7f10*/  USHF.R.U32.HI UR16, URZ, 0x4, UR9 ;  /* 0x00000004ff107899 */ /* 0x000fe40008011609 */
[----:B------:R-:W-:Y:S02]  /*7f20*/  UIADD3 UR5, UPT, UPT, UR9, 0x10000, URZ ;  /* 0x0001000009057890 */ /* 0x000fe4000fffe0ff */
[----:B------:R-:W-:Y:S02]  /*7f30*/  USGXT.U32 UR16, UR16, 0xe ;  /* 0x0000000e1010789a */ /* 0x000fe40008000000 */
[----:B------:R-:W-:Y:S02]  /*7f40*/  USHF.R.U32.HI UR5, URZ, 0x4, UR5 ;  /* 0x00000004ff057899 */ /* 0x000fe40008011605 */
[----:B------:R-:W-:Y:S01]  /*7f50*/  UIADD3 UR36, UP1, UPT, UR16, 0x100, URZ ;  /* 0x0000010010247890 */ /* 0x000fe2000ff3e0ff */
[----:B------:R-:W-:Y:S01]  /*7f60*/  UMOV UR4, URZ ;  /* 0x000000ff00047c82 */ /* 0x000fe20008000000 */
[----:B------:R-:W-:-:S02]  /*7f70*/  USGXT.U32 UR6, UR5, 0xe ;  /* 0x0000000e0506789a */ /* 0x000fc40008000000 */
[----:B------:R-:W-:Y:S01]  /*7f80*/  UIADD3.X UR37, UPT, UPT, UR4, 0x40004040, URZ, UP1, !UPT ;  /* 0x4000404004257890 */ /* 0x000fe20008ffe4ff */
[----:B------:R-:W-:Y:S02]  /*7f90*/  UMOV UR5, URZ ;  /* 0x000000ff00057c82 */ /* 0x000fe40008000000 */
[----:B------:R-:W-:Y:S01]  /*7fa0*/  UMOV UR4, UR12 ;  /* 0x0000000c00047c82 */ /* 0x000fe20008000000 */
[----:B------:R-:W-:Y:S01]  /*7fb0*/  UMOV UR18, 0xfffffffe ;  /* 0xfffffffe00127882 */ /* 0x000fe20000000000 */
[----:B------:R-:W-:Y:S01]  /*7fc0*/  UMOV UR19, 0x7fffbfdf ;  /* 0x7fffbfdf00137882 */ /* 0x000fe20000000000 */
[----:B------:R-:W-:Y:S01]  /*7fd0*/  UMOV UR7, URZ ;  /* 0x000000ff00077c82 */ /* 0x000fe20008000000 */
[----:B------:R-:W-:Y:S01]  /*7fe0*/  UMOV UR50, UR4 ;  /* 0x0000000400327c82 */ /* 0x000fe20008000000 */
[----:B------:R-:W-:Y:S02]  /*7ff0*/  UIADD3.64 UR4, UPT, UPT, UR6, -UR18, URZ ;  /* 0x8000001206047297 */ /* 0x000fe4000fffe0ff */
[----:B------:R-:W-:-:S02]  /*8000*/  UIADD3 UR13, UPT, UPT, UR8, 0x40, URZ ;  /* 0x00000040080d7890 */ /* 0x000fc4000fffe0ff */
[----:B------:R-:W-:Y:S02]  /*8010*/  UIADD3.64 UR18, UPT, UPT, UR36, 0x100, URZ ;  /* 0x0000010024127897 */ /* 0x000fe4000fffe0ff */
[----:B------:R-:W-:Y:S02]  /*8020*/  UIADD3 UR51, UPT, UPT, UR8, 0x40, URZ ;  /* 0x0000004008337890 */ /* 0x000fe4000fffe0ff */
[----:B------:R-:W-:Y:S02]  /*8030*/  UIADD3.64 UR38, UPT, UPT, UR36, 0x200, URZ ;  /* 0x0000020024267897 */ /* 0x000fe4000fffe0ff */
[----:B------:R-:W-:Y:S02]  /*8040*/  UIADD3 UR42, UPT, UPT, UR8, 0x80, URZ ;  /* 0x00000080082a7890 */ /* 0x000fe4000fffe0ff */
[----:B------:R-:W-:Y:S02]  /*8050*/  UIADD3.64 UR40, UPT, UPT, UR36, 0x300, URZ ;  /* 0x0000030024287897 */ /* 0x000fe4000fffe0ff */
[----:B------:R-:W-:-:S02]  /*8060*/  UIADD3 UR52, UPT, UPT, UR8, 0x80, URZ ;  /* 0x0000008008347890 */ /* 0x000fc4000fffe0ff */
[----:B------:R-:W-:Y:S02]  /*8070*/  UIADD3.64 UR44, UPT, UPT, UR36, 0x400, URZ ;  /* 0x00000400242c7897 */ /* 0x000fe4000fffe0ff */
[----:B------:R-:W-:Y:S02]  /*8080*/  UIADD3 UR43, UPT, UPT, UR8, 0xc0, URZ ;  /* 0x000000c0082b7890 */ /* 0x000fe4000fffe0ff */
[----:B------:R-:W-:Y:S01]  /*8090*/  UIADD3.64 UR46, UPT, UPT, UR36, 0x500, URZ ;  /* 0x00000500242e7897 */ /* 0x000fe2000fffe0ff */
[----:B------:R-:W-:Y:S01]  /*80a0*/  UMOV UR22, 0x0 ;  /* 0x0000000000167882 */ /* 0x000fe20000000000 */
[----:B------:R-:W-:Y:S01]  /*80b0*/  UMOV UR23, 0x8108490 ;  /* 0x0810849000177882 */ /* 0x000fe20000000000 */
[----:B------:R-:W-:Y:S01]  /*80c0*/  UIADD3 UR53, UPT, UPT, UR8, 0xc0, URZ ;  /* 0x000000c008357890 */ /* 0x000fe2000fffe0ff */
[----:B------:R-:W-:Y:S01]  /*80d0*/  UMOV UR17, 0x40004040 ;  /* 0x4000404000117882 */ /* 0x000fe20000000000 */
[----:B------:R-:W-:Y:S01]  /*80e0*/  UIADD3.64 UR48, UPT, UPT, UR36, 0x600, URZ ;  /* 0x0000060024307897 */ /* 0x000fe2000fffe0ff */
[----:B------:R-:W-:Y:S01]  /*80f0*/  UMOV UR7, 0x80004020 ;  /* 0x8000402000077882 */ /* 0x000fe20000000000 */
[----:B------:R-:W-:Y:S01]  /*8100*/  UMOV UR30, 0x0 ;  /* 0x00000000001e7882 */ /* 0x000fe20000000000 */
[----:B------:R-:W-:Y:S01]  /*8110*/  UMOV UR31, 0x8108490 ;  /* 0x08108490001f7882 */ /* 0x000fe20000000000 */
[----:B------:R-:W-:Y:S01]  /*8120*/  UMOV UR28, 0x0 ;  /* 0x00000000001c7882 */ /* 0x000fe20000000000 */
[----:B------:R-:W-:Y:S01]  /*8130*/  UMOV UR29, 0x8108490 ;  /* 0x08108490001d7882 */ /* 0x000fe20000000000 */
[----:B------:R1:W-:Y:S01]  /*8140*/  UTCQMMA gdesc[UR16], gdesc[UR6], tmem[UR8], tmem[UR22], idesc[UR23], !UPT ;  /* 0x00ff1606100075ea */ /* 0x0003e2000f800308 */
[----:B------:R-:W-:Y:S01]  /*8150*/  UMOV UR20, 0x0 ;  /* 0x0000000000147882 */ /* 0x000fe20000000000 */
[----:B------:R-:W-:Y:S01]  /*8160*/  UMOV UR21, 0x8108490 ;  /* 0x0810849000157882 */ /* 0x000fe20000000000 */
[----:B------:R1:W-:Y:S01]  /*8170*/  UTCQMMA gdesc[UR36], gdesc[UR4], tmem[UR8], tmem[UR30], idesc[UR31], UPT ;  /* 0x00ff1e04240075ea */ /* 0x0003e2000b800308 */
        /* <DEDUP_REMOVED lines=12> */
[----:B------:R1:W-:Y:S01]  /*8240*/  UTCQMMA gdesc[UR46], gdesc[UR6], tmem[UR43], tmem[UR34], idesc[UR35], !UPT ;  /* 0x00ff22062e0075ea */ /* 0x0003e2000f80032b */
[----:B------:R1:W-:Y:S01]  /*8250*/  UTCQMMA gdesc[UR48], gdesc[UR4], tmem[UR53], tmem[UR54], idesc[UR55], UPT ;  /* 0x00ff3604300075ea */ /* 0x0003e2000b800335 */
[----:B------:R1:W-:Y:S01]  /*8260*/  UTCBAR [UR50], URZ ;  /* 0x000000ff320073e9 */ /* 0x0003e200080000ff */
[----:B------:R-:W-:Y:S01]  /*8270*/  NOP ;  /* 0x0000000000007918 */ /* 0x000fe20000000000 */
.L_x_6:
[----:B-1----:R-:W-:Y:S01]  /*8280*/  UMOV UR6, URZ ;  /* 0x000000ff00067c82 */ /* 0x002fe20008000000 */
[----:B------:R-:W-:Y:S05]  /*8290*/  @!P3 BRA `(.L_x_7) ;  /* 0x000000680074b947 */ /* 0x000fea0003800000 */
[----:B0-----:R-:W-:Y:S01]  /*82a0*/  SHF.R.S32.HI R122, RZ, 0x1f, R141 ;  /* 0x0000001fff7a7819 */ /* 0x001fe2000001148d */
[----:B------:R-:W-:Y:S02]  /*82b0*/  UIADD3 UR4, UPT, UPT, UR9, 0x8000, URZ ;  /* 0x0000800009047890 */ /* 0x000fe4000fffe0ff */
[----:B------:R-:W-:Y:S01]  /*82c0*/  UIADD3 UR5, UPT, UPT, UR9, 0x11000, URZ ;  /* 0x0001100009057890 */ /* 0x000fe2000fffe0ff */
[----:B------:R-:W-:Y:S01]  /*82d0*/  LEA.HI R122, R122, R141, RZ, 0x6 ;  /* 0x0000008d7a7a7211 */ /* 0x000fe200078f30ff */
[----:B------:R-:W-:Y:S02]  /*82e0*/  USHF.R.U32.HI UR4, URZ, 0x4, UR4 ;  /* 0x00000004ff047899 */ /* 0x000fe40008011604 */
[----:B------:R-:W-:Y:S01]  /*82f0*/  USHF.R.U32.HI UR5, URZ, 0x4, UR5 ;  /* 0x00000004ff057899 */ /* 0x000fe20008011605 */
[----:B------:R-:W-:Y:S01]  /*8300*/  SHF.R.S32.HI R122, RZ, 0x6, R122 ;  /* 0x00000006ff7a7819 */ /* 0x000fe2000001147a */
[----:B------:R-:W-:Y:S02]  /*8310*/  USGXT.U32 UR18, UR4, 0xe ;  /* 0x0000000e0412789a */ /* 0x000fe40008000000 */
[----:B------:R-:W-:Y:S01]  /*8320*/  USGXT.U32 UR6, UR5, 0xe ;  /* 0x0000000e0506789a */ /* 0x000fe20008000000 */
[----:B------:R-:W-:Y:S01]  /*8330*/  VIMNMX R122, PT, PT, R122, 0x2, !PT ;  /* 0x000000027a7a7848 */ /* 0x000fe20007fe0100 */
[----:B------:R-:W-:Y:S01]  /*8340*/  UIADD3 UR26, UP1, UPT, UR18, 0x100, URZ ;  /* 0x00000100121a7890 */ /* 0x000fe2000ff3e0ff */
[----:B------:R-:W-:Y:S01]  /*8350*/  UMOV UR4, URZ ;  /* 0x000000ff00047c82 */ /* 0x000fe20008000000 */
[----:B------:R-:W-:-:S02]  /*8360*/  USHF.L.U32 UR13, UR14, 0x6, URZ ;  /* 0x000000060e0d7899 */ /* 0x000fc400080006ff */
[----:B------:R-:W-:Y:S01]  /*8370*/  VIADD R123, R122, 0xfffffffe ;  /* 0xfffffffe7a7b7836 */ /* 0x000fe20000000000 */
[----:B------:R-:W-:Y:S01]  /*8380*/  USHF.L.U32 UR22, UR15, 0x6, URZ ;  /* 0x000000060f167899 */ /* 0x000fe200080006ff */
[----:B------:R-:W-:Y:S01]  /*8390*/  IMAD.MOV.U32 R122, RZ, RZ, RZ ;  /* 0x000000ffff7a7224 */ /* 0x000fe200078e00ff */
[----:B------:R-:W-:Y:S02]  /*83a0*/  UIADD3.X UR27, UPT, UPT, UR4, 0x40004040, URZ, UP1, !UPT ;  /* 0x40004040041b7890 */ /* 0x000fe40008ffe4ff */
[----:B------:R0:W-:Y:S01]  /*83b0*/  STL [R1+0x29c], R123 ;  /* 0x00029c7b01007387 */ /* 0x0001e20000100800 */
[----:B------:R-:W-:Y:S01]  /*83c0*/  UMOV UR14, 0xfffffffe ;  /* 0xfffffffe000e7882 */ /* 0x000fe20000000000 */
[----:B------:R-:W-:Y:S01]  /*83d0*/  UMOV UR15, 0x7fffbfdf ;  /* 0x7fffbfdf000f7882 */ /* 0x000fe20000000000 */
[----:B------:R-:W-:Y:S01]  /*83e0*/  UMOV UR7, URZ ;  /* 0x000000ff00077c82 */ /* 0x000fe20008000000 */
[----:B------:R0:W-:Y:S01]  /*83f0*/  STL [R1+0x284], RZ ;  /* 0x000284ff01007387 */ /* 0x0001e20000100800 */
[----:B------:R-:W-:-:S02]  /*8400*/  UIADD3.64 UR14, UPT, UPT, UR6, -UR14, URZ ;  /* 0x8000000e060e7297 */ /* 0x000fc4000fffe0ff */
[----:B------:R-:W-:Y:S02]  /*8410*/  USHF.R.S32.HI UR23, URZ, 0x1f, UR13 ;  /* 0x0000001fff177899 */ /* 0x000fe4000801140d */
[----:B------:R-:W-:Y:S02]  /*8420*/  USHF.R.S32.HI UR54, URZ, 0x1f, UR22 ;  /* 0x0000001fff367899 */ /* 0x000fe40008011416 */
[----:B------:R-:W-:Y:S02]  /*8430*/  UIADD3.64 UR28, UPT, UPT, UR26, 0x100, URZ ;  /* 0x000001001a1c7897 */ /* 0x000fe4000fffe0ff */
[----:B------:R-:W-:Y:S02]  /*8440*/  UIADD3.64 UR30, UPT, UPT, UR26, 0x200, URZ ;  /* 0x000002001a1e7897 */ /* 0x000fe4000fffe0ff */
[----:B------:R-:W-:Y:S02]  /*8450*/  UIADD3.64 UR32, UPT, UPT, UR26, 0x300, URZ ;  /* 0x000003001a207897 */ /* 0x000fe4000fffe0ff */
[----:B------:R-:W-:-:S02]  /*8460*/  UIADD3.64 UR34, UPT, UPT, UR26, 0x400, URZ ;  /* 0x000004001a227897 */ /* 0x000fc4000fffe0ff */
[----:B------:R-:W-:Y:S02]  /*8470*/  UIADD3.64 UR36, UPT, UPT, UR26, 0x500, URZ ;  /* 0x000005001a247897 */ /* 0x000fe4000fffe0ff */
[----:B------:R-:W-:Y:S01]  /*8480*/  UIADD3.64 UR38, UPT, UPT, UR26, 0x600, URZ ;  /* 0x000006001a267897 */ /* 0x000fe2000fffe0ff */
[----:B------:R-:W-:Y:S01]  /*8490*/  UMOV UR7, 0x1 ;  /* 0x0000000100077882 */ /* 0x000fe20000000000 */
[----:B------:R-:W-:Y:S01]  /*84a0*/  UMOV UR16, UR6 ;  /* 0x0000000600107c82 */ /* 0x000fe20008000000 */
[----:B0-----:R-:W-:-:S09]  /*84b0*/  UMOV UR17, 0x80004020 ;  /* 0x8000402000117882 */ /* 0x001fd20000000000 */
.L_x_10:
[----:B------:R-:W2:Y:S04]  /*84c0*/  LDL.LU R128, [R1+0x280] ;  /* 0x0002800001807983 */ /* 0x000ea80000300800 */
[----:B------:R-:W3:Y:S04]  /*84d0*/  LDL.LU R127, [R1+0x278] ;  /* 0x00027800017f7983 */ /* 0x000ee80000300800 */
[----:B------:R-:W4:Y:S04]  /*84e0*/  LDL.LU R125, [R1+0x270] ;  /* 0x00027000017d7983 */ /* 0x000f280000300800 */
[----:B-----5:R-:W5:Y:S04]  /*84f0*/  LDL.LU R124, [R1+0x268] ;  /* 0x00026800017c7983 */ /* 0x020f680000300800 */
[----:B-1----:R-:W5:Y:S04]  /*8500*/  LDL.LU R123, [R1+0x260] ;  /* 0x00026000017b7983 */ /* 0x002f680000300800 */
[----:B------:R-:W5:Y:S01]  /*8510*/  LDL.LU R126, [R1+0x27c] ;  /* 0x00027c00017e7983 */ /* 0x000f620000300800 */
[----:B------:R-:W-:Y:S01]  /*8520*/  IMAD.U32 R122, R122, -0x80000000, RZ ;  /* 0x800000007a7a7824 */ /* 0x000fe200078e00ff */
[----:B--2---:R-:W-:-:S02]  /*8530*/  IADD3 R128, P6, PT, R128, UR22, RZ ;  /* 0x0000001680807c10 */ /* 0x004fc4000ffde0ff */
[----:B---3--:R-:W-:Y:S02]  /*8540*/  IADD3 R127, P2, PT, R127, UR22, RZ ;  /* 0x000000167f7f7c10 */ /* 0x008fe4000ff5e0ff */
[----:B----4-:R-:W-:Y:S02]  /*8550*/  IADD3 R125, P3, PT, R125, UR22, RZ ;  /* 0x000000167d7d7c10 */ /* 0x010fe4000ff7e0ff */
[----:B-----5:R-:W-:-:S03]  /*8560*/  IADD3 R124, P4, PT, R124, UR22, RZ ;  /* 0x000000167c7c7c10 */ /* 0x020fc6000ff9e0ff */
[----:B------:R0:W-:Y:S04]  /*8570*/  STL [R1+0x270], R125 ;  /* 0x0002707d01007387 */ /* 0x0001e80000100800 */
[----:B------:R-:W-:Y:S01]  /*8580*/  STL [R1+0x280], R128 ;  /* 0x0002808001007387 */ /* 0x000fe20000100800 */
[----:B------:R-:W-:-:S03]  /*8590*/  IADD3 R123, P5, PT, R123, UR22, RZ ;  /* 0x000000167b7b7c10 */ /* 0x000fc6000ffbe0ff */
[----:B0-----:R-:W2:Y:S04]  /*85a0*/  LDL.LU R125, [R1+0x258] ;  /* 0x00025800017d7983 */ /* 0x001ea80000300800 */
[----:B------:R-:W-:Y:S04]  /*85b0*/  STL [R1+0x278], R127 ;  /* 0x0002787f01007387 */ /* 0x000fe80000100800 */
[----:B------:R0:W-:Y:S04]  /*85c0*/  STL [R1+0x268], R124 ;  /* 0x0002687c01007387 */ /* 0x0001e80000100800 */
[----:B0-----:R-:W3:Y:S04]  /*85d0*/  LDL.LU R124, [R1+0x274] ;  /* 0x00027400017c7983 */ /* 0x001ee80000300800 */
[----:B------:R0:W-:Y:S04]  /*85e0*/  STL [R1+0x260], R123 ;  /* 0x0002607b01007387 */ /* 0x0001e80000100800 */
[----:B0-----:R-:W4:Y:S01]  /*85f0*/  LDL.LU R123, [R1+0x250] ;  /* 0x00025000017b7983 */ /* 0x001f220000300800 */
[----:B------:R-:W-:-:S03]  /*8600*/  IADD3.X R126, PT, PT, R126, UR54, RZ, P6, !PT ;  /* 0x000000367e7e7c10 */ /* 0x000fc6000b7fe4ff */
[----:B------:R-:W5:Y:S04]  /*8610*/  LDL.LU R151, [R1+0x26c] ;  /* 0x00026c0001977983 */ /* 0x000f680000300800 */
[----:B------:R-:W5:Y:S04]  /*8620*/  LDL.LU R150, [R1+0x248] ;  /* 0x0002480001967983 */ /* 0x000f680000300800 */
[----:B------:R-:W5:Y:S04]  /*8630*/  LDL.LU R149, [R1+0x264] ;  /* 0x0002640001957983 */ /* 0x000f680000300800 */
[----:B------:R0:W-:Y:S04]  /*8640*/  STL [R1+0x27c], R126 ;  /* 0x00027c7e01007387 */ /* 0x0001e80000100800 */
[----:B------:R-:W5:Y:S04]  /*8650*/  LDL.LU R148, [R1+0x240] ;  /* 0x0002400001947983 */ /* 0x000f680000300800 */
        /* <DEDUP_REMOVED lines=20> */
[----:B0-----:R-:W5:Y:S01]  /*87a0*/  LDL.LU R126, [R1+0x20c] ;  /* 0x00020c00017e7983 */ /* 0x001f620000300800 */
[----:B--2---:R-:W-:-:S05]  /*87b0*/  IADD3 R125, P6, PT, R125, UR22, RZ ;  /* 0x000000167d7d7c10 */ /* 0x004fca000ffde0ff */
[----:B------:R0:W-:Y:S04]  /*87c0*/  STL [R1+0x258], R125 ;  /* 0x0002587d01007387 */ /* 0x0001e80000100800 */
[----:B0-----:R-:W2:Y:S01]  /*87d0*/  LDL.LU R125, [R1+0x1e8] ;  /* 0x0001e800017d7983 */ /* 0x001ea20000300800 */
[----:B---3--:R-:W-:-:S05]  /*87e0*/  IADD3.X R124, PT, PT, R124, UR54, RZ, P2, !PT ;  /* 0x000000367c7c7c10 */ /* 0x008fca00097fe4ff */
[----:B------:R0:W-:Y:S01]  /*87f0*/  STL [R1+0x274], R124 ;  /* 0x0002747c01007387 */ /* 0x0001e20000100800 */
[----:B----4-:R-:W-:-:S03]  /*8800*/  IADD3 R123, P2, PT, R123, UR22, RZ ;  /* 0x000000167b7b7c10 */ /* 0x010fc6000ff5e0ff */
[----:B0-----:R-:W3:Y:S04]  /*8810*/  LDL.LU R124, [R1+0x204] ;  /* 0x00020400017c7983 */ /* 0x001ee80000300800 */
[----:B------:R0:W-:Y:S04]  /*8820*/  STL [R1+0x250], R123 ;  /* 0x0002507b01007387 */ /* 0x0001e80000100800 */
[----:B0-----:R-:W4:Y:S01]  /*8830*/  LDL.LU R123, [R1+0x1e0] ;  /* 0x0001e000017b7983 */ /* 0x001f220000300800 */
[----:B-----5:R-:W-:Y:S02]  /*8840*/  IADD3.X R151, PT, PT, R151, UR54, RZ, P3, !PT ;  /* 0x0000003697977c10 */ /* 0x020fe40009ffe4ff */
[----:B------:R-:W-:-:S02]  /*8850*/  IADD3 R150, P3, PT, R150, UR22, RZ ;  /* 0x0000001696967c10 */ /* 0x000fc4000ff7e0ff */
[----:B------:R-:W-:Y:S01]  /*8860*/  IADD3.X R149, PT, PT, R149, UR54, RZ, P4, !PT ;  /* 0x0000003695957c10 */ /* 0x000fe2000a7fe4ff */
[----:B------:R-:W-:Y:S01]  /*8870*/  STL [R1+0x26c], R151 ;  /* 0x00026c9701007387 */ /* 0x000fe20000100800 */
[----:B------:R-:W-:Y:S02]  /*8880*/  IADD3 R148, P4, PT, R148, UR22, RZ ;  /* 0x0000001694947c10 */ /* 0x000fe4000ff9e0ff */
[----:B------:R-:W-:Y:S01]  /*8890*/  IADD3.X R147, PT, PT, R147, UR54, RZ, P5, !PT ;  /* 0x0000003693937c10 */ /* 0x000fe2000affe4ff */
[----:B------:R-:W-:Y:S01]  /*88a0*/  STL [R1+0x248], R150 ;  /* 0x0002489601007387 */ /* 0x000fe20000100800 */
[----:B------:R-:W-:-:S03]  /*88b0*/  IADD3 R146, P5, PT, R146, UR22, RZ ;  /* 0x0000001692927c10 */ /* 0x000fc6000ffbe0ff */
[----:B------:R-:W-:Y:S01]  /*88c0*/  STL [R1+0x264], R149 ;  /* 0x0002649501007387 */ /* 0x000fe20000100800 */
[----:B------:R-:W-:-:S03]  /*88d0*/  IADD3.X R144, PT, PT, R144, UR54, RZ, P6, !PT ;  /* 0x0000003690907c10 */ /* 0x000fc6000b7fe4ff */
        /* <DEDUP_REMOVED lines=36> */
[----:B------:R-:W-:Y:S04]  /*8b20*/  STL [R1+0x1f8], R129 ;  /* 0x0001f88101007387 */ /* 0x000fe80000100800 */
[----:B------:R0:W-:Y:S04]  /*8b30*/  STL [R1+0x20c], R126 ;  /* 0x00020c7e01007387 */ /* 0x0001e80000100800 */
[----:B------:R-:W-:Y:S04]  /*8b40*/  STL [R1+0x214], R128 ;  /* 0x0002148001007387 */ /* 0x000fe80000100800 */
[----:B0-----:R-:W5:Y:S04]  /*8b50*/  LDL.LU R126, [R1+0x1fc] ;  /* 0x0001fc00017e7983 */ /* 0x001f680000300800 */
[----:B------:R-:W-:Y:S01]  /*8b60*/  STL [R1+0x1f0], R127 ;  /* 0x0001f07f01007387 */ /* 0x000fe20000100800 */
[----:B--2---:R-:W-:-:S05]  /*8b70*/  IADD3 R125, P5, PT, R125, UR13, RZ ;  /* 0x0000000d7d7d7c10 */ /* 0x004fca000ffbe0ff */
[----:B------:R0:W-:Y:S04]  /*8b80*/  STL [R1+0x1e8], R125 ;  /* 0x0001e87d01007387 */ /* 0x0001e80000100800 */
[----:B0-----:R-:W2:Y:S01]  /*8b90*/  LDL.LU R125, [R1+0x1d8] ;  /* 0x0001d800017d7983 */ /* 0x001ea20000300800 */
[----:B---3--:R-:W-:-:S05]  /*8ba0*/  IADD3.X R124, PT, PT, R124, UR54, RZ, P6, !PT ;  /* 0x000000367c7c7c10 */ /* 0x008fca000b7fe4ff */
[----:B------:R0:W-:Y:S01]  /*8bb0*/  STL [R1+0x204], R124 ;  /* 0x0002047c01007387 */ /* 0x0001e20000100800 */
[----:B----4-:R-:W-:-:S03]  /*8bc0*/  IADD3 R123, P6, PT, R123, UR13, RZ ;  /* 0x0000000d7b7b7c10 */ /* 0x010fc6000ffde0ff */
[----:B0-----:R-:W3:Y:S04]  /*8bd0*/  LDL.LU R124, [R1+0x1f4] ;  /* 0x0001f400017c7983 */ /* 0x001ee80000300800 */
[----:B------:R-:W4:Y:S04]  /*8be0*/  LDL.LU R151, [R1+0x1d0] ;  /* 0x0001d00001977983 */ /* 0x000f280000300800 */
[----:B------:R-:W4:Y:S04]  /*8bf0*/  LDL.LU R150, [R1+0x1ec] ;  /* 0x0001ec0001967983 */ /* 0x000f280000300800 */
[----:B------:R-:W4:Y:S04]  /*8c00*/  LDL.LU R149, [R1+0x1c8] ;  /* 0x0001c80001957983 */ /* 0x000f280000300800 */
[----:B------:R0:W-:Y:S04]  /*8c10*/  STL [R1+0x1e0], R123 ;  /* 0x0001e07b01007387 */ /* 0x0001e80000100800 */
[----:B------:R-:W4:Y:S04]  /*8c20*/  LDL.LU R148, [R1+0x1e4] ;  /* 0x0001e40001947983 */ /* 0x000f280000300800 */
        /* <DEDUP_REMOVED lines=20> */
[----:B0-----:R-:W4:Y:S01]  /*8d70*/  LDL.LU R123, [R1+0x170] ;  /* 0x00017000017b7983 */ /* 0x001f220000300800 */
[----:B-----5:R-:W-:-:S05]  /*8d80*/  IADD3.X R126, PT, PT, R126, UR23, RZ, P2, !PT ;  /* 0x000000177e7e7c10 */ /* 0x020fca00097fe4ff */
[----:B------:R0:W-:Y:S04]  /*8d90*/  STL [R1+0x1fc], R126 ;  /* 0x0001fc7e01007387 */ /* 0x0001e80000100800 */
[----:B0-----:R-:W5:Y:S01]  /*8da0*/  LDL.LU R126, [R1+0x18c] ;  /* 0x00018c00017e7983 */ /* 0x001f620000300800 */
[----:B--2---:R-:W-:-:S05]  /*8db0*/  IADD3 R125, P2, PT, R125, UR13, RZ ;  /* 0x0000000d7d7d7c10 */ /* 0x004fca000ff5e0ff */
[----:B------:R0:W-:Y:S04]  /*8dc0*/  STL [R1+0x1d8], R125 ;  /* 0x0001d87d01007387 */ /* 0x0001e80000100800 */
[----:B0-----:R-:W2:Y:S01]  /*8dd0*/  LDL.LU R125, [R1+0x168] ;  /* 0x00016800017d7983 */ /* 0x001ea20000300800 */
[----:B---3--:R-:W-:Y:S02]  /*8de0*/  IADD3.X R124, PT, PT, R124, UR23, RZ, P3, !PT ;  /* 0x000000177c7c7c10 */ /* 0x008fe40009ffe4ff */
[----:B----4-:R-:W-:-:S03]  /*8df0*/  IADD3 R151, P3, PT, R151, UR13, RZ ;  /* 0x0000000d97977c10 */ /* 0x010fc6000ff7e0ff */
[----:B------:R0:W-:Y:S01]  /*8e00*/  STL [R1+0x1f4], R124 ;  /* 0x0001f47c01007387 */ /* 0x0001e20000100800 */
[----:B------:R-:W-:Y:S02]  /*8e10*/  IADD3.X R150, PT, PT, R150, UR23, RZ, P4, !PT ;  /* 0x0000001796967c10 */ /* 0x000fe4000a7fe4ff */
[----:B------:R-:W-:Y:S01]  /*8e20*/  IADD3 R149, P4, PT, R149, UR13, RZ ;  /* 0x0000000d95957c10 */ /* 0x000fe2000ff9e0ff */
[----:B0-----:R-:W3:Y:S04]  /*8e30*/  LDL.LU R124, [R1+0x184] ;  /* 0x00018400017c7983 */ /* 0x001ee80000300800 */
        /* <DEDUP_REMOVED lines=43> */
[----:B------:R-:W-:-:S05]  /*90f0*/  IADD3 R123, P5, PT, R123, UR13, RZ ;  /* 0x0000000d7b7b7c10 */ /* 0x000fca000ffbe0ff */
[----:B------:R0:W-:Y:S04]  /*9100*/  STL [R1+0x170], R123 ;  /* 0x0001707b01007387 */ /* 0x0001e80000100800 */
[----:B------:R-:W-:Y:S04]  /*9110*/  STL [R1+0x178], R128 ;  /* 0x0001788001007387 */ /* 0x000fe80000100800 */
[----:B0-----:R-:W4:Y:S01]  /*9120*/  LDL.LU R123, [R1+0x160] ;  /* 0x00016000017b7983 */ /* 0x001f220000300800 */
[----:B-----5:R-:W-:-:S03]  /*9130*/  IADD3.X R126, PT, PT, R126, UR23, RZ, P6, !PT ;  /* 0x000000177e7e7c10 */ /* 0x020fc6000b7fe4ff */
[----:B------:R-:W-:Y:S04]  /*9140*/  STL [R1+0x194], R127 ;  /* 0x0001947f01007387 */ /* 0x000fe80000100800 */
[----:B------:R0:W-:Y:S04]  /*9150*/  STL [R1+0x18c], R126 ;  /* 0x00018c7e01007387 */ /* 0x0001e80000100800 */
[----:B0-----:R-:W5:Y:S01]  /*9160*/  LDL.LU R126, [R1+0x17c] ;  /* 0x00017c00017e7983 */ /* 0x001f620000300800 */
[----:B--2---:R-:W-:-:S05]  /*9170*/  IADD3 R125, P6, PT, R125, UR13, RZ ;  /* 0x0000000d7d7d7c10 */ /* 0x004fca000ffde0ff */
[----:B------:R0:W-:Y:S04]  /*9180*/  STL [R1+0x168], R125 ;  /* 0x0001687d01007387 */ /* 0x0001e80000100800 */
[----:B0-----:R-:W2:Y:S01]  /*9190*/  LDL.LU R125, [R1+0x158] ;  /* 0x00015800017d7983 */ /* 0x001ea20000300800 */
[----:B---3--:R-:W-:-:S03]  /*91a0*/  IADD3.X R124, PT, PT, R124, UR23, RZ, P2, !PT ;  /* 0x000000177c7c7c10 */ /* 0x008fc600097fe4ff */
[----:B------:R-:W3:Y:S04]  /*91b0*/  LDL.LU R151, [R1+0x174] ;  /* 0x0001740001977983 */ /* 0x000ee80000300800 */
[----:B------:R-:W3:Y:S04]  /*91c0*/  LDL.LU R150, [R1+0x150] ;  /* 0x0001500001967983 */ /* 0x000ee80000300800 */
[----:B------:R-:W3:Y:S04]  /*91d0*/  LDL.LU R149, [R1+0x16c] ;  /* 0x00016c0001957983 */ /* 0x000ee80000300800 */
[----:B------:R0:W-:Y:S04]  /*91e0*/  STL [R1+0x184], R124 ;  /* 0x0001847c01007387 */ /* 0x0001e80000100800 */
[----:B------:R-:W3:Y:S04]  /*91f0*/  LDL.LU R148, [R1+0x148] ;  /* 0x0001480001947983 */ /* 0x000ee80000300800 */
        /* <DEDUP_REMOVED lines=20> */
[----:B0-----:R-:W3:Y:S01]  /*9340*/  LDL.LU R124, [R1+0x114] ;  /* 0x00011400017c7983 */ /* 0x001ee20000300800 */
[----:B----4-:R-:W-:-:S05]  /*9350*/  IADD3 R123, P2, PT, R123, UR13, RZ ;  /* 0x0000000d7b7b7c10 */ /* 0x010fca000ff5e0ff */
[----:B------:R0:W-:Y:S04]  /*9360*/  STL [R1+0x160], R123 ;  /* 0x0001607b01007387 */ /* 0x0001e80000100800 */
[----:B0-----:R-:W4:Y:S01]  /*9370*/  LDL.LU R123, [R1+0xf0] ;  /* 0x0000f000017b7983 */ /* 0x001f220000300800 */
[----:B-----5:R-:W-:-:S05]  /*9380*/  IADD3.X R126, PT, PT, R126, UR23, RZ, P3, !PT ;  /* 0x000000177e7e7c10 */ /* 0x020fca0009ffe4ff */
[----:B------:R0:W-:Y:S04]  /*9390*/  STL [R1+0x17c], R126 ;  /* 0x00017c7e01007387 */ /* 0x0001e80000100800 */
[----:B0-----:R-:W5:Y:S01]  /*93a0*/  LDL.LU R126, [R1+0x10c] ;  /* 0x00010c00017e7983 */ /* 0x001f620000300800 */
[----:B--2---:R-:W-:Y:S02]  /*93b0*/  IADD3 R125, P3, PT, R125, UR13, RZ ;  /* 0x0000000d7d7d7c10 */ /* 0x004fe4000ff7e0ff */
[----:B---3--:R-:W-:-:S03]  /*93c0*/  IADD3.X R151, PT, PT, R151, UR23, RZ, P4, !PT ;  /* 0x0000001797977c10 */ /* 0x008fc6000a7fe4ff */
[----:B------:R0:W-:Y:S01]  /*93d0*/  STL [R1+0x158], R125 ;  /* 0x0001587d01007387 */ /* 0x0001e20000100800 */
[----:B------:R-:W-:Y:S02]  /*93e0*/  IADD3 R150, P4, PT, R150, UR13, RZ ;  /* 0x0000000d96967c10 */ /* 0x000fe4000ff9e0ff */
[----:B------:R-:W-:Y:S01]  /*93f0*/  IADD3.X R149, PT, PT, R149, UR23, RZ, P5, !PT ;  /* 0x0000001795957c10 */ /* 0x000fe2000affe4ff */
[----:B0-----:R-:W2:Y:S04]  /*9400*/  LDL.LU R125, [R1+0xe8] ;  /* 0x0000e800017d7983 */ /* 0x001ea80000300800 */
        /* <DEDUP_REMOVED lines=43> */
[----:B------:R-:W-:-:S05]  /*96c0*/  IADD3.X R124, PT, PT, R124, UR23, RZ, P6, !PT ;  /* 0x000000177c7c7c10 */ /* 0x000fca000b7fe4ff */
[----:B------:R0:W-:Y:S04]  /*96d0*/  STL [R1+0x114], R124 ;  /* 0x0001147c01007387 */ /* 0x0001e80000100800 */
[----:B------:R-:W-:Y:S04]  /*96e0*/  STL [R1+0x11c], R128 ;  /* 0x00011c8001007387 */ /* 0x000fe80000100800 */
[----:B0-----:R-:W3:Y:S01]  /*96f0*/  LDL.LU R124, [R1+0x104] ;  /* 0x00010400017c7983 */ /* 0x001ee20000300800 */
[----:B----4-:R-:W-:-:S03]  /*9700*/  IADD3 R123, P6, PT, R123, UR13, RZ ;  /* 0x0000000d7b7b7c10 */ /* 0x010fc6000ffde0ff */
[----:B------:R-:W-:Y:S04]  /*9710*/  STL [R1+0xf8], R127 ;  /* 0x0000f87f01007387 */ /* 0x000fe80000100800 */
[----:B------:R0:W-:Y:S04]  /*9720*/  STL [R1+0xf0], R123 ;  /* 0x0000f07b01007387 */ /* 0x0001e80000100800 */
[----:B0-----:R-:W4:Y:S01]  /*9730*/  LDL.LU R123, [R1+0xe0] ;  /* 0x0000e000017b7983 */ /* 0x001f220000300800 */
[----:B-----5:R-:W-:-:S05]  /*9740*/  IADD3.X R126, PT, PT, R126, UR23, RZ, P2, !PT ;  /* 0x000000177e7e7c10 */ /* 0x020fca00097fe4ff */
[----:B------:R0:W-:Y:S04]  /*9750*/  STL [R1+0x10c], R126 ;  /* 0x00010c7e01007387 */ /* 0x0001e80000100800 */
[----:B0-----:R-:W5:Y:S04]  /*9760*/  LDL.LU R126, [R1+0xfc] ;  /* 0x0000fc00017e7983 */ /* 0x001f680000300800 */
[----:B------:R-:W5:Y:S04]  /*9770*/  LDL.LU R151, [R1+0xd8] ;  /* 0x0000d80001977983 */ /* 0x000f680000300800 */
[----:B------:R-:W5:Y:S04]  /*9780*/  LDL.LU R150, [R1+0xf4] ;  /* 0x0000f40001967983 */ /* 0x000f680000300800 */
[----:B------:R-:W5:Y:S01]  /*9790*/  LDL.LU R149, [R1+0xd0] ;  /* 0x0000d00001957983 */ /* 0x000f620000300800 */
[----:B--2---:R-:W-:-:S05]  /*97a0*/  IADD3 R125, P2, PT, R125, UR13, RZ ;  /* 0x0000000d7d7d7c10 */ /* 0x004fca000ff5e0ff */
[----:B------:R0:W-:Y:S04]  /*97b0*/  STL [R1+0xe8], R125 ;  /* 0x0000e87d01007387 */ /* 0x0001e80000100800 */
[----:B------:R-:W2:Y:S04]  /*97c0*/  LDL.LU R148, [R1+0xec] ;  /* 0x0000ec0001947983 */ /* 0x000ea80000300800 */
        /* <DEDUP_REMOVED lines=20> */
[----:B0-----:R-:W2:Y:S01]  /*9910*/  LDL.LU R125, [R1+0x78] ;  /* 0x00007800017d7983 */ /* 0x001ea20000300800 */
[----:B---3--:R-:W-:-:S05]  /*9920*/  IADD3.X R124, PT, PT, R124, UR23, RZ, P3, !PT ;  /* 0x000000177c7c7c10 */ /* 0x008fca0009ffe4ff */
[----:B------:R0:W-:Y:S04]  /*9930*/  STL [R1+0x104], R124 ;  /* 0x0001047c01007387 */ /* 0x0001e80000100800 */
[----:B0-----:R-:W3:Y:S01]  /*9940*/  LDL.LU R124, [R1+0x94] ;  /* 0x00009400017c7983 */ /* 0x001ee20000300800 */
[----:B----4-:R-:W-:-:S05]  /*9950*/  IADD3 R123, P3, PT, R123, UR13, RZ ;  /* 0x0000000d7b7b7c10 */ /* 0x010fca000ff7e0ff */
[----:B------:R0:W-:Y:S04]  /*9960*/  STL [R1+0xe0], R123 ;  /* 0x0000e07b01007387 */ /* 0x0001e80000100800 */
[----:B0-----:R-:W4:Y:S01]  /*9970*/  LDL.LU R123, [R1+0x70] ;  /* 0x00007000017b7983 */ /* 0x001f220000300800 */
[----:B-----5:R-:W-:Y:S02]  /*9980*/  IADD3.X R126, PT, PT, R126, UR23, RZ, P4, !PT ;  /* 0x000000177e7e7c10 */ /* 0x020fe4000a7fe4ff */
[----:B------:R-:W-:-:S03]  /*9990*/  IADD3 R151, P4, PT, R151, UR13, RZ ;  /* 0x0000000d97977c10 */ /* 0x000fc6000ff9e0ff */
[----:B------:R0:W-:Y:S01]  /*99a0*/  STL [R1+0xfc], R126 ;  /* 0x0000fc7e01007387 */ /* 0x0001e20000100800 */
[----:B------:R-:W-:Y:S02]  /*99b0*/  IADD3.X R150, PT, PT, R150, UR23, RZ, P5, !PT ;  /* 0x0000001796967c10 */ /* 0x000fe4000affe4ff */
[----:B------:R-:W-:Y:S01]  /*99c0*/  IADD3 R149, P5, PT, R149, UR13, RZ ;  /* 0x0000000d95957c10 */ /* 0x000fe2000ffbe0ff */
[----:B0-----:R-:W5:Y:S04]  /*99d0*/  LDL.LU R126, [R1+0x8c] ;  /* 0x00008c00017e7983 */ /* 0x001f680000300800 */
[----:B------:R-:W-:Y:S04]  /*99e0*/  STL [R1+0xd8], R151 ;  /* 0x0000d89701007387 */ /* 0x000fe80000100800 */
[----:B------:R-:W-:Y:S04]  /*99f0*/  STL [R1+0xf4], R150 ;  /* 0x0000f49601007387 */ /* 0x000fe80000100800 */
[----:B------:R-:W-:Y:S01]  /*9a00*/  STL [R1+0xd0], R149 ;  /* 0x0000d09501007387 */ /* 0x000fe20000100800 */
[----:B--2---:R-:W-:-:S02]  /*9a10*/  IADD3.X R148, PT, PT, R148, UR23, RZ, P6, !PT ;  /* 0x0000001794947c10 */ /* 0x004fc4000b7fe4ff */
        /* <DEDUP_REMOVED lines=36> */
[----:B------:R-:W-:Y:S02]  /*9c60*/  IADD3 R128, P5, PT, R128, UR13, RZ ;  /* 0x0000000d80807c10 */ /* 0x000fe4000ffbe0ff */
[----:B------:R-:W-:Y:S02]  /*9c70*/  IADD3.X R127, PT, PT, R127, UR23, RZ, P6, !PT ;  /* 0x000000177f7f7c10 */ /* 0x000fe4000b7fe4ff */
[----:B------:R-:W-:Y:S01]  /*9c80*/  IADD3 R125, P6, PT, R125, UR13, RZ ;  /* 0x0000000d7d7d7c10 */ /* 0x000fe2000ffde0ff */
[----:B------:R-:W-:Y:S04]  /*9c90*/  STL [R1+0xa4], R129 ;  /* 0x0000a48101007387 */ /* 0x000fe80000100800 */
[----:B------:R0:W-:Y:S04]  /*9ca0*/  STL [R1+0x78], R125 ;  /* 0x0000787d01007387 */ /* 0x0001e80000100800 */
[----:B------:R-:W-:Y:S04]  /*9cb0*/  STL [R1+0x80], R128 ;  /* 0x0000808001007387 */ /* 0x000fe80000100800 */
[----:B0-----:R-:W2:Y:S04]  /*9cc0*/  LDL.LU R125, [R1+0x68] ;  /* 0x00006800017d7983 */ /* 0x001ea80000300800 */
[----:B------:R-:W-:Y:S01]  /*9cd0*/  STL [R1+0x9c], R127 ;  /* 0x00009c7f01007387 */ /* 0x000fe20000100800 */
[----:B---3--:R-:W-:-:S05]  /*9ce0*/  IADD3.X R124, PT, PT, R124, UR23, RZ, P2, !PT ;  /* 0x000000177c7c7c10 */ /* 0x008fca00097fe4ff */
[----:B------:R0:W-:Y:S04]  /*9cf0*/  STL [R1+0x94], R124 ;  /* 0x0000947c01007387 */ /* 0x0001e80000100800 */
[----:B0-----:R-:W3:Y:S01]  /*9d00*/  LDL.LU R124, [R1+0x84] ;  /* 0x00008400017c7983 */ /* 0x001ee20000300800 */
[----:B----4-:R-:W-:-:S05]  /*9d10*/  IADD3 R123, P2, PT, R123, UR13, RZ ;  /* 0x0000000d7b7b7c10 */ /* 0x010fca000ff5e0ff */
[----:B------:R0:W-:Y:S04]  /*9d20*/  STL [R1+0x70], R123 ;  /* 0x0000707b01007387 */ /* 0x0001e80000100800 */
[----:B0-----:R-:W4:Y:S01]  /*9d30*/  LDL.LU R123, [R1+0x60] ;  /* 0x00006000017b7983 */ /* 0x001f220000300800 */
[----:B-----5:R-:W-:-:S03]  /*9d40*/  IADD3.X R126, PT, PT, R126, UR23, RZ, P3, !PT ;  /* 0x000000177e7e7c10 */ /* 0x020fc60009ffe4ff */
        /* <DEDUP_REMOVED lines=24> */
[----:B------:R-:W5:Y:S04]  /*9ed0*/  LDL.LU R127, [R1] ;  /* 0x00000000017f7983 */ /* 0x000f680000300800 */
[----:B0-----:R-:W5:Y:S01]  /*9ee0*/  LDL.LU R126, [R1+0x1c] ;  /* 0x00001c00017e7983 */ /* 0x001f620000300800 */
[----:B--2---:R-:W-:-:S05]  /*9ef0*/  IADD3 R125, P3, PT, R125, UR13, RZ ;  /* 0x0000000d7d7d7c10 */ /* 0x004fca000ff7e0ff */
[----:B------:R0:W-:Y:S04]  /*9f00*/  STL [R1+0x68], R125 ;  /* 0x0000687d01007387 */ /* 0x0001e80000100800 */
        /* <DEDUP_REMOVED lines=8> */
[----:B------:R-:W-:Y:S02]  /*9f90*/  IADD3 R150, P5, PT, R150, UR13, RZ ;  /* 0x0000000d96967c10 */ /* 0x000fe4000ffbe0ff */
[----:B------:R-:W-:Y:S02]  /*9fa0*/  IADD3.X R149, PT, PT, R149, UR23, RZ, P6, !PT ;  /* 0x0000001795957c10 */ /* 0x000fe4000b7fe4ff */
[----:B------:R-:W-:Y:S01]  /*9fb0*/  IADD3 R148, P6, PT, R148, UR13, RZ ;  /* 0x0000000d94947c10 */ /* 0x000fe2000ffde0ff */
        /* <DEDUP_REMOVED lines=12> */
[----:B------:R0:W-:Y:S01]  /*a080*/  STL [R1+0x64], R144 ;  /* 0x0000649001007387 */ /* 0x0001e20000100800 */
[----:B------:R-:W-:-:S03]  /*a090*/  IADD3.X R140, PT, PT, R140, UR23, RZ, P5, !PT ;  /* 0x000000178c8c7c10 */ /* 0x000fc6000affe4ff */
[----:B------:R-:W-:Y:S01]  /*a0a0*/  STL [R1+0x40], R143 ;  /* 0x0000408f01007387 */ /* 0x000fe20000100800 */
[----:B------:R-:W-:-:S03]  /*a0b0*/  IADD3 R139, P5, PT, R139, UR13, RZ ;  /* 0x0000000d8b8b7c10 */ /* 0x000fc6000ffbe0ff */
[----:B------:R-:W-:Y:S01]  /*a0c0*/  STL [R1+0x5c], R142 ;  /* 0x00005c8e01007387 */ /* 0x000fe20000100800 */
[----:B------:R-:W-:Y:S01]  /*a0d0*/  IADD3.X R138, PT, PT, R138, UR23, RZ, P6, !PT ;  /* 0x000000178a8a7c10 */ /* 0x000fe2000b7fe4ff */
[----:B0-----:R-:W0:Y:S02]  /*a0e0*/  LDC R144, c[0x0][0x3a0] ;  /* 0x0000e800ff907b82 */ /* 0x001e240000000800 */
        /* <DEDUP_REMOVED lines=25> */
[----:B------:R-:W-:Y:S04]  /*a280*/  STL [R1+0x24], R128 ;  /* 0x0000248001007387 */ /* 0x000fe80000100800 */
[----:B------:R-:W-:Y:S04]  /*a290*/  STL [R1], R127 ;  /* 0x0000007f01007387 */ /* 0x000fe80000100800 */
[----:B------:R-:W-:Y:S01]  /*a2a0*/  STL [R1+0x1c], R126 ;  /* 0x00001c7e01007387 */ /* 0x000fe20000100800 */
[----:B--2---:R-:W-:-:S05]  /*a2b0*/  IADD3.X R125, PT, PT, R125, UR23, RZ, P3, !PT ;  /* 0x000000177d7d7c10 */ /* 0x004fca0009ffe4ff */
[----:B------:R-:W-:Y:S01]  /*a2c0*/  STL [R1+0x14], R125 ;  /* 0x0000147d01007387 */ /* 0x000fe20000100800 */
[----:B---3--:R-:W-:Y:S02]  /*a2d0*/  IADD3.X R124, PT, PT, R124, UR23, RZ, P4, !PT ;  /* 0x000000177c7c7c10 */ /* 0x008fe4000a7fe4ff */
[----:B----4-:R-:W-:-:S05]  /*a2e0*/  IADD3.X R123, PT, PT, R123, UR23, RZ, P5, !PT ;  /* 0x000000177b7b7c10 */ /* 0x010fca000affe4ff */
[----:B------:R1:W-:Y:S04]  /*a2f0*/  STL [R1+0x4], R123 ;  /* 0x0000047b01007387 */ /* 0x0003e80000100800 */
[----:B------:R2:W-:Y:S04]  /*a300*/  STL [R1+0xc], R124 ;  /* 0x00000c7c01007387 */ /* 0x0005e80000100800 */
[----:B-1----:R-:W3:Y:S01]  /*a310*/  LDL R123, [R1+0x284] ;  /* 0x00028400017b7983 */ /* 0x002ee20000100800 */
[----:B------:R-:W-:-:S04]  /*a320*/  IADD3 R249, P3, PT, R249, UR13, RZ ;  /* 0x0000000df9f97c10 */ /* 0x000fc8000ff7e0ff */
[----:B------:R-:W-:Y:S02]  /*a330*/  IADD3.X R248, PT, PT, R248, UR23, RZ, P3, !PT ;  /* 0x00000017f8f87c10 */ /* 0x000fe40009ffe4ff */
        /* <DEDUP_REMOVED lines=8> */
[----:B------:R-:W-:Y:S02]  /*a3c0*/  IADD3 R42, P3, PT, R42, UR13, RZ ;  /* 0x0000000d2a2a7c10 */ /* 0x000fe4000ff7e0ff */
[----:B------:R-:W-:Y:S02]  /*a3d0*/  IADD3 R245, P5, PT, R245, UR13, RZ ;  /* 0x0000000df5f57c10 */ /* 0x000fe4000ffbe0ff */
[----:B------:R-:W-:Y:S02]  /*a3e0*/  IADD3.X R43, PT, PT, R43, UR23, RZ, P3, !PT ;  /* 0x000000172b2b7c10 */ /* 0x000fe40009ffe4ff */
[----:B------:R-:W-:Y:S02]  /*a3f0*/  IADD3 R115, P3, PT, R115, UR13, RZ ;  /* 0x0000000d73737c10 */ /* 0x000fe4000ff7e0ff */
[----:B------:R-:W-:-:S02]  /*a400*/  IADD3.X R252, PT, PT, R252, UR23, RZ, P6, !PT ;  /* 0x00000017fcfc7c10 */ /* 0x000fc4000b7fe4ff */
[----:B------:R-:W-:Y:S02]  /*a410*/  IADD3.X R244, PT, PT, R244, UR23, RZ, P5, !PT ;  /* 0x00000017f4f47c10 */ /* 0x000fe4000affe4ff */
[----:B------:R-:W-:Y:S02]  /*a420*/  IADD3 R251, P2, PT, R251, UR13, RZ ;  /* 0x0000000dfbfb7c10 */ /* 0x000fe4000ff5e0ff */
[----:B------:R-:W-:Y:S02]  /*a430*/  IADD3 R247, P4, PT, R247, UR13, RZ ;  /* 0x0000000df7f77c10 */ /* 0x000fe4000ff9e0ff */
[----:B------:R-:W-:Y:S02]  /*a440*/  IADD3 R93, P6, PT, R93, UR13, RZ ;  /* 0x0000000d5d5d7c10 */ /* 0x000fe4000ffde0ff */
[----:B------:R-:W-:Y:S02]  /*a450*/  IADD3 R62, P5, PT, R62, UR13, RZ ;  /* 0x0000000d3e3e7c10 */ /* 0x000fe4000ffbe0ff */
[----:B------:R-:W-:-:S02]  /*a460*/  IADD3.X R116, PT, PT, R116, UR23, RZ, P3, !PT ;  /* 0x0000001774747c10 */ /* 0x000fc40009ffe4ff */
[----:B------:R-:W-:Y:S02]  /*a470*/  IADD3 R84, P3, PT, R84, UR13, RZ ;  /* 0x0000000d54547c10 */ /* 0x000fe4000ff7e0ff */
[----:B------:R-:W-:Y:S02]  /*a480*/  IADD3.X R250, PT, PT, R250, UR23, RZ, P2, !PT ;  /* 0x00000017fafa7c10 */ /* 0x000fe400097fe4ff */
[----:B------:R-:W-:Y:S02]  /*a490*/  IADD3.X R246, PT, PT, R246, UR23, RZ, P4, !PT ;  /* 0x00000017f6f67c10 */ /* 0x000fe4000a7fe4ff */
[----:B------:R-:W-:Y:S02]  /*a4a0*/  IADD3.X R95, PT, PT, R95, UR23, RZ, P6, !PT ;  /* 0x000000175f5f7c10 */ /* 0x000fe4000b7fe4ff */
[----:B------:R-:W-:Y:S02]  /*a4b0*/  IADD3.X R64, PT, PT, R64, UR23, RZ, P5, !PT ;  /* 0x0000001740407c10 */ /* 0x000fe4000affe4ff */
[----:B------:R-:W-:-:S02]  /*a4c0*/  IADD3 R80, P2, PT, R80, UR13, RZ ;  /* 0x0000000d50507c10 */ /* 0x000fc4000ff5e0ff */
[----:B------:R-:W-:Y:S02]  /*a4d0*/  IADD3 R63, P4, PT, R63, UR13, RZ ;  /* 0x0000000d3f3f7c10 */ /* 0x000fe4000ff9e0ff */
[----:B------:R-:W-:Y:S02]  /*a4e0*/  IADD3 R48, P6, PT, R48, UR13, RZ ;  /* 0x0000000d30307c10 */ /* 0x000fe4000ffde0ff */
[----:B------:R-:W-:Y:S02]  /*a4f0*/  IADD3 R16, P5, PT, R16, UR13, RZ ;  /* 0x0000000d10107c10 */ /* 0x000fe4000ffbe0ff */
[----:B------:R-:W-:Y:S02]  /*a500*/  IADD3.X R85, PT, PT, R85, UR23, RZ, P3, !PT ;  /* 0x0000001755557c10 */ /* 0x000fe40009ffe4ff */
[----:B------:R-:W-:Y:S02]  /*a510*/  IADD3 R40, P3, PT, R40, UR13, RZ ;  /* 0x0000000d28287c10 */ /* 0x000fe4000ff7e0ff */
[----:B------:R-:W-:-:S02]  /*a520*/  IADD3.X R81, PT, PT, R81, UR23, RZ, P2, !PT ;  /* 0x0000001751517c10 */ /* 0x000fc400097fe4ff */
[----:B------:R-:W-:Y:S02]  /*a530*/  IADD3.X R65, PT, PT, R65, UR23, RZ, P4, !PT ;  /* 0x0000001741417c10 */ /* 0x000fe4000a7fe4ff */
[----:B------:R-:W-:Y:S02]  /*a540*/  IADD3.X R49, PT, PT, R49, UR23, RZ, P6, !PT ;  /* 0x0000001731317c10 */ /* 0x000fe4000b7fe4ff */
[----:B------:R-:W-:Y:S02]  /*a550*/  IADD3.X R17, PT, PT, R17, UR23, RZ, P5, !PT ;  /* 0x0000001711117c10 */ /* 0x000fe4000affe4ff */
[----:B------:R-:W-:Y:S02]  /*a560*/  IADD3 R46, P2, PT, R46, UR13, RZ ;  /* 0x0000000d2e2e7c10 */ /* 0x000fe4000ff5e0ff */
[----:B------:R-:W-:Y:S02]  /*a570*/  IADD3 R30, P4, PT, R30, UR13, RZ ;  /* 0x0000000d1e1e7c10 */ /* 0x000fe4000ff9e0ff */
[----:B------:R-:W-:-:S02]  /*a580*/  IADD3 R14, P6, PT, R14, UR13, RZ ;  /* 0x0000000d0e0e7c10 */ /* 0x000fc4000ffde0ff */
[----:B------:R-:W-:Y:S02]  /*a590*/  IADD3 R105, P5, PT, R105, UR13, RZ ;  /* 0x0000000d69697c10 */ /* 0x000fe4000ffbe0ff */
[----:B------:R-:W-:Y:S02]  /*a5a0*/  IADD3.X R41, PT, PT, R41, UR23, RZ, P3, !PT ;  /* 0x0000001729297c10 */ /* 0x000fe40009ffe4ff */
[----:B------:R-:W-:Y:S02]  /*a5b0*/  IADD3 R6, P3, PT, R6, UR13, RZ ;  /* 0x0000000d06067c10 */ /* 0x000fe4000ff7e0ff */
[----:B------:R-:W-:Y:S02]  /*a5c0*/  IADD3.X R47, PT, PT, R47, UR23, RZ, P2, !PT ;  /* 0x000000172f2f7c10 */ /* 0x000fe400097fe4ff */
[----:B------:R-:W-:Y:S02]  /*a5d0*/  IADD3.X R31, PT, PT, R31, UR23, RZ, P4, !PT ;  /* 0x000000171f1f7c10 */ /* 0x000fe4000a7fe4ff */
[----:B------:R-:W-:-:S02]  /*a5e0*/  IADD3.X R15, PT, PT, R15, UR23, RZ, P6, !PT ;  /* 0x000000170f0f7c10 */ /* 0x000fc4000b7fe4ff */
[----:B------:R-:W-:Y:S02]  /*a5f0*/  IADD3.X R106, PT, PT, R106, UR23, RZ, P5, !PT ;  /* 0x000000176a6a7c10 */ /* 0x000fe4000affe4ff */
[----:B------:R-:W-:Y:S02]  /*a600*/  IADD3 R119, P2, PT, R119, UR13, RZ ;  /* 0x0000000d77777c10 */ /* 0x000fe4000ff5e0ff */
[----:B------:R-:W-:Y:S02]  /*a610*/  IADD3 R107, P4, PT, R107, UR13, RZ ;  /* 0x0000000d6b6b7c10 */ /* 0x000fe4000ff9e0ff */
[----:B------:R-:W-:Y:S02]  /*a620*/  IADD3 R92, P6, PT, R92, UR13, RZ ;  /* 0x0000000d5c5c7c10 */ /* 0x000fe4000ffde0ff */
        /* <DEDUP_REMOVED lines=10> */
[----:B------:R-:W-:Y:S02]  /*a6d0*/  IADD3.X R76, PT, PT, R76, UR23, RZ, P4, !PT ;  /* 0x000000174c4c7c10 */ /* 0x000fe4000a7fe4ff */
[----:B------:R-:W-:Y:S02]  /*a6e0*/  IADD3.X R60, PT, PT, R60, UR23, RZ, P6, !PT ;  /* 0x000000173c3c7c10 */ /* 0x000fe4000b7fe4ff */
[----:B------:R-:W-:Y:S02]  /*a6f0*/  IADD3.X R27, PT, PT, R27, UR23, RZ, P5, !PT ;  /* 0x000000171b1b7c10 */ /* 0x000fe4000affe4ff */
[----:B------:R-:W-:Y:S01]  /*a700*/  IADD3.X R7, PT, PT, R7, UR23, RZ, P3, !PT ;  /* 0x0000001707077c10 */ /* 0x000fe20009ffe4ff */
[----:B------:R-:W1:Y:S01]  /*a710*/  SYNCS.PHASECHK.TRANS64.TRYWAIT P3, [UR12], R122 ;  /* 0x0000007aff0075a7 */ /* 0x000e62000806110c */
[----:B------:R-:W-:-:S02]  /*a720*/  IADD3 R44, P2, PT, R44, UR13, RZ ;  /* 0x0000000d2c2c7c10 */ /* 0x000fc4000ff5e0ff */
[----:B------:R-:W-:Y:S02]  /*a730*/  IADD3 R28, P4, PT, R28, UR13, RZ ;  /* 0x0000000d1c1c7c10 */ /* 0x000fe4000ff9e0ff */
[----:B------:R-:W-:Y:S02]  /*a740*/  IADD3 R12, P6, PT, R12, UR13, RZ ;  /* 0x0000000d0c0c7c10 */ /* 0x000fe4000ffde0ff */
        /* <DEDUP_REMOVED lines=61> */
[----:B------:R-:W-:Y:S01]  /*ab20*/  PRMT R238, RZ, 0x7610, R238 ;  /* 0x00007610ffee7816 */ /* 0x000fe200000000ee */
[----:B---3--:R-:W-:-:S05]  /*ab30*/  VIADD R123, R123, 0x1 ;  /* 0x000000017b7b7836 */ /* 0x008fca0000000000 */
[----:B------:R2:W-:Y:S01]  /*ab40*/  STL [R1+0x298], R123 ;  /* 0x0002987b01007387 */ /* 0x0005e20000100800 */
[----:B0-----:R-:W-:-:S05]  /*ab50*/  IMAD R144, R123, -0x40, R144 ;  /* 0xffffffc07b907824 */ /* 0x001fca00078e0290 */
[C---:B------:R-:W-:Y:S02]  /*ab60*/  ISETP.GT.AND P2, PT, R144.reuse, RZ, PT ;  /* 0x000000ff9000720c */ /* 0x040fe40003f44270 */
[----:B------:R-:W-:Y:S01]  /*ab70*/  ISETP.GT.AND P4, PT, R144, 0x1, PT ;  /* 0x000000019000780c */ /* 0x000fe20003f84270 */
[----:B-1----:R-:W-:-:S12]  /*ab80*/  @!P3 BRA `(.L_x_8) ;  /* 0x0000008c0048b947 */ /* 0x002fd80003800000 */
.L_x_16:
[----:B------:R-:W-:Y:S01]  /*ab90*/  ISETP.GT.AND P3, PT, R144, 0x2, PT ;  /* 0x000000029000780c */ /* 0x000fe20003f64270 */
[----:B------:R0:W-:Y:S01]  /*aba0*/  STL [R1+0x2d8], R96 ;  /* 0x0002d86001007387 */ /* 0x0001e20000100800 */
[----:B------:R-:W-:Y:S02]  /*abb0*/  PRMT R122, RZ, 0x7610, R122 ;  /* 0x00007610ff7a7816 */ /* 0x000fe4000000007a */
[----:B--2---:R-:W-:Y:S01]  /*abc0*/  PRMT R123, RZ, 0x7610, R123 ;  /* 0x00007610ff7b7816 */ /* 0x004fe2000000007b */
[----:B------:R-:W-:Y:S01]  /*abd0*/  STL [R1+0x2ac], R121 ;  /* 0x0002ac7901007387 */ /* 0x000fe20000100800 */
[----:B------:R-:W-:-:S03]  /*abe0*/  PRMT R240, RZ, 0x7610, R240 ;  /* 0x00007610fff07816 */ /* 0x000fc600000000f0 */
[----:B------:R-:W-:Y:S01]  /*abf0*/  STL [R1+0x2a8], R161 ;  /* 0x0002a8a101007387 */ /* 0x000fe20000100800 */
[----:B0-----:R-:W-:-:S03]  /*ac00*/  PRMT R96, RZ, 0x7610, R96 ;  /* 0x00007610ff607816 */ /* 0x001fc60000000060 */
[----:B------:R-:W2:Y:S04]  /*ac10*/  @P3 LDG.E.U8 R122, desc[UR24][R34.64] ;  /* 0x00000018227a3981 */ /* 0x000ea8000c1e1100 */
[----:B------:R-:W3:Y:S04]  /*ac20*/  @P3 LDG.E.U8 R96, desc[UR24][R36.64] ;  /* 0x0000001824603981 */ /* 0x000ee8000c1e1100 */
[----:B------:R-:W4:Y:S04]  /*ac30*/  @P4 LDG.E.U8 R123, desc[UR24][R20.64] ;  /* 0x00000018147b4981 */ /* 0x000f28000c1e1100 */
[----:B------:R-:W-:Y:S04]  /*ac40*/  STL [R1+0x2a4], R145 ;  /* 0x0002a49101007387 */ /* 0x000fe80000100800 */
[----:B------:R-:W-:Y:S04]  /*ac50*/  STL [R1+0x2a0], R0 ;  /* 0x0002a00001007387 */ /* 0x000fe80000100800 */
[----:B------:R-:W-:Y:S04]  /*ac60*/  STL [R1+0x2b4], R2 ;  /* 0x0002b40201007387 */ /* 0x000fe80000100800 */
[----:B------:R-:W-:Y:S04]  /*ac70*/  STL [R1+0x2b0], R3 ;  /* 0x0002b00301007387 */ /* 0x000fe80000100800 */
[----:B------:R-:W-:Y:S04]  /*ac80*/  STL [R1+0x2bc], R4 ;  /* 0x0002bc0401007387 */ /* 0x000fe80000100800 */
[----:B------:R-:W-:Y:S04]  /*ac90*/  STL [R1+0x2b8], R5 ;  /* 0x0002b80501007387 */ /* 0x000fe80000100800 */
[----:B------:R0:W-:Y:S04]  /*aca0*/  STL [R1+0x2c4], R18 ;  /* 0x0002c41201007387 */ /* 0x0001e80000100800 */
[----:B------:R1:W-:Y:S04]  /*acb0*/  STL [R1+0x2c0], R19 ;  /* 0x0002c01301007387 */ /* 0x0003e80000100800 */
[----:B------:R-:W-:Y:S01]  /*acc0*/  STL [R1+0x2cc], R20 ;  /* 0x0002cc1401007387 */ /* 0x000fe20000100800 */
[----:B------:R-:W-:-:S03]  /*acd0*/  PRMT R126, RZ, 0x7610, R126 ;  /* 0x00007610ff7e7816 */ /* 0x000fc6000000007e */
[----:B------:R-:W-:Y:S04]  /*ace0*/  STL [R1+0x2c8], R21 ;  /* 0x0002c81501007387 */ /* 0x000fe80000100800 */
[----:B------:R0:W-:Y:S04]  /*acf0*/  STL [R1+0x2d4], R34 ;  /* 0x0002d42201007387 */ /* 0x0001e80000100800 */
[----:B------:R0:W-:Y:S04]  /*ad00*/  STL [R1+0x2d0], R35 ;  /* 0x0002d02301007387 */ /* 0x0001e80000100800 */
[----:B------:R0:W4:Y:S04]  /*ad10*/  @P4 LDG.E.U8 R126, desc[UR24][R18.64] ;  /* 0x00000018127e4981 */ /* 0x000128000c1e1100 */
[----:B------:R-:W4:Y:S04]  /*ad20*/  @P2 LDG.E.U8 R238, desc[UR24][R2.64] ;  /* 0x0000001802ee2981 */ /* 0x000f28000c1e1100 */
[----:B------:R1:W4:Y:S01]  /*ad30*/  @P2 LDG.E.U8 R240, desc[UR24][R4.64] ;  /* 0x0000001804f02981 */ /* 0x000322000c1e1100 */
[----:B------:R-:W-:-:S02]  /*ad40*/  ISETP.GT.AND P2, PT, R144, 0x3, PT ;  /* 0x000000039000780c */ /* 0x000fc40003f44270 */
[C---:B------:R-:W-:Y:S02]  /*ad50*/  ISETP.GT.AND P4, PT, R144.reuse, 0x4, PT ;  /* 0x000000049000780c */ /* 0x040fe40003f84270 */
[----:B0-----:R-:W-:Y:S02]  /*ad60*/  PRMT R18, RZ, 0x7610, R18 ;  /* 0x00007610ff127816 */ /* 0x001fe40000000012 */
[----:B-1----:R-:W-:Y:S02]  /*ad70*/  PRMT R19, RZ, 0x7610, R19 ;  /* 0x00007610ff137816 */ /* 0x002fe40000000013 */
[----:B------:R-:W-:Y:S02]  /*ad80*/  ISETP.GT.AND P3, PT, R144, 0x5, PT ;  /* 0x000000059000780c */ /* 0x000fe40003f64270 */
[----:B------:R-:W-:Y:S02]  /*ad90*/  PRMT R4, RZ, 0x7610, R4 ;  /* 0x00007610ff047816 */ /* 0x000fe40000000004 */
[----:B------:R-:W-:-:S02]  /*ada0*/  PRMT R5, RZ, 0x7610, R5 ;  /* 0x00007610ff057816 */ /* 0x000fc40000000005 */
[----:B------:R-:W-:Y:S02]  /*adb0*/  PRMT R2, RZ, 0x7610, R2 ;  /* 0x00007610ff027816 */ /* 0x000fe40000000002 */
[----:B------:R-:W-:Y:S02]  /*adc0*/  PRMT R3, RZ, 0x7610, R3 ;  /* 0x00007610ff037816 */ /* 0x000fe40000000003 */
[----:B------:R-:W-:-:S03]  /*add0*/  PRMT R121, RZ, 0x7610, R121 ;  /* 0x00007610ff797816 */ /* 0x000fc60000000079 */
[----:B------:R-:W4:Y:S04]  /*ade0*/  @P3 LDG.E.U8 R2, desc[UR24][R82.64] ;  /* 0x0000001852023981 */ /* 0x000f28000c1e1100 */
[----:B------:R-:W4:Y:S01]  /*adf0*/  @P3 LDG.E.U8 R3, desc[UR24][R86.64] ;  /* 0x0000001856033981 */ /* 0x000f22000c1e1100 */
[----:B------:R-:W-:Y:S02]  /*ae00*/  ISETP.GT.AND P3, PT, R144, 0x8, PT ;  /* 0x000000089000780c */ /* 0x000fe40003f64270 */
[----:B------:R-:W-:Y:S02]  /*ae10*/  PRMT R161, RZ, 0x7610, R161 ;  /* 0x00007610ffa17816 */ /* 0x000fe400000000a1 */
[----:B------:R-:W-:Y:S02]  /*ae20*/  PRMT R242, RZ, 0x7610, R242 ;  /* 0x00007610fff27816 */ /* 0x000fe400000000f2 */
[----:B------:R-:W-:-:S02]  /*ae30*/  PRMT R243, RZ, 0x7610, R243 ;  /* 0x00007610fff37816 */ /* 0x000fc400000000f3 */
[----:B------:R-:W-:-:S05]  /*ae40*/  PRMT R145, RZ, 0x7610, R145 ;  /* 0x00007610ff917816 */ /* 0x000fca0000000091 */
[----:B------:R-:W4:Y:S04]  /*ae50*/  @P3 LDG.E.U8 R242, desc[UR24][R6.64] ;  /* 0x0000001806f23981 */ /* 0x000f28000c1e1100 */
[----:B------:R-:W4:Y:S01]  /*ae60*/  @P3 LDG.E.U8 R243, desc[UR24][R8.64] ;  /* 0x0000001808f33981 */ /* 0x000f22000c1e1100 */
[----:B------:R-:W-:Y:S02]  /*ae70*/  ISETP.GT.AND P3, PT, R144, 0xb, PT ;  /* 0x0000000b9000780c */ /* 0x000fe40003f64270 */
[----:B------:R-:W-:Y:S02]  /*ae80*/  PRMT R0, RZ, 0x7610, R0 ;  /* 0x00007610ff007816 */ /* 0x000fe40000000000 */
        /* <DEDUP_REMOVED lines=11> */
[----:B---3--:R0:W-:Y:S04]  /*af40*/  STL [R1+0x288], R96 ;  /* 0x0002886001007387 */ /* 0x0081e80000100800 */
[----:B------:R-:W3:Y:S04]  /*af50*/  LDL R127, [R1+0x20] ;  /* 0x00002000017f7983 */ /* 0x000ee80000100800 */
[----:B0-----:R-:W3:Y:S04]  /*af60*/  LDL R96, [R1] ;  /* 0x0000000001607983 */ /* 0x001ee80000100800 */
[----:B--2---:R0:W-:Y:S04]  /*af70*/  STL [R1+0x28c], R122 ;  /* 0x00028c7a01007387 */ /* 0x0041e80000100800 */
[----:B----4-:R1:W-:Y:S01]  /*af80*/  STL [R1+0x290], R123 ;  /* 0x0002907b01007387 */ /* 0x0103e20000100800 */
[----:B0-----:R-:W-:-:S02]  /*af90*/  @P2 IMAD.MOV.U32 R122, RZ, RZ, R50 ;  /* 0x000000ffff7a2224 */ /* 0x001fc400078e0032 */
[----:B-1----:R-:W-:-:S05]  /*afa0*/  @P2 IMAD.MOV.U32 R123, RZ, RZ, R52 ;  /* 0x000000ffff7b2224 */ /* 0x002fca00078e0034 */
[----:B------:R0:W2:Y:S02]  /*afb0*/  @P2 LDG.E.U8 R18, desc[UR24][R122.64] ;  /* 0x000000187a122981 */ /* 0x0000a4000c1e1100 */
[----:B0-----:R-:W-:Y:S02]  /*afc0*/  @P2 IMAD.MOV.U32 R122, RZ, RZ, R51 ;  /* 0x000000ffff7a2224 */ /* 0x001fe400078e0033 */
[----:B------:R-:W-:-:S05]  /*afd0*/  @P2 IMAD.MOV.U32 R123, RZ, RZ, R53 ;  /* 0x000000ffff7b2224 */ /* 0x000fca00078e0035 */
[----:B------:R0:W4:Y:S01]  /*afe0*/  @P2 LDG.E.U8 R19, desc[UR24][R122.64] ;  /* 0x000000187a132981 */ /* 0x000122000c1e1100 */
[----:B------:R-:W-:Y:S01]  /*aff0*/  ISETP.GT.AND P2, PT, R144, 0x6, PT ;  /* 0x000000069000780c */ /* 0x000fe20003f44270 */
[----:B0-----:R-:W-:Y:S02]  /*b000*/  @P4 IMAD.MOV.U32 R122, RZ, RZ, R66 ;  /* 0x000000ffff7a4224 */ /* 0x001fe400078e0042 */
[----:B------:R-:W-:-:S05]  /*b010*/  @P4 IMAD.MOV.U32 R123, RZ, RZ, R68 ;  /* 0x000000ffff7b4224 */ /* 0x000fca00078e0044 */
[----:B------:R0:W2:Y:S02]  /*b020*/  @P4 LDG.E.U8 R4, desc[UR24][R122.64] ;  /* 0x000000187a044981 */ /* 0x0000a4000c1e1100 */
[----:B0-----:R-:W-:Y:S02]  /*b030*/  @P4 IMAD.MOV.U32 R122, RZ, RZ, R67 ;  /* 0x000000ffff7a4224 */ /* 0x001fe400078e0043 */
[----:B------:R-:W-:-:S05]  /*b040*/  @P4 IMAD.MOV.U32 R123, RZ, RZ, R69 ;  /* 0x000000ffff7b4224 */ /* 0x000fca00078e0045 */
[----:B------:R0:W2:Y:S01]  /*b050*/  @P4 LDG.E.U8 R5, desc[UR24][R122.64] ;  /* 0x000000187a054981 */ /* 0x0000a2000c1e1100 */
        /* <DEDUP_REMOVED lines=9> */
[----:B------:R-:W-:-:S10]  /*b0f0*/  @P4 IMAD.MOV.U32 R123, RZ, RZ, R110 ;  /* 0x000000ffff7b4224 */ /* 0x000fd400078e006e */
[----:B------:R-:W2:Y:S04]  /*b100*/  @P2 LDG.E.U8 R34, desc[UR24][R22.64] ;  /* 0x0000001816222981 */ /* 0x000ea8000c1e1100 */
[----:B------:R0:W2:Y:S04]  /*b110*/  @P4 LDG.E.U8 R145, desc[UR24][R122.64] ;  /* 0x000000187a914981 */ /* 0x0000a8000c1e1100 */
[----:B------:R-:W2:Y:S01]  /*b120*/  @P2 LDG.E.U8 R35, desc[UR24][R24.64] ;  /* 0x0000001818232981 */ /* 0x000ea2000c1e1100 */
[----:B0-----:R-:W-:Y:S02]  /*b130*/  @P4 IMAD.MOV.U32 R122, RZ, RZ, R111 ;  /* 0x000000ffff7a4224 */ /* 0x001fe400078e006f */
[----:B------:R-:W-:Y:S01]  /*b140*/  @P4 IMAD.MOV.U32 R123, RZ, RZ, R112 ;  /* 0x000000ffff7b4224 */ /* 0x000fe200078e0070 */
[----:B------:R-:W-:-:S04]  /*b150*/  ISETP.GT.AND P2, PT, R144, 0xc, PT ;  /* 0x0000000c9000780c */ /* 0x000fc80003f44270 */
[----:B------:R0:W2:Y:S01]  /*b160*/  @P4 LDG.E.U8 R0, desc[UR24][R122.64] ;  /* 0x000000187a004981 */ /* 0x0000a2000c1e1100 */
[----:B------:R-:W-:Y:S01]  /*b170*/  ISETP.GT.AND P4, PT, R144, 0xa, PT ;  /* 0x0000000a9000780c */ /* 0x000fe20003f84270 */
[----:B0-----:R-:W-:Y:S02]  /*b180*/  @P3 IMAD.MOV.U32 R122, RZ, RZ, R54 ;  /* 0x000000ffff7a3224 */ /* 0x001fe400078e0036 */
[----:B------:R-:W-:-:S10]  /*b190*/  @P3 IMAD.MOV.U32 R123, RZ, RZ, R56 ;  /* 0x000000ffff7b3224 */ /* 0x000fd400078e0038 */
[----:B------:R-:W2:Y:S04]  /*b1a0*/  @P4 LDG.E.U8 R20, desc[UR24][R38.64] ;  /* 0x0000001826144981 */ /* 0x000ea8000c1e1100 */
[----:B------:R0:W2:Y:S04]  /*b1b0*/  @P3 LDG.E.U8 R241, desc[UR24][R122.64] ;  /* 0x000000187af13981 */ /* 0x0000a8000c1e1100 */
[----:B------:R-:W2:Y:S01]  /*b1c0*/  @P4 LDG.E.U8 R21, desc[UR24][R40.64] ;  /* 0x0000001828154981 */ /* 0x000ea2000c1e1100 */
[----:B------:R-:W-:Y:S01]  /*b1d0*/  ISETP.GT.AND P4, PT, R144, 0xd, PT ;  /* 0x0000000d9000780c */ /* 0x000fe20003f84270 */
[----:B0-----:R-:W-:-:S02]  /*b1e0*/  @P3 IMAD.MOV.U32 R122, RZ, RZ, R55 ;  /* 0x000000ffff7a3224 */ /* 0x001fc400078e0037 */
[----:B------:R-:W-:-:S05]  /*b1f0*/  @P3 IMAD.MOV.U32 R123, RZ, RZ, R57 ;  /* 0x000000ffff7b3224 */ /* 0x000fca00078e0039 */
[----:B------:R0:W2:Y:S01]  /*b200*/  @P3 LDG.E.U8 R239, desc[UR24][R122.64] ;  /* 0x000000187aef3981 */ /* 0x0000a2000c1e1100 */
[----:B------:R-:W-:-:S04]  /*b210*/  ISETP.GT.AND P3, PT, R144, 0xe, PT ;  /* 0x0000000e9000780c */ /* 0x000fc80003f64270 */
[----:B------:R-:W2:Y:S04]  /*b220*/  @P4 LDG.E.U8 R233, desc[UR24][R84.64] ;  /* 0x0000001854e94981 */ /* 0x000ea8000c1e1100 */
[----:B------:R-:W2:Y:S01]  /*b230*/  @P4 LDG.E.U8 R231, desc[UR24][R90.64] ;  /* 0x000000185ae74981 */ /* 0x000ea2000c1e1100 */
[----:B0-----:R-:W-:Y:S02]  /*b240*/  @P2 IMAD.MOV.U32 R122, RZ, RZ, R70 ;  /* 0x000000ffff7a2224 */ /* 0x001fe400078e0046 */
[----:B------:R-:W-:-:S05]  /*b250*/  @P2 IMAD.MOV.U32 R123, RZ, RZ, R72 ;  /* 0x000000ffff7b2224 */ /* 0x000fca00078e0048 */
[----:B------:R0:W2:Y:S01]  /*b260*/  @P2 LDG.E.U8 R237, desc[UR24][R122.64] ;  /* 0x000000187aed2981 */ /* 0x0000a2000c1e1100 */
[----:B------:R-:W-:Y:S01]  /*b270*/  ISETP.GT.AND P4, PT, R144, 0x10, PT ;  /* 0x000000109000780c */ /* 0x000fe20003f84270 */
[----:B0-----:R-:W-:Y:S02]  /*b280*/  @P2 IMAD.MOV.U32 R122, RZ, RZ, R71 ;  /* 0x000000ffff7a2224 */ /* 0x001fe400078e0047 */
[----:B------:R-:W-:-:S05]  /*b290*/  @P2 IMAD.MOV.U32 R123, RZ, RZ, R73 ;  /* 0x000000ffff7b2224 */ /* 0x000fca00078e0049 */
[----:B------:R0:W2:Y:S01]  /*b2a0*/  @P2 LDG.E.U8 R235, desc[UR24][R122.64] ;  /* 0x000000187aeb2981 */ /* 0x0000a2000c1e1100 */
[----:B------:R-:W-:Y:S02]  /*b2b0*/  ISETP.GT.AND P2, PT, R144, 0xf, PT ;  /* 0x0000000f9000780c */ /* 0x000fe40003f44270 */
[----:B------:R-:W-:Y:S01]  /*b2c0*/  PRMT R227, RZ, 0x7610, R227 ;  /* 0x00007610ffe37816 */ /* 0x000fe200000000e3 */
[----:B0-----:R-:W-:Y:S02]  /*b2d0*/  @P3 IMAD.MOV.U32 R122, RZ, RZ, R101 ;  /* 0x000000ffff7a3224 */ /* 0x001fe400078e0065 */
[----:B------:R-:W-:Y:S01]  /*b2e0*/  @P3 IMAD.MOV.U32 R123, RZ, RZ, R102 ;  /* 0x000000ffff7b3224 */ /* 0x000fe200078e0066 */
[----:B------:R-:W-:Y:S02]  /*b2f0*/  PRMT R218, RZ, 0x7610, R218 ;  /* 0x00007610ffda7816 */ /* 0x000fe400000000da */
[----:B------:R-:W-:Y:S02]  /*b300*/  PRMT R217, RZ, 0x7610, R217 ;  /* 0x00007610ffd97816 */ /* 0x000fe400000000d9 */
[----:B------:R0:W2:Y:S01]  /*b310*/  @P3 LDG.E.U8 R229, desc[UR24][R122.64] ;  /* 0x000000187ae53981 */ /* 0x0000a2000c1e1100 */
[----:B------:R-:W-:-:S03]  /*b320*/  PRMT R225, RZ, 0x7610, R225 ;  /* 0x00007610ffe17816 */ /* 0x000fc600000000e1 */
[----:B------:R-:W2:Y:S04]  /*b330*/  @P4 LDG.E.U8 R218, desc[UR24][R10.64] ;  /* 0x000000180ada4981 */ /* 0x000ea8000c1e1100 */
[----:B------:R-:W2:Y:S01]  /*b340*/  @P4 LDG.E.U8 R217, desc[UR24][R12.64] ;  /* 0x000000180cd94981 */ /* 0x000ea2000c1e1100 */
[----:B0-----:R-:W-:Y:S02]  /*b350*/  @P3 IMAD.MOV.U32 R122, RZ, RZ, R103 ;  /* 0x000000ffff7a3224 */ /* 0x001fe400078e0067 */
[----:B------:R-:W-:Y:S01]  /*b360*/  @P3 IMAD.MOV.U32 R123, RZ, RZ, R104 ;  /* 0x000000ffff7b3224 */ /* 0x000fe200078e0068 */
[----:B------:R-:W-:-:S04]  /*b370*/  ISETP.GT.AND P4, PT, R144, 0x13, PT ;  /* 0x000000139000780c */ /* 0x000fc80003f84270 */
        /* <DEDUP_REMOVED lines=16> */
[----:B------:R-:W-:Y:S02]  /*b480*/  PRMT R215, RZ, 0x7610, R215 ;  /* 0x00007610ffd77816 */ /* 0x000fe400000000d7 */
[----:B------:R-:W-:Y:S01]  /*b490*/  PRMT R213, RZ, 0x7610, R213 ;  /* 0x00007610ffd57816 */ /* 0x000fe200000000d5 */
[----:B0-----:R-:W-:Y:S02]  /*b4a0*/  @P4 IMAD.MOV.U32 R122, RZ, RZ, R58 ;  /* 0x000000ffff7a4224 */ /* 0x001fe400078e003a */
[----:B------:R-:W-:Y:S01]  /*b4b0*/  @P4 IMAD.MOV.U32 R123, RZ, RZ, R60 ;  /* 0x000000ffff7b4224 */ /* 0x000fe200078e003c */
[----:B------:R-:W-:-:S05]  /*b4c0*/  PRMT R209, RZ, 0x7610, R209 ;  /* 0x00007610ffd17816 */ /* 0x000fca00000000d1 */
[----:B------:R-:W2:Y:S04]  /*b4d0*/  @P2 LDG.E.U8 R215, desc[UR24][R42.64] ;  /* 0x000000182ad72981 */ /* 0x000ea8000c1e1100 */
[----:B------:R0:W2:Y:S01]  /*b4e0*/  @P4 LDG.E.U8 R211, desc[UR24][R122.64] ;  /* 0x000000187ad34981 */ /* 0x0000a2000c1e1100 */
[----:B------:R-:W-:-:S03]  /*b4f0*/  PRMT R207, RZ, 0x7610, R207 ;  /* 0x00007610ffcf7816 */ /* 0x000fc600000000cf */
[----:B------:R-:W2:Y:S01]  /*b500*/  @P2 LDG.E.U8 R213, desc[UR24][R44.64] ;  /* 0x000000182cd52981 */ /* 0x000ea2000c1e1100 */
[----:B------:R-:W-:Y:S01]  /*b510*/  ISETP.GT.AND P2, PT, R144, 0x15, PT ;  /* 0x000000159000780c */ /* 0x000fe20003f44270 */
[----:B0-----:R-:W-:Y:S02]  /*b520*/  @P4 IMAD.MOV.U32 R122, RZ, RZ, R59 ;  /* 0x000000ffff7a4224 */ /* 0x001fe400078e003b */
[----:B------:R-:W-:-:S05]  /*b530*/  @P4 IMAD.MOV.U32 R123, RZ, RZ, R61 ;  /* 0x000000ffff7b4224 */ /* 0x000fca00078e003d */
[----:B------:R0:W2:Y:S01]  /*b540*/  @P4 LDG.E.U8 R209, desc[UR24][R122.64] ;  /* 0x000000187ad14981 */ /* 0x0000a2000c1e1100 */
[----:B------:R-:W-:Y:S02]  /*b550*/  PRMT R205, RZ, 0x7610, R205 ;  /* 0x00007610ffcd7816 */ /* 0x000fe400000000cd */
[----:B------:R-:W-:Y:S01]  /*b560*/  ISETP.GT.AND P4, PT, R144, 0x16, PT ;  /* 0x000000169000780c */ /* 0x000fe20003f84270 */
[----:B0-----:R-:W-:Y:S02]  /*b570*/  @P3 IMAD.MOV.U32 R122, RZ, RZ, R74 ;  /* 0x000000ffff7a3224 */ /* 0x001fe400078e004a */
[----:B------:R-:W-:-:S05]  /*b580*/  @P3 IMAD.MOV.U32 R123, RZ, RZ, R76 ;  /* 0x000000ffff7b3224 */ /* 0x000fca00078e004c */
[----:B------:R0:W2:Y:S01]  /*b590*/  @P3 LDG.E.U8 R207, desc[UR24][R122.64] ;  /* 0x000000187acf3981 */ /* 0x0000a2000c1e1100 */
[----:B------:R-:W-:Y:S01]  /*b5a0*/  PRMT R201, RZ, 0x7610, R201 ;  /* 0x00007610ffc97816 */ /* 0x000fe200000000c9 */
[----:B0-----:R-:W-:Y:S02]  /*b5b0*/  @P3 IMAD.MOV.U32 R122, RZ, RZ, R75 ;  /* 0x000000ffff7a3224 */ /* 0x001fe400078e004b */
[----:B------:R-:W-:-:S05]  /*b5c0*/  @P3 IMAD.MOV.U32 R123, RZ, RZ, R77 ;  /* 0x000000ffff7b3224 */ /* 0x000fca00078e004d */
[----:B------:R0:W2:Y:S01]  /*b5d0*/  @P3 LDG.E.U8 R205, desc[UR24][R122.64] ;  /* 0x000000187acd3981 */ /* 0x0000a2000c1e1100 */
[----:B------:R-:W-:Y:S02]  /*b5e0*/  ISETP.GT.AND P3, PT, R144, 0x17, PT ;  /* 0x000000179000780c */ /* 0x000fe40003f64270 */
[----:B------:R-:W-:Y:S01]  /*b5f0*/  PRMT R199, RZ, 0x7610, R199 ;  /* 0x00007610ffc77816 */ /* 0x000fe200000000c7 */
[----:B0-----:R-:W-:Y:S02]  /*b600*/  @P2 IMAD.MOV.U32 R122, RZ, RZ, R92 ;  /* 0x000000ffff7a2224 */ /* 0x001fe400078e005c */
[----:B------:R-:W-:-:S05]  /*b610*/  @P2 IMAD.MOV.U32 R123, RZ, RZ, R94 ;  /* 0x000000ffff7b2224 */ /* 0x000fca00078e005e */
[----:B------:R0:W2:Y:S01]  /*b620*/  @P2 LDG.E.U8 R201, desc[UR24][R122.64] ;  /* 0x000000187ac92981 */ /* 0x0000a2000c1e1100 */
[----:B------:R-:W-:Y:S02]  /*b630*/  PRMT R203, RZ, 0x7610, R203 ;  /* 0x00007610ffcb7816 */ /* 0x000fe400000000cb */
[----:B------:R-:W-:Y:S02]  /*b640*/  PRMT R197, RZ, 0x7610, R197 ;  /* 0x00007610ffc57816 */ /* 0x000fe400000000c5 */
[----:B------:R-:W-:Y:S02]  /*b650*/  PRMT R195, RZ, 0x7610, R195 ;  /* 0x00007610ffc37816 */ /* 0x000fe400000000c3 */
        /* <DEDUP_REMOVED lines=8> */
[----:B------:R-:W-:Y:S02]  /*b6e0*/  PRMT R193, RZ, 0x7610, R193 ;  /* 0x00007610ffc17816 */ /* 0x000fe400000000c1 */
[----:B------:R-:W-:Y:S02]  /*b6f0*/  PRMT R191, RZ, 0x7610, R191 ;  /* 0x00007610ffbf7816 */ /* 0x000fe400000000bf */
[----:B------:R-:W-:-:S04]  /*b700*/  PRMT R189, RZ, 0x7610, R189 ;  /* 0x00007610ffbd7816 */ /* 0x000fc800000000bd */
[----:B------:R-:W2:Y:S01]  /*b710*/  @P2 LDG.E.U8 R191, desc[UR24][R14.64] ;  /* 0x000000180ebf2981 */ /* 0x000ea2000c1e1100 */
[----:B0-----:R-:W-:Y:S02]  /*b720*/  @P3 IMAD.MOV.U32 R122, RZ, RZ, R117 ;  /* 0x000000ffff7a3224 */ /* 0x001fe400078e0075 */
[----:B------:R-:W-:Y:S01]  /*b730*/  @P3 IMAD.MOV.U32 R123, RZ, RZ, R118 ;  /* 0x000000ffff7b3224 */ /* 0x000fe200078e0076 */
[----:B------:R-:W2:Y:S04]  /*b740*/  @P2 LDG.E.U8 R189, desc[UR24][R16.64] ;  /* 0x0000001810bd2981 */ /* 0x000ea8000c1e1100 */
[----:B------:R0:W2:Y:S01]  /*b750*/  @P3 LDG.E.U8 R195, desc[UR24][R122.64] ;  /* 0x000000187ac33981 */ /* 0x0000a2000c1e1100 */
[----:B------:R-:W-:Y:S01]  /*b760*/  ISETP.GT.AND P2, PT, R144, 0x1b, PT ;  /* 0x0000001b9000780c */ /* 0x000fe20003f44270 */
[----:B0-----:R-:W-:-:S02]  /*b770*/  @P3 IMAD.MOV.U32 R122, RZ, RZ, R119 ;  /* 0x000000ffff7a3224 */ /* 0x001fc400078e0077 */
[----:B------:R-:W-:-:S05]  /*b780*/  @P3 IMAD.MOV.U32 R123, RZ, RZ, R120 ;  /* 0x000000ffff7b3224 */ /* 0x000fca00078e0078 */
[----:B------:R0:W2:Y:S01]  /*b790*/  @P3 LDG.E.U8 R193, desc[UR24][R122.64] ;  /* 0x000000187ac13981 */ /* 0x0000a2000c1e1100 */
[C---:B------:R-:W-:Y:S02]  /*b7a0*/  ISETP.GT.AND P3, PT, R144.reuse, 0x1a, PT ;  /* 0x0000001a9000780c */ /* 0x040fe40003f64270 */
[----:B------:R-:W-:Y:S02]  /*b7b0*/  PRMT R183, RZ, 0x7610, R183 ;  /* 0x00007610ffb77816 */ /* 0x000fe400000000b7 */
[----:B------:R-:W-:Y:S02]  /*b7c0*/  PRMT R181, RZ, 0x7610, R181 ;  /* 0x00007610ffb57816 */ /* 0x000fe400000000b5 */
[----:B------:R-:W-:Y:S02]  /*b7d0*/  ISETP.GT.AND P4, PT, R144, 0x19, PT ;  /* 0x000000199000780c */ /* 0x000fe40003f84270 */
[----:B------:R-:W-:Y:S01]  /*b7e0*/  PRMT R180, RZ, 0x7610, R180 ;  /* 0x00007610ffb47816 */ /* 0x000fe200000000b4 */
[----:B0-----:R-:W-:-:S02]  /*b7f0*/  @P2 IMAD.MOV.U32 R122, RZ, RZ, R62 ;  /* 0x000000ffff7a2224 */ /* 0x001fc400078e003e */
[----:B------:R-:W-:Y:S02]  /*b800*/  @P2 IMAD.MOV.U32 R123, RZ, RZ, R64 ;  /* 0x000000ffff7b2224 */ /* 0x000fe400078e0040 */
[----:B------:R-:W2:Y:S04]  /*b810*/  @P3 LDG.E.U8 R183, desc[UR24][R46.64] ;  /* 0x000000182eb73981 */ /* 0x000ea8000c1e1100 */
[----:B------:R-:W2:Y:S01]  /*b820*/  @P3 LDG.E.U8 R181, desc[UR24][R48.64] ;  /* 0x0000001830b53981 */ /* 0x000ea2000c1e1100 */
[----:B------:R-:W-:Y:S02]  /*b830*/  ISETP.GT.AND P3, PT, R144, 0x1d, PT ;  /* 0x0000001d9000780c */ /* 0x000fe40003f64270 */
[----:B------:R-:W-:Y:S01]  /*b840*/  PRMT R187, RZ, 0x7610, R187 ;  /* 0x00007610ffbb7816 */ /* 0x000fe200000000bb */
[----:B------:R0:W2:Y:S01]  /*b850*/  @P2 LDG.E.U8 R180, desc[UR24][R122.64] ;  /* 0x000000187ab42981 */ /* 0x0000a2000c1e1100 */
[----:B------:R-:W-:-:S02]  /*b860*/  PRMT R185, RZ, 0x7610, R185 ;  /* 0x00007610ffb97816 */ /* 0x000fc400000000b9 */
[----:B------:R-:W-:Y:S02]  /*b870*/  PRMT R179, RZ, 0x7610, R179 ;  /* 0x00007610ffb37816 */ /* 0x000fe400000000b3 */
[----:B------:R-:W2:Y:S01]  /*b880*/  @P4 LDG.E.U8 R187, desc[UR24][R30.64] ;  /* 0x000000181ebb4981 */ /* 0x000ea2000c1e1100 */
[----:B------:R-:W-:-:S03]  /*b890*/  PRMT R173, RZ, 0x7610, R173 ;  /* 0x00007610ffad7816 */ /* 0x000fc600000000ad */
[----:B------:R-:W2:Y:S01]  /*b8a0*/  @P4 LDG.E.U8 R185, desc[UR24][R32.64] ;  /* 0x0000001820b94981 */ /* 0x000ea2000c1e1100 */
[----:B0-----:R-:W-:Y:S02]  /*b8b0*/  @P2 IMAD.MOV.U32 R122, RZ, RZ, R63 ;  /* 0x000000ffff7a2224 */ /* 0x001fe400078e003f */
[----:B------:R-:W-:Y:S01]  /*b8c0*/  @P2 IMAD.MOV.U32 R123, RZ, RZ, R65 ;  /* 0x000000ffff7b2224 */ /* 0x000fe200078e0041 */
[----:B------:R-:W-:-:S04]  /*b8d0*/  ISETP.GT.AND P4, PT, R144, 0x1c, PT ;  /* 0x0000001c9000780c */ /* 0x000fc80003f84270 */
[----:B------:R0:W2:Y:S01]  /*b8e0*/  @P2 LDG.E.U8 R179, desc[UR24][R122.64] ;  /* 0x000000187ab32981 */ /* 0x0000a2000c1e1100 */
[----:B------:R-:W-:Y:S02]  /*b8f0*/  ISETP.GT.AND P2, PT, R144, 0x1e, PT ;  /* 0x0000001e9000780c */ /* 0x000fe40003f44270 */
[----:B------:R-:W-:Y:S02]  /*b900*/  PRMT R177, RZ, 0x7610, R177 ;  /* 0x00007610ffb17816 */ /* 0x000fe400000000b1 */
[----:B------:R-:W-:Y:S02]  /*b910*/  PRMT R175, RZ, 0x7610, R175 ;  /* 0x00007610ffaf7816 */ /* 0x000fe400000000af */
[----:B------:R-:W-:Y:S02]  /*b920*/  PRMT R171, RZ, 0x7610, R171 ;  /* 0x00007610ffab7816 */ /* 0x000fe400000000ab */
[----:B------:R-:W2:Y:S01]  /*b930*/  @P4 LDG.E.U8 R177, desc[UR24][R78.64] ;  /* 0x000000184eb14981 */ /* 0x000ea2000c1e1100 */
[----:B0-----:R-:W-:-:S02]  /*b940*/  @P3 IMAD.MOV.U32 R122, RZ, RZ, R93 ;  /* 0x000000ffff7a3224 */ /* 0x001fc400078e005d */
[----:B------:R-:W-:Y:S01]  /*b950*/  @P3 IMAD.MOV.U32 R123, RZ, RZ, R95 ;  /* 0x000000ffff7b3224 */ /* 0x000fe200078e005f */
[----:B------:R-:W2:Y:S04]  /*b960*/  @P4 LDG.E.U8 R175, desc[UR24][R80.64] ;  /* 0x0000001850af4981 */ /* 0x000ea8000c1e1100 */
[----:B------:R0:W2:Y:S01]  /*b970*/  @P3 LDG.E.U8 R173, desc[UR24][R122.64] ;  /* 0x000000187aad3981 */ /* 0x0000a2000c1e1100 */
[----:B------:R-:W-:Y:S02]  /*b980*/  ISETP.GT.AND P4, PT, R144, 0x1f, PT ;  /* 0x0000001f9000780c */ /* 0x000fe40003f84270 */
[----:B------:R-:W-:Y:S01]  /*b990*/  PRMT R169, RZ, 0x7610, R169 ;  /* 0x00007610ffa97816 */ /* 0x000fe200000000a9 */
[----:B0-----:R-:W-:Y:S02]  /*b9a0*/  @P3 IMAD.MOV.U32 R122, RZ, RZ, R245 ;  /* 0x000000ffff7a3224 */ /* 0x001fe400078e00f5 */
[----:B------:R-:W-:-:S05]  /*b9b0*/  @P3 IMAD.MOV.U32 R123, RZ, RZ, R244 ;  /* 0x000000ffff7b3224 */ /* 0x000fca00078e00f4 */
[----:B------:R0:W2:Y:S01]  /*b9c0*/  @P3 LDG.E.U8 R171, desc[UR24][R122.64] ;  /* 0x000000187aab3981 */ /* 0x0000a2000c1e1100 */
        /* <DEDUP_REMOVED lines=11> */
[----:B------:R3:W2:Y:S04]  /*ba80*/  @P4 LDG.E.U8 R165, desc[UR24][R122.64] ;  /* 0x000000187aa54981 */ /* 0x0006a8000c1e1100 */
[----:B------:R0:W-:Y:S01]  /*ba90*/  STL [R1+0x294], R126 ;  /* 0x0002947e01007387 */ /* 0x0001e20000100800 */
[----:B---3--:R-:W-:Y:S02]  /*baa0*/  @P4 IMAD.MOV.U32 R122, RZ, RZ, R96 ;  /* 0x000000ffff7a4224 */ /* 0x008fe400078e0060 */
[----:B------:R-:W-:Y:S01]  /*bab0*/  @P4 IMAD.MOV.U32 R123, RZ, RZ, R252 ;  /* 0x000000ffff7b4224 */ /* 0x000fe200078e00fc */
[----:B------:R-:W-:Y:S01]  /*bac0*/  ISETP.GT.AND P3, PT, R144, 0x20, PT ;  /* 0x000000209000780c */ /* 0x000fe20003f64270 */
[----:B0-----:R-:W3:Y:S04]  /*bad0*/  LDL R126, [R1+0x24] ;  /* 0x00002400017e7983 */ /* 0x001ee80000100800 */
[----:B------:R0:W2:Y:S01]  /*bae0*/  @P4 LDG.E.U8 R163, desc[UR24][R122.64] ;  /* 0x000000187aa34981 */ /* 0x0000a2000c1e1100 */
[----:B------:R-:W-:-:S02]  /*baf0*/  PRMT R159, RZ, 0x7610, R159 ;  /* 0x00007610ff9f7816 */ /* 0x000fc4000000009f */
[----:B------:R-:W-:Y:S01]  /*bb00*/  PRMT R157, RZ, 0x7610, R157 ;  /* 0x00007610ff9d7816 */ /* 0x000fe2000000009d */
[----:B------:R-:W2:Y:S04]  /*bb10*/  LDL R96, [R1+0x28] ;  /* 0x0000280001607983 */ /* 0x000ea80000100800 */
[----:B------:R-:W0:Y:S04]  /*bb20*/  LDL R122, [R1+0x4] ;  /* 0x00000400017a7983 */ /* 0x000e280000100800 */
[----:B------:R-:W0:Y:S02]  /*bb30*/  LDL R123, [R1+0x8] ;  /* 0x00000800017b7983 */ /* 0x000e240000100800 */
[----:B0-----:R-:W-:-:S04]  /*bb40*/  @P3 LOP3.LUT R123, R123, R122, RZ, 0x3c, !PT ;  /* 0x0000007a7b7b3212 */ /* 0x001fc800078e3cff */
[----:B------:R-:W-:-:S04]  /*bb50*/  @P3 LOP3.LUT R122, R123, R122, RZ, 0x3c, !PT ;  /* 0x0000007a7b7a3212 */ /* 0x000fc800078e3cff */
[----:B------:R-:W-:-:S05]  /*bb60*/  @P3 LOP3.LUT R123, R123, R122, RZ, 0x3c, !PT ;  /* 0x0000007a7b7b3212 */ /* 0x000fca00078e3cff */
[----:B------:R0:W2:Y:S04]  /*bb70*/  @P3 LDG.E.U8 R159, desc[UR24][R122.64] ;  /* 0x000000187a9f3981 */ /* 0x0000a8000c1e1100 */
[----:B------:R-:W0:Y:S04]  /*bb80*/  LDL R122, [R1+0xc] ;  /* 0x00000c00017a7983 */ /* 0x000e280000100800 */
[----:B------:R-:W0:Y:S02]  /*bb90*/  LDL R123, [R1+0x10] ;  /* 0x00001000017b7983 */ /* 0x000e240000100800 */
[----:B0-----:R-:W-:-:S04]  /*bba0*/  @P3 LOP3.LUT R123, R123, R122, RZ, 0x3c, !PT ;  /* 0x0000007a7b7b3212 */ /* 0x001fc800078e3cff */
[----:B------:R-:W-:-:S04]  /*bbb0*/  @P3 LOP3.LUT R122, R123, R122, RZ, 0x3c, !PT ;  /* 0x0000007a7b7a3212 */ /* 0x000fc800078e3cff */
[----:B------:R-:W-:-:S05]  /*bbc0*/  @P3 LOP3.LUT R123, R123, R122, RZ, 0x3c, !PT ;  /* 0x0000007a7b7b3212 */ /* 0x000fca00078e3cff */
[----:B------:R0:W2:Y:S04]  /*bbd0*/  @P3 LDG.E.U8 R157, desc[UR24][R122.64] ;  /* 0x000000187a9d3981 */ /* 0x0000a8000c1e1100 */
[----:B------:R-:W0:Y:S04]  /*bbe0*/  LDL R122, [R1+0x14] ;  /* 0x00001400017a7983 */ /* 0x000e280000100800 */
[----:B------:R-:W0:Y:S01]  /*bbf0*/  LDL R123, [R1+0x18] ;  /* 0x00001800017b7983 */ /* 0x000e220000100800 */
[----:B------:R-:W-:Y:S02]  /*bc00*/  ISETP.GT.AND P2, PT, R144, 0x21, PT ;  /* 0x000000219000780c */ /* 0x000fe40003f44270 */
[----:B------:R-:W-:-:S11]  /*bc10*/  PRMT R155, RZ, 0x7610, R155 ;  /* 0x00007610ff9b7816 */ /* 0x000fd6000000009b */
[----:B0-----:R-:W-:-:S04]  /*bc20*/  @P2 LOP3.LUT R123, R123, R122, RZ, 0x3c, !PT ;  /* 0x0000007a7b7b2212 */ /* 0x001fc800078e3cff */
[----:B------:R-:W-:-:S04]  /*bc30*/  @P2 LOP3.LUT R122, R123, R122, RZ, 0x3c, !PT ;  /* 0x0000007a7b7a2212 */ /* 0x000fc800078e3cff */
[----:B------:R-:W-:-:S05]  /*bc40*/  @P2 LOP3.LUT R123, R123, R122, RZ, 0x3c, !PT ;  /* 0x0000007a7b7b2212 */ /* 0x000fca00078e3cff */
[----:B------:R0:W2:Y:S04]  /*bc50*/  @P2 LDG.E.U8 R155, desc[UR24][R122.64] ;  /* 0x000000187a9b2981 */ /* 0x0000a8000c1e1100 */
[----:B------:R-:W2:Y:S01]  /*bc60*/  LDL R123, [R1+0x1c] ;  /* 0x00001c00017b7983 */ /* 0x000ea20000100800 */
[----:B------:R-:W-:Y:S01]  /*bc70*/  ISETP.GT.AND P4, PT, R144, 0x22, PT ;  /* 0x000000229000780c */ /* 0x000fe20003f84270 */
[----:B0-----:R-:W-:Y:S01]  /*bc80*/  @P2 IMAD.MOV.U32 R122, RZ, RZ, R127 ;  /* 0x000000ffff7a2224 */ /* 0x001fe200078e007f */
[----:B------:R-:W-:Y:S01]  /*bc90*/  PRMT R153, RZ, 0x7610, R153 ;  /* 0x00007610ff997816 */ /* 0x000fe20000000099 */
[----:B------:R-:W3:Y:S01]  /*bca0*/  LDL R127, [R1+0x48] ;  /* 0x00004800017f7983 */ /* 0x000ee20000100800 */
[----:B------:R-:W-:-:S04]  /*bcb0*/  PRMT R151, RZ, 0x7610, R151 ;  /* 0x00007610ff977816 */ /* 0x000fc80000000097 */
[----:B--2---:R0:W2:Y:S05]  /*bcc0*/  @P2 LDG.E.U8 R153, desc[UR24][R122.64] ;  /* 0x000000187a992981 */ /* 0x0040aa000c1e1100 */
[----:B0-----:R-:W-:Y:S02]  /*bcd0*/  @P4 IMAD.MOV.U32 R122, RZ, RZ, R96 ;  /* 0x000000ffff7a4224 */ /* 0x001fe400078e0060 */
[----:B---3--:R-:W-:Y:S01]  /*bce0*/  @P4 IMAD.MOV.U32 R123, RZ, RZ, R126 ;  /* 0x000000ffff7b4224 */ /* 0x008fe200078e007e */
[----:B------:R-:W-:Y:S01]  /*bcf0*/  PRMT R149, RZ, 0x7610, R149 ;  /* 0x00007610ff957816 */ /* 0x000fe20000000095 */
[----:B------:R-:W3:Y:S04]  /*bd00*/  LDL R126, [R1+0x4c] ;  /* 0x00004c00017e7983 */ /* 0x000ee80000100800 */
[----:B------:R0:W2:Y:S01]  /*bd10*/  @P4 LDG.E.U8 R151, desc[UR24][R122.64] ;  /* 0x000000187a974981 */ /* 0x0000a2000c1e1100 */
[----:B------:R-:W-:-:S02]  /*bd20*/  ISETP.GT.AND P3, PT, R144, 0x23, PT ;  /* 0x000000239000780c */ /* 0x000fc40003f64270 */
        /* <DEDUP_REMOVED lines=16> */
[----:B------:R-:W-:Y:S02]  /*be30*/  PRMT R141, RZ, 0x7610, R141 ;  /* 0x00007610ff8d7816 */ /* 0x000fe4000000008d */
[----:B------:R-:W-:-:S02]  /*be40*/  ISETP.GT.AND P2, PT, R144, 0x24, PT ;  /* 0x000000249000780c */ /* 0x000fc40003f44270 */
[----:B0-----:R-:W-:-:S04]  /*be50*/  @P3 LOP3.LUT R123, R123, R122, RZ, 0x3c, !PT ;  /* 0x0000007a7b7b3212 */ /* 0x001fc800078e3cff */
[----:B------:R-:W-:-:S04]  /*be60*/  @P3 LOP3.LUT R122, R123, R122, RZ, 0x3c, !PT ;  /* 0x0000007a7b7a3212 */ /* 0x000fc800078e3cff */
[----:B------:R-:W-:-:S05]  /*be70*/  @P3 LOP3.LUT R123, R123, R122, RZ, 0x3c, !PT ;  /* 0x0000007a7b7b3212 */ /* 0x000fca00078e3cff */
[----:B------:R0:W2:Y:S04]  /*be80*/  @P3 LDG.E.U8 R141, desc[UR24][R122.64] ;  /* 0x000000187a8d3981 */ /* 0x0000a8000c1e1100 */
[----:B------:R-:W2:Y:S01]  /*be90*/  LDL R123, [R1+0x44] ;  /* 0x00004400017b7983 */ /* 0x000ea20000100800 */
[----:B------:R-:W-:Y:S01]  /*bea0*/  PRMT R139, RZ, 0x7610, R139 ;  /* 0x00007610ff8b7816 */ /* 0x000fe2000000008b */
[----:B0-----:R-:W-:Y:S01]  /*beb0*/  @P2 IMAD.MOV.U32 R122, RZ, RZ, R127 ;  /* 0x000000ffff7a2224 */ /* 0x001fe200078e007f */
[----:B------:R-:W-:Y:S01]  /*bec0*/  PRMT R137, RZ, 0x7610, R137 ;  /* 0x00007610ff897816 */ /* 0x000fe20000000089 */
[----:B------:R-:W3:Y:S01]  /*bed0*/  LDL R127, [R1+0x70] ;  /* 0x00007000017f7983 */ /* 0x000ee20000100800 */
[----:B------:R-:W-:-:S03]  /*bee0*/  ISETP.GT.AND P4, PT, R144, 0x25, PT ;  /* 0x000000259000780c */ /* 0x000fc60003f84270 */
[----:B--2---:R0:W2:Y:S02]  /*bef0*/  @P2 LDG.E.U8 R139, desc[UR24][R122.64] ;  /* 0x000000187a8b2981 */ /* 0x0040a4000c1e1100 */
[----:B0-----:R-:W-:Y:S02]  /*bf00*/  @P2 IMAD.MOV.U32 R122, RZ, RZ, R96 ;  /* 0x000000ffff7a2224 */ /* 0x001fe400078e0060 */
[----:B---3--:R-:W-:Y:S01]  /*bf10*/  @P2 IMAD.MOV.U32 R123, RZ, RZ, R126 ;  /* 0x000000ffff7b2224 */ /* 0x008fe200078e007e */
[----:B------:R-:W-:Y:S01]  /*bf20*/  PRMT R135, RZ, 0x7610, R135 ;  /* 0x00007610ff877816 */ /* 0x000fe20000000087 */
[----:B------:R-:W3:Y:S04]  /*bf30*/  LDL R126, [R1+0x74] ;  /* 0x00007400017e7983 */ /* 0x000ee80000100800 */
[----:B------:R0:W2:Y:S01]  /*bf40*/  @P2 LDG.E.U8 R137, desc[UR24][R122.64] ;  /* 0x000000187a892981 */ /* 0x0000a2000c1e1100 */
[----:B------:R-:W-:-:S03]  /*bf50*/  PRMT R133, RZ, 0x7610, R133 ;  /* 0x00007610ff857816 */ /* 0x000fc60000000085 */
        /* <DEDUP_REMOVED lines=15> */
[C---:B------:R-:W-:Y:S02]  /*c050*/  ISETP.GT.AND P3, PT, R144.reuse, 0x26, PT ;  /* 0x000000269000780c */ /* 0x040fe40003f64270 */
[----:B------:R-:W-:-:S02]  /*c060*/  ISETP.GT.AND P2, PT, R144, 0x27, PT ;  /* 0x000000279000780c */ /* 0x000fc40003f44270 */
[----:B------:R-:W-:Y:S02]  /*c070*/  PRMT R131, RZ, 0x7610, R131 ;  /* 0x00007610ff837816 */ /* 0x000fe40000000083 */
[----:B------:R-:W-:-:S07]  /*c080*/  PRMT R125, RZ, 0x7610, R125 ;  /* 0x00007610ff7d7816 */ /* 0x000fce000000007d */
[----:B0-----:R-:W-:-:S04]  /*c090*/  @P3 LOP3.LUT R123, R123, R122, RZ, 0x3c, !PT ;  /* 0x0000007a7b7b3212 */ /* 0x001fc800078e3cff */
[----:B------:R-:W-:-:S04]  /*c0a0*/  @P3 LOP3.LUT R122, R123, R122, RZ, 0x3c, !PT ;  /* 0x0000007a7b7a3212 */ /* 0x000fc800078e3cff */
[----:B------:R-:W-:-:S05]  /*c0b0*/  @P3 LOP3.LUT R123, R123, R122, RZ, 0x3c, !PT ;  /* 0x0000007a7b7b3212 */ /* 0x000fca00078e3cff */
[----:B------:R0:W4:Y:S02]  /*c0c0*/  @P3 LDG.E.U8 R131, desc[UR24][R122.64] ;  /* 0x000000187a833981 */ /* 0x000124000c1e1100 */
[----:B0-----:R-:W-:Y:S02]  /*c0d0*/  @P3 IMAD.MOV.U32 R122, RZ, RZ, R127 ;  /* 0x000000ffff7a3224 */ /* 0x001fe400078e007f */
[----:B------:R-:W4:Y:S01]  /*c0e0*/  LDL R123, [R1+0x6c] ;  /* 0x00006c00017b7983 */ /* 0x000f220000100800 */
[----:B---3--:R-:W-:Y:S02]  /*c0f0*/  @P2 IMAD.MOV.U32 R127, RZ, RZ, R126 ;  /* 0x000000ffff7f2224 */ /* 0x008fe400078e007e */
[----:B--2---:R-:W-:Y:S01]  /*c100*/  @P2 IMAD.MOV.U32 R126, RZ, RZ, R96 ;  /* 0x000000ffff7e2224 */ /* 0x004fe200078e0060 */
[----:B------:R-:W-:Y:S01]  /*c110*/  PRMT R129, RZ, 0x7610, R129 ;  /* 0x00007610ff817816 */ /* 0x000fe20000000081 */
[----:B------:R-:W2:Y:S04]  /*c120*/  LDL R96, [R1+0xa0] ;  /* 0x0000a00001607983 */ /* 0x000ea80000100800 */
[----:B------:R-:W3:Y:S04]  /*c130*/  @P2 LDG.E.U8 R125, desc[UR24][R126.64] ;  /* 0x000000187e7d2981 */ /* 0x000ee8000c1e1100 */
[----:B------:R-:W2:Y:S04]  /*c140*/  LDL R126, [R1+0x7c] ;  /* 0x00007c00017e7983 */ /* 0x000ea80000100800 */
[----:B------:R-:W2:Y:S04]  /*c150*/  LDL R127, [R1+0x80] ;  /* 0x00008000017f7983 */ /* 0x000ea80000100800 */
[----:B----4-:R0:W4:Y:S02]  /*c160*/  @P3 LDG.E.U8 R129, desc[UR24][R122.64] ;  /* 0x000000187a813981 */ /* 0x010124000c1e1100 */
[----:B0-----:R-:W-:-:S02]  /*c170*/  PRMT R122, RZ, 0x7610, R122 ;  /* 0x00007610ff7a7816 */ /* 0x001fc4000000007a */
[----:B--2---:R-:W-:-:S04]  /*c180*/  @P2 LOP3.LUT R127, R127, R126, RZ, 0x3c, !PT ;  /* 0x0000007e7f7f2212 */ /* 0x004fc800078e3cff */
        /* <DEDUP_REMOVED lines=11> */
[----:B------:R-:W0:Y:S04]  /*c240*/  LDL R126, [R1+0x8c] ;  /* 0x00008c00017e7983 */ /* 0x000e280000100800 */
[----:B------:R-:W0:Y:S01]  /*c250*/  LDL R127, [R1+0x90] ;  /* 0x00009000017f7983 */ /* 0x000e220000100800 */
[----:B------:R-:W-:Y:S02]  /*c260*/  PRMT R124, RZ, 0x7610, R124 ;  /* 0x00007610ff7c7816 */ /* 0x000fe4000000007c */
        /* <DEDUP_REMOVED lines=13> */
[----:B------:R-:W-:Y:S01]  /*c340*/  PRMT R130, RZ, 0x7610, R130 ;  /* 0x00007610ff827816 */ /* 0x000fe20000000082 */
[----:B0-----:R-:W-:Y:S01]  /*c350*/  @P3 IMAD.MOV.U32 R126, RZ, RZ, R96 ;  /* 0x000000ffff7e3224 */ /* 0x001fe200078e0060 */
[----:B------:R-:W-:Y:S01]  /*c360*/  ISETP.GT.AND P2, PT, R144, 0x2a, PT ;  /* 0x0000002a9000780c */ /* 0x000fe20003f44270 */
[----:B------:R-:W3:Y:S04]  /*c370*/  LDL R96, [R1+0xc8] ;  /* 0x0000c80001607983 */ /* 0x000ee80000100800 */
[----:B--2---:R0:W2:Y:S04]  /*c380*/  @P3 LDG.E.U8 R130, desc[UR24][R126.64] ;  /* 0x000000187e823981 */ /* 0x0040a8000c1e1100 */
[----:B------:R-:W0:Y:S04]  /*c390*/  LDL R126, [R1+0xa4] ;  /* 0x0000a400017e7983 */ /* 0x000e280000100800 */
[----:B------:R-:W0:Y:S01]  /*c3a0*/  LDL R127, [R1+0xa8] ;  /* 0x0000a800017f7983 */ /* 0x000e220000100800 */
[----:B------:R-:W-:-:S02]  /*c3b0*/  PRMT R132, RZ, 0x7610, R132 ;  /* 0x00007610ff847816 */ /* 0x000fc40000000084 */
        /* <DEDUP_REMOVED lines=29> */
[----:B---3--:R-:W-:Y:S01]  /*c590*/  @P3 IMAD.MOV.U32 R126, RZ, RZ, R96 ;  /* 0x000000ffff7e3224 */ /* 0x008fe200078e0060 */
[----:B------:R-:W-:Y:S01]  /*c5a0*/  PRMT R142, RZ, 0x7610, R142 ;  /* 0x00007610ff8e7816 */ /* 0x000fe2000000008e */
[----:B------:R-:W3:Y:S04]  /*c5b0*/  LDL R96, [R1+0xf0] ;  /* 0x0000f00001607983 */ /* 0x000ee80000100800 */
[----:B--2---:R0:W2:Y:S04]  /*c5c0*/  @P3 LDG.E.U8 R140, desc[UR24][R126.64] ;  /* 0x000000187e8c3981 */ /* 0x0040a8000c1e1100 */
        /* <DEDUP_REMOVED lines=31> */
[----:B---3--:R-:W-:Y:S01]  /*c7c0*/  @P4 IMAD.MOV.U32 R126, RZ, RZ, R96 ;  /* 0x000000ffff7e4224 */ /* 0x008fe200078e0060 */
        /* <DEDUP_REMOVED lines=220> */
[----:B---3--:R-:W-:-:S05]  /*d590*/  @P2 IMAD.MOV.U32 R126, RZ, RZ, R96 ;  /* 0x000000ffff7e2224 */ /* 0x008fca00078e0060 */
[----:B--2---:R0:W2:Y:S04]  /*d5a0*/  @P2 LDG.E.U8 R214, desc[UR24][R126.64] ;  /* 0x000000187ed62981 */ /* 0x0040a8000c1e1100 */
[----:B------:R-:W0:Y:S04]  /*d5b0*/  LDL R126, [R1+0x1ec] ;  /* 0x0001ec00017e7983 */ /* 0x000e280000100800 */
[----:B------:R-:W0:Y:S01]  /*d5c0*/  LDL R127, [R1+0x1f0] ;  /* 0x0001f000017f7983 */ /* 0x000e220000100800 */
[----:B------:R-:W-:Y:S01]  /*d5d0*/  PRMT R216, RZ, 0x7610, R216 ;  /* 0x00007610ffd87816 */ /* 0x000fe200000000d8 */
[----:B------:R-:W1:Y:S01]  /*d5e0*/  S2R R96, SR_TID.X ;  /* 0x0000000000607919 */ /* 0x000e620000002100 */
[----:B0-----:R-:W-:-:S04]  /*d5f0*/  @P2 LOP3.LUT R127, R127, R126, RZ, 0x3c, !PT ;  /* 0x0000007e7f7f2212 */ /* 0x001fc800078e3cff */
[----:B------:R-:W-:-:S04]  /*d600*/  @P2 LOP3.LUT R126, R127, R126, RZ, 0x3c, !PT ;  /* 0x0000007e7f7e2212 */ /* 0x000fc800078e3cff */
[----:B------:R-:W-:-:S05]  /*d610*/  @P2 LOP3.LUT R127, R127, R126, RZ, 0x3c, !PT ;  /* 0x0000007e7f7f2212 */ /* 0x000fca00078e3cff */
[----:B------:R0:W3:Y:S04]  /*d620*/  @P2 LDG.E.U8 R216, desc[UR24][R126.64] ;  /* 0x000000187ed82981 */ /* 0x0000e8000c1e1100 */
[----:B------:R-:W0:Y:S04]  /*d630*/  LDL R126, [R1+0x1f4] ;  /* 0x0001f400017e7983 */ /* 0x000e280000100800 */
[----:B------:R-:W0:Y:S01]  /*d640*/  LDL R127, [R1+0x1f8] ;  /* 0x0001f800017f7983 */ /* 0x000e220000100800 */
[----:B------:R-:W-:Y:S02]  /*d650*/  ISETP.GT.AND P3, PT, R144, 0x3f, PT ;  /* 0x0000003f9000780c */ /* 0x000fe40003f64270 */
[----:B-1----:R-:W-:-:S04]  /*d660*/  LOP3.LUT R96, R96, 0x3f, RZ, 0xc0, !PT ;  /* 0x0000003f60607812 */ /* 0x002fc800078ec0ff */
[----:B------:R-:W-:Y:S02]  /*d670*/  ISETP.GE.AND P2, PT, R96, R144, PT ;  /* 0x000000906000720c */ /* 0x000fe40003f46270 */
[----:B------:R-:W-:Y:S01]  /*d680*/  PRMT R144, RZ, 0x7610, R144 ;  /* 0x00007610ff907816 */ /* 0x000fe20000000090 */
[----:B------:R-:W2:Y:S04]  /*d690*/  LDL.LU R96, [R1+0x2d8] ;  /* 0x0002d80001607983 */ /* 0x000ea80000300800 */
        /* <DEDUP_REMOVED lines=10> */
[----:B------:R0:W2:Y:S01]  /*d740*/  @P3 LDG.E.U8 R220, desc[UR24][R126.64] ;  /* 0x000000187edc3981 */ /* 0x0000a2000c1e1100 */
[----:B------:R-:W-:Y:S06]  /*d750*/  BAR.SYNC.DEFER_BLOCKING 0x0 ;  /* 0x0000000000007b1d */ /* 0x000fec0000010000 */
[----:B------:R-:W0:Y:S04]  /*d760*/  LDL R126, [R1+0x204] ;  /* 0x00020400017e7983 */ /* 0x000e280000100800 */
[----:B------:R-:W0:Y:S01]  /*d770*/  LDL R127, [R1+0x208] ;  /* 0x00020800017f7983 */ /* 0x000e220000100800 */
[----:B------:R-:W-:-:S02]  /*d780*/  PRMT R222, RZ, 0x7610, R222 ;  /* 0x00007610ffde7816 */ /* 0x000fc400000000de */
[----:B0-----:R-:W-:-:S04]  /*d790*/  @!P2 LOP3.LUT R127, R127, R126, RZ, 0x3c, !PT ;  /* 0x0000007e7f7fa212 */ /* 0x001fc800078e3cff */
[----:B------:R-:W-:-:S04]  /*d7a0*/  @!P2 LOP3.LUT R126, R127, R126, RZ, 0x3c, !PT ;  /* 0x0000007e7f7ea212 */ /* 0x000fc800078e3cff */
[----:B------:R-:W-:-:S05]  /*d7b0*/  @!P2 LOP3.LUT R127, R127, R126, RZ, 0x3c, !PT ;  /* 0x0000007e7f7fa212 */ /* 0x000fca00078e3cff */
[----:B------:R0:W2:Y:S04]  /*d7c0*/  @!P2 LDG.E.U8 R222, desc[UR24][R126.64] ;  /* 0x000000187edea981 */ /* 0x0000a8000c1e1100 */
[----:B------:R-:W0:Y:S04]  /*d7d0*/  LDL R126, [R1+0x214] ;  /* 0x00021400017e7983 */ /* 0x000e280000100800 */
[----:B------:R-:W0:Y:S01]  /*d7e0*/  LDL R127, [R1+0x218] ;  /* 0x00021800017f7983 */ /* 0x000e220000100800 */
[----:B------:R-:W-:Y:S02]  /*d7f0*/  PRMT R224, RZ, 0x7610, R224 ;  /* 0x00007610ffe07816 */ /* 0x000fe400000000e0 */
        /* <DEDUP_REMOVED lines=45> */
[----:B------:R0:W3:Y:S04]  /*dad0*/  @!P2 LDG.E.U8 R236, desc[UR24][R126.64] ;  /* 0x000000187eeca981 */ /* 0x0000e8000c1e1100 */
[----:B------:R-:W0:Y:S04]  /*dae0*/  LDL R126, [R1+0x20c] ;  /* 0x00020c00017e7983 */ /* 0x000e280000100800 */
[----:B------:R-:W0:Y:S04]  /*daf0*/  LDL R127, [R1+0x210] ;  /* 0x00021000017f7983 */ /* 0x000e280000100800 */
[----:B--2---:R1:W-:Y:S02]  /*db00*/  STS.U8 [R96+UR9+0x8000], R238 ;  /* 0x008000ee60007988 */ /* 0x0043e40008000009 */
[----:B-1----:R-:W-:-:S02]  /*db10*/  PRMT R238, RZ, 0x7610, R238 ;  /* 0x00007610ffee7816 */ /* 0x002fc400000000ee */
[----:B0-----:R-:W-:-:S04]  /*db20*/  @!P2 LOP3.LUT R127, R127, R126, RZ, 0x3c, !PT ;  /* 0x0000007e7f7fa212 */ /* 0x001fc800078e3cff */
[----:B------:R-:W-:-:S04]  /*db30*/  @!P2 LOP3.LUT R126, R127, R126, RZ, 0x3c, !PT ;  /* 0x0000007e7f7ea212 */ /* 0x000fc800078e3cff */
[----:B------:R-:W-:-:S05]  /*db40*/  @!P2 LOP3.LUT R127, R127, R126, RZ, 0x3c, !PT ;  /* 0x0000007e7f7fa212 */ /* 0x000fca00078e3cff */
[----:B------:R0:W2:Y:S04]  /*db50*/  @!P2 LDG.E.U8 R238, desc[UR24][R126.64] ;  /* 0x000000187eeea981 */ /* 0x0000a8000c1e1100 */
[----:B------:R-:W0:Y:S04]  /*db60*/  LDL R126, [R1+0x21c] ;  /* 0x00021c00017e7983 */ /* 0x000e280000100800 */
[----:B------:R-:W0:Y:S04]  /*db70*/  LDL R127, [R1+0x220] ;  /* 0x00022000017f7983 */ /* 0x000e280000100800 */
[----:B------:R1:W-:Y:S02]  /*db80*/  STS.U8 [R96+UR9+0xc000], R240 ;  /* 0x00c000f060007988 */ /* 0x0003e40008000009 */
        /* <DEDUP_REMOVED lines=49> */
[----:B------:R1:W-:Y:S04]  /*dea0*/  STS.U8 [R96+UR9+0xd000], R157 ;  /* 0x00d0009d60007988 */ /* 0x0003e80008000009 */
[----:B------:R0:W-:Y:S02]  /*deb0*/  STS.U8 [R96+UR9+0x9400], R123 ;  /* 0x0094007b60007988 */ /* 0x0001e40008000009 */
[----:B0-----:R-:W-:-:S04]  /*dec0*/  @!P2 LOP3.LUT R127, R127, R126, RZ, 0x3c, !PT ;  /* 0x0000007e7f7fa212 */ /* 0x001fc800078e3cff */
[----:B------:R-:W-:-:S04]  /*ded0*/  @!P2 LOP3.LUT R126, R127, R126, RZ, 0x3c, !PT ;  /* 0x0000007e7f7ea212 */ /* 0x000fc800078e3cff */
[----:B------:R-:W-:-:S05]  /*dee0*/  @!P2 LOP3.LUT R127, R127, R126, RZ, 0x3c, !PT ;  /* 0x0000007e7f7fa212 */ /* 0x000fca00078e3cff */
[----:B------:R-:W2:Y:S04]  /*def0*/  @!P2 LDG.E.U8 R189, desc[UR24][R126.64] ;  /* 0x000000187ebda981 */ /* 0x000ea8000c1e1100 */
[----:B------:R-:W2:Y:S04]  /*df00*/  LDL.LU R126, [R1+0x28c] ;  /* 0x00028c00017e7983 */ /* 0x000ea80000300800 */
[----:B------:R-:W2:Y:S04]  /*df10*/  LDL.LU R127, [R1+0x288] ;  /* 0x00028800017f7983 */ /* 0x000ea80000300800 */
[----:B-1----:R-:W2:Y:S04]  /*df20*/  LDL.LU R157, [R1+0x290] ;  /* 0x00029000019d7983 */ /* 0x002ea80000300800 */
[----:B------:R-:W2:Y:S04]  /*df30*/  LDL.LU R123, [R1+0x294] ;  /* 0x00029400017b7983 */ /* 0x000ea80000300800 */
[----:B------:R0:W-:Y:S04]  /*df40*/  STS.U8 [R96+UR9+0x9000], R159 ;  /* 0x0090009f60007988 */ /* 0x0001e80008000009 */
[----:B------:R1:W-:Y:S01]  /*df50*/  STS.U8 [R96+UR9+0xd400], R124 ;  /* 0x00d4007c60007988 */ /* 0x0003e20008000009 */
[----:B0-----:R-:W-:-:S03]  /*df60*/  LOP3.LUT R159, R96, 0x10, RZ, 0x3c, !PT ;  /* 0x00000010609f7812 */ /* 0x001fc600078e3cff */
[----:B------:R-:W-:Y:S04]  /*df70*/  STS.U8 [R96+UR9+0x9800], R156 ;  /* 0x0098009c60007988 */ /* 0x000fe80008000009 */
[----:B------:R-:W-:Y:S04]  /*df80*/  STS.U8 [R96+UR9+0xd800], R158 ;  /* 0x00d8009e60007988 */ /* 0x000fe80008000009 */
[----:B------:R-:W-:Y:S04]  /*df90*/  STS.U8 [R96+UR9+0x9c00], R190 ;  /* 0x009c00be60007988 */ /* 0x000fe80008000009 */
[----:B------:R-:W-:Y:S01]  /*dfa0*/  STS.U8 [R96+UR9+0xdc00], R192 ;  /* 0x00dc00c060007988 */ /* 0x000fe20008000009 */
[----:B-1----:R-:W-:-:S03]  /*dfb0*/  LOP3.LUT R124, R96, 0x20, RZ, 0x3c, !PT ;  /* 0x00000020607c7812 */ /* 0x002fc600078e3cff */
[----:B--2---:R0:W-:Y:S04]  /*dfc0*/  STS.U8 [R159+UR9+0x8080], R123 ;  /* 0x0080807b9f007988 */ /* 0x0041e80008000009 */
        /* <DEDUP_REMOVED lines=23> */
[----:B0-----:R-:W-:-:S03]  /*e140*/  LOP3.LUT R123, R96, 0x30, RZ, 0x3c, !PT ;  /* 0x00000030607b7812 */ /* 0x001fc600078e3cff */
[----:B------:R-:W-:Y:S04]  /*e150*/  STS.U8 [R124+UR9+0x9100], R151 ;  /* 0x009100977c007988 */ /* 0x000fe80008000009 */
[----:B------:R-:W-:Y:S04]  /*e160*/  STS.U8 [R124+UR9+0xd100], R149 ;  /* 0x00d100957c007988 */ /* 0x000fe80008000009 */
[----:B------:R-:W-:Y:S04]  /*e170*/  STS.U8 [R124+UR9+0x9500], R132 ;  /* 0x009500847c007988 */ /* 0x000fe80008000009 */
[----:B------:R-:W-:Y:S04]  /*e180*/  STS.U8 [R124+UR9+0xd500], R134 ;  /* 0x00d500867c007988 */ /* 0x000fe80008000009 */
[----:B------:R-:W-:Y:S04]  /*e190*/  STS.U8 [R124+UR9+0x9900], R164 ;  /* 0x009900a47c007988 */ /* 0x000fe80008000009 */
[----:B------:R-:W-:Y:S04]  /*e1a0*/  STS.U8 [R124+UR9+0xd900], R166 ;  /* 0x00d900a67c007988 */ /* 0x000fe80008000009 */
[----:B------:R-:W-:Y:S04]  /*e1b0*/  STS.U8 [R124+UR9+0x9d00], R198 ;  /* 0x009d00c67c007988 */ /* 0x000fe80008000009 */
        /* <DEDUP_REMOVED lines=35> */
[----:B------:R1:W-:Y:S04]  /*e3f0*/  STS.U8 [R123+UR9+0x8280], R2 ;  /* 0x008280027b007988 */ /* 0x0003e80008000009 */
[----:B------:R2:W-:Y:S04]  /*e400*/  STS.U8 [R123+UR9+0xc280], R3 ;  /* 0x00c280037b007988 */ /* 0x0005e80008000009 */
[----:B------:R-:W-:Y:S04]  /*e410*/  STS.U8 [R123+UR9+0x8680], R233 ;  /* 0x008680e97b007988 */ /* 0x000fe80008000009 */
[----:B------:R-:W-:Y:S04]  /*e420*/  STS.U8 [R123+UR9+0xc680], R231 ;  /* 0x00c680e77b007988 */ /* 0x000fe80008000009 */
[----:B------:R-:W-:Y:S04]  /*e430*/  STS.U8 [R123+UR9+0x8a80], R203 ;  /* 0x008a80cb7b007988 */ /* 0x000fe80008000009 */
[----:B------:R-:W-:Y:S04]  /*e440*/  STS.U8 [R123+UR9+0xca80], R201 ;  /* 0x00ca80c97b007988 */ /* 0x000fe80008000009 */
[----:B------:R-:W-:Y:S04]  /*e450*/  STS.U8 [R123+UR9+0x8e80], R173 ;  /* 0x008e80ad7b007988 */ /* 0x000fe80008000009 */
[----:B------:R1:W5:Y:S04]  /*e460*/  LDL.LU R34, [R1+0x2d4] ;  /* 0x0002d40001227983 */ /* 0x0003680000300800 */
[----:B------:R-:W-:Y:S01]  /*e470*/  STS.U8 [R123+UR9+0xce80], R171 ;  /* 0x00ce80ab7b007988 */ /* 0x000fe20008000009 */
[----:B0-----:R-:W-:-:S03]  /*e480*/  LOP3.LUT R124, R96, 0x60, RZ, 0x3c, !PT ;  /* 0x00000060607c7812 */ /* 0x001fc600078e3cff */
[----:B------:R0:W5:Y:S04]  /*e490*/  LDL.LU R35, [R1+0x2d0] ;  /* 0x0002d00001237983 */ /* 0x0001680000300800 */
[----:B------:R-:W-:Y:S04]  /*e4a0*/  STS.U8 [R123+UR9+0x9280], R135 ;  /* 0x009280877b007988 */ /* 0x000fe80008000009 */
        /* <DEDUP_REMOVED lines=12> */
[----:B-1----:R0:W5:Y:S04]  /*e570*/  LDL.LU R2, [R1+0x2b4] ;  /* 0x0002b40001027983 */ /* 0x0021680000300800 */
[----:B------:R-:W-:Y:S04]  /*e580*/  STS.U8 [R123+UR9+0xde80], R212 ;  /* 0x00de80d47b007988 */ /* 0x000fe80008000009 */
[----:B--2---:R0:W5:Y:S04]  /*e590*/  LDL.LU R3, [R1+0x2b0] ;  /* 0x0002b00001037983 */ /* 0x0041680000300800 */
[----:B------:R1:W-:Y:S04]  /*e5a0*/  STS.U8 [R124+UR9+0x8300], R121 ;  /* 0x008300797c007988 */ /* 0x0003e80008000009 */
[----:B-1----:R-:W2:Y:S04]  /*e5b0*/  LDL.LU R121, [R1+0x2ac] ;  /* 0x0002ac0001797983 */ /* 0x002ea80000300800 */
[----:B------:R1:W-:Y:S04]  /*e5c0*/  STS.U8 [R124+UR9+0xc300], R161 ;  /* 0x00c300a17c007988 */ /* 0x0003e80008000009 */
[----:B------:R-:W-:Y:S04]  /*e5d0*/  STS.U8 [R124+UR9+0x8700], R229 ;  /* 0x008700e57c007988 */ /* 0x000fe80008000009 */
[----:B------:R-:W-:Y:S04]  /*e5e0*/  STS.U8 [R124+UR9+0xc700], R227 ;  /* 0x00c700e37c007988 */ /* 0x000fe80008000009 */
[----:B------:R-:W-:Y:S04]  /*e5f0*/  STS.U8 [R124+UR9+0x8b00], R199 ;  /* 0x008b00c77c007988 */ /* 0x000fe80008000009 */
[----:B------:R-:W-:Y:S04]  /*e600*/  STS.U8 [R124+UR9+0xcb00], R197 ;  /* 0x00cb00c57c007988 */ /* 0x000fe80008000009 */
[----:B------:R-:W-:Y:S04]  /*e610*/  STS.U8 [R124+UR9+0x8f00], R169 ;  /* 0x008f00a97c007988 */ /* 0x000fe80008000009 */
[----:B------:R-:W-:Y:S01]  /*e620*/  STS.U8 [R124+UR9+0xcf00], R167 ;  /* 0x00cf00a77c007988 */ /* 0x000fe20008000009 */
[----:B------:R-:W-:-:S03]  /*e630*/  LOP3.LUT R123, R96, 0x70, RZ, 0x3c, !PT ;  /* 0x00000070607b7812 */ /* 0x000fc600078e3cff */
[----:B------:R-:W-:Y:S04]  /*e640*/  STS.U8 [R124+UR9+0x9300], R131 ;  /* 0x009300837c007988 */ /* 0x000fe80008000009 */
[----:B----4-:R-:W-:Y:S04]  /*e650*/  STS.U8 [R124+UR9+0xd300], R129 ;  /* 0x00d300817c007988 */ /* 0x010fe80008000009 */
[----:B------:R-:W-:Y:S04]  /*e660*/  STS.U8 [R124+UR9+0x9700], R148 ;  /* 0x009700947c007988 */ /* 0x000fe80008000009 */
[----:B------:R-:W-:Y:S04]  /*e670*/  STS.U8 [R124+UR9+0xd700], R150 ;  /* 0x00d700967c007988 */ /* 0x000fe80008000009 */
[----:B------:R-:W-:Y:S04]  /*e680*/  STS.U8 [R124+UR9+0x9b00], R182 ;  /* 0x009b00b67c007988 */ /* 0x000fe80008000009 */
[----:B------:R-:W-:Y:S04]  /*e690*/  STS.U8 [R124+UR9+0xdb00], R184 ;  /* 0x00db00b87c007988 */ /* 0x000fe80008000009 */
[----:B------:R-:W-:Y:S04]  /*e6a0*/  STS.U8 [R124+UR9+0x9f00], R214 ;  /* 0x009f00d67c007988 */ /* 0x000fe80008000009 */
[----:B---3--:R-:W-:Y:S04]  /*e6b0*/  STS.U8 [R124+UR9+0xdf00], R216 ;  /* 0x00df00d87c007988 */ /* 0x008fe80008000009 */
[----:B-1----:R0:W5:Y:S04]  /*e6c0*/  LDL.LU R161, [R1+0x2a8] ;  /* 0x0002a80001a17983 */ /* 0x0021680000300800 */
[----:B------:R1:W-:Y:S04]  /*e6d0*/  STS.U8 [R123+UR9+0x8380], R145 ;  /* 0x008380917b007988 */ /* 0x0003e80008000009 */
[----:B------:R3:W-:Y:S04]  /*e6e0*/  STS.U8 [R123+UR9+0xc380], R0 ;  /* 0x00c380007b007988 */ /* 0x0007e80008000009 */
[----:B-1----:R0:W5:Y:S04]  /*e6f0*/  LDL.LU R145, [R1+0x2a4] ;  /* 0x0002a40001917983 */ /* 0x0021680000300800 */
[----:B---3--:R0:W5:Y:S04]  /*e700*/  LDL.LU R0, [R1+0x2a0] ;  /* 0x0002a00001007983 */ /* 0x0081680000300800 */
        /* <DEDUP_REMOVED lines=13> */
[----:B------:R2:W-:Y:S01]  /*e7e0*/  STS.U8 [R123+UR9+0xdf80], R220 ;  /* 0x00df80dc7b007988 */ /* 0x0005e20008000009 */
[----:B------:R-:W-:Y:S01]  /*e7f0*/  ULEA UR12, UR7, UR9, 0x3 ;  /* 0x00000009070c7291 */ /* 0x000fe2000f8e18ff */
[----:B------:R-:W-:-:S03]  /*e800*/  UMOV UR6, UR4 ;  /* 0x0000000400067c82 */ /* 0x000fc60008000000 */
[----:B------:R-:W-:Y:S01]  /*e810*/  UIADD3 UR12, UPT, UPT, UR12, 0x12000, URZ ;  /* 0x000120000c0c7890 */ /* 0x000fe2000fffe0ff */
[----:B--2---:R-:W-:Y:S01]  /*e820*/  LOP3.LUT R123, R121, 0x20, RZ, 0x3c, !PT ;  /* 0x00000020797b7812 */ /* 0x004fe200078e3cff */
[----:B------:R0:W-:Y:S04]  /*e830*/  STS.U8 [R121+UR9+0x11000], R222 ;  /* 0x011000de79007988 */ /* 0x0001e80008000009 */
        /* <DEDUP_REMOVED lines=14> */
[----:B------:R0:W-:Y:S01]  /*e920*/  STS.U8 [R123+UR9+0x11f00], R189 ;  /* 0x011f00bd7b007988 */ /* 0x0001e20008000009 */
[----:B------:R1:W-:Y:S06]  /*e930*/  MEMBAR.ALL.CTA ;  /* 0x0000000000007992 */ /* 0x0003ec0000008000 */
[----:B-1----:R-:W1:Y:S02]  /*e940*/  FENCE.VIEW.ASYNC.S ;  /* 0x00000000000073c6 */ /* 0x002e640000000000 */
[----:B-1----:R-:W-:Y:S06]  /*e950*/  BAR.SYNC.DEFER_BLOCKING 0x0 ;  /* 0x0000000000007b1d */ /* 0x002fec0000010000 */
[----:B------:R-:W-:Y:S05]  /*e960*/  @P1 BRA `(.L_x_9) ;  /* 0x0000000000901947 */ /* 0x000fea0003800000 */
[----:B------:R-:W-:Y:S02]  /*e970*/  UIADD3 UR55, UPT, UPT, UR8, 0x40, URZ ;  /* 0x0000004008377890 */ /* 0x000fe4000fffe0ff */
[----:B------:R-:W-:Y:S02]  /*e980*/  UIADD3 UR56, UPT, UPT, UR8, 0x40, URZ ;  /* 0x0000004008387890 */ /* 0x000fe4000fffe0ff */
[----:B------:R-:W-:Y:S02]  /*e990*/  UIADD3 UR57, UPT, UPT, UR8, 0x80, URZ ;  /* 0x0000008008397890 */ /* 0x000fe4000fffe0ff */
[----:B------:R-:W-:Y:S02]  /*e9a0*/  UIADD3 UR58, UPT, UPT, UR8, 0x80, URZ ;  /* 0x00000080083a7890 */ /* 0x000fe4000fffe0ff */
[----:B------:R-:W-:Y:S01]  /*e9b0*/  UIADD3 UR59, UPT, UPT, UR8, 0xc0, URZ ;  /* 0x000000c0083b7890 */ /* 0x000fe2000fffe0ff */
[----:B------:R-:W-:Y:S01]  /*e9c0*/  UMOV UR20, 0x0 ;  /* 0x0000000000147882 */ /* 0x000fe20000000000 */
[----:B------:R-:W-:Y:S01]  /*e9d0*/  UMOV UR21, 0x8108490 ;  /* 0x0810849000157882 */ /* 0x000fe20000000000 */
[----:B------:R-:W-:Y:S01]  /*e9e0*/  UMOV UR19, 0x40004040 ;  /* 0x4000404000137882 */ /* 0x000fe20000000000 */
[----:B------:R-:W-:-:S02]  /*e9f0*/  UIADD3 UR60, UPT, UPT, UR8, 0xc0, URZ ;  /* 0x000000c0083c7890 */ /* 0x000fc4000fffe0ff */
[----:B------:R1:W-:Y:S01]  /*ea00*/  UTCQMMA gdesc[UR18], gdesc[UR16], tmem[UR8], tmem[UR20], idesc[UR21], UPT ;  /* 0x00ff1410120075ea */ /* 0x0003e2000b800308 */
[----:B------:R-:W-:Y:S01]  /*ea10*/  UMOV UR40, 0x0 ;  /* 0x0000000000287882 */ /* 0x000fe20000000000 */
[----:B------:R-:W-:Y:S01]  /*ea20*/  UMOV UR41, 0x8108490 ;  /* 0x0810849000297882 */ /* 0x000fe20000000000 */
[----:B------:R-:W-:Y:S01]  /*ea30*/  UMOV UR42, 0x0 ;  /* 0x00000000002a7882 */ /* 0x000fe20000000000 */
[----:B------:R-:W-:Y:S01]  /*ea40*/  UMOV UR43, 0x8108490 ;  /* 0x08108490002b7882 */ /* 0x000fe20000000000 */
[----:B------:R-:W-:Y:S01]  /*ea50*/  UMOV UR48, 0x0 ;  /* 0x0000000000307882 */ /* 0x000fe20000000000 */
[----:B------:R-:W-:Y:S01]  /*ea60*/  UMOV UR49, 0x8108490 ;  /* 0x0810849000317882 */ /* 0x000fe20000000000 */
[----:B------:R1:W-:Y:S01]  /*ea70*/  UTCQMMA gdesc[UR26], gdesc[UR14], tmem[UR8], tmem[UR40], idesc[UR41], UPT ;  /* 0x00ff280e1a0075ea */ /* 0x0003e2000b800308 */
        /* <DEDUP_REMOVED lines=8> */
[----:B------:R-:W-:Y:S01]  /*eb00*/  UMOV UR4, UR12 ;  /* 0x0000000c00047c82 */ /* 0x000fe20008000000 */
[----:B------:R-:W-:Y:S01]  /*eb10*/  UMOV UR5, URZ ;  /* 0x000000ff00057c82 */ /* 0x000fe20008000000 */
[----:B------:R1:W-:Y:S01]  /*eb20*/  UTCQMMA gdesc[UR32], gdesc[UR16], tmem[UR57], tmem[UR46], idesc[UR47], UPT ;  /* 0x00ff2e10200075ea */ /* 0x0003e2000b800339 */
[----:B------:R-:W-:Y:S01]  /*eb30*/  UMOV UR52, 0x0 ;  /* 0x0000000000347882 */ /* 0x000fe20000000000 */
[----:B------:R-:W-:Y:S01]  /*eb40*/  UMOV UR53, 0x8108490 ;  /* 0x0810849000357882 */ /* 0x000fe20000000000 */
[----:B------:R1:W-:Y:S01]  /*eb50*/  UTCQMMA gdesc[UR34], gdesc[UR14], tmem[UR58], tmem[UR44], idesc[UR45], UPT ;  /* 0x00ff2c0e220075ea */ /* 0x0003e2000b80033a */
[----:B------:R-:W-:Y:S01]  /*eb60*/  UMOV UR4, UR4 ;  /* 0x0000000400047c82 */ /* 0x000fe20008000000 */
[----:B------:R1:W-:Y:S01]  /*eb70*/  UTCQMMA gdesc[UR36], gdesc[UR16], tmem[UR59], tmem[UR50], idesc[UR51], UPT ;  /* 0x00ff3210240075ea */ /* 0x0003e2000b80033b */
[----:B------:R1:W-:Y:S01]  /*eb80*/  UTCQMMA gdesc[UR38], gdesc[UR14], tmem[UR60], tmem[UR52], idesc[UR53], UPT ;  /* 0x00ff340e260075ea */ /* 0x0003e2000b80033c */
[----:B------:R1:W-:Y:S01]  /*eb90*/  UTCBAR [UR4], URZ ;  /* 0x000000ff040073e9 */ /* 0x0003e200080000ff */
[----:B------:R-:W-:Y:S01]  /*eba0*/  NOP ;  /* 0x0000000000007918 */ /* 0x000fe20000000000 */
.L_x_9:
[----:B0-----:R-:W2:Y:S04]  /*ebb0*/  LDL R123, [R1+0x29c] ;  /* 0x00029c00017b7983 */ /* 0x001ea80000100800 */
[----:B------:R-:W2:Y:S01]  /*ebc0*/  LDL.LU R122, [R1+0x284] ;  /* 0x00028400017a7983 */ /* 0x000ea20000300800 */
[----:B------:R-:W-:-:S04]  /*ebd0*/  UIADD3 UR7, UPT, UPT, UR7, 0x1, URZ ;  /* 0x0000000107077890 */ /* 0x000fc8000fffe0ff */
[----:B------:R-:W-:-:S04]  /*ebe0*/  UISETP.GT.AND UP1, UPT, UR7, 0x1, UPT ;  /* 0x000000010700788c */ /* 0x000fc8000bf24270 */
[----:B-1----:R-:W-:Y:S02]  /*ebf0*/  USEL UR4, URZ, 0x1, !UP1 ;  /* 0x00000001ff047887 */ /* 0x002fe4000c800000 */
[----:B------:R-:W-:Y:S02]  /*ec00*/  USEL UR7, UR7, URZ, !UP1 ;  /* 0x000000ff07077287 */ /* 0x000fe4000c800000 */
[----:B------:R-:W-:Y:S01]  /*ec10*/  ULOP3.LUT UR4, UR6, UR4, URZ, 0x3c, !UPT ;  /* 0x0000000406047292 */ /* 0x000fe2000f8e3cff */
[----:B--2---:R-:W-:Y:S02]  /*ec20*/  ISETP.NE.U32.AND P2, PT, R122, R123, PT ;  /* 0x0000007b7a00720c */ /* 0x004fe40003f45070 */
[----:B------:R-:W2:Y:S01]  /*ec30*/  LDL.LU R123, [R1+0x298] ;  /* 0x00029800017b7983 */ /* 0x000ea20000300800 */
[----:B------:R-:W-:-:S03]  /*ec40*/  IMAD.U32 R122, RZ, RZ, UR6 ;  /* 0x00000006ff7a7e24 */ /* 0x000fc6000f8e00ff */
[----:B--2---:R1:W-:Y:S07]  /*ec50*/  STL [R1+0x284], R123 ;  /* 0x0002847b01007387 */ /* 0x0043ee0000100800 */
[----:B------:R-:W-:Y:S05]  /*ec60*/  @P2 BRA `(.L_x_10) ;  /* 0xffffff9800142947 */ /* 0x000fea000383ffff */
.L_x_7:
[----:B01----:R-:W0:Y:S02]  /*ec70*/  LDC R123, c[0x0][0x3a0] ;  /* 0x0000e800ff7b7b82 */ /* 0x003e240000000800 */
[----:B0-----:R-:W-:-:S05]  /*ec80*/  VIADD R123, R123, 0x3f ;  /* 0x0000003f7b7b7836 */ /* 0x001fca0000000000 */
[----:B------:R-:W-:-:S13]  /*ec90*/  ISETP.GE.AND P1, PT, R123, 0x40, PT ;  /* 0x000000407b00780c */ /* 0x000fda0003f26270 */
[----:B------:R-:W-:Y:S05]  /*eca0*/  @!P1 BRA `(.L_x_11) ;  /* 0x0000000000109947 */ /* 0x000fea0003800000 */
[----:B------:R-:W-:-:S06]  /*ecb0*/  USHF.L.U32 UR6, UR6, 0x1f, URZ ;  /* 0x0000001f06067899 */ /* 0x000fcc00080006ff */
[----:B-----5:R-:W-:-:S04]  /*ecc0*/  IMAD.U32 R2, RZ, RZ, UR6 ;  /* 0x00000006ff027e24 */ /* 0x020fc8000f8e00ff */
[----:B------:R-:W0:Y:S02]  /*ecd0*/  SYNCS.PHASECHK.TRANS64.TRYWAIT P1, [UR12], R2 ;  /* 0x00000002ff0075a7 */ /* 0x000e24000802110c */
[----:B0-----:R-:W-:Y:S05]  /*ece0*/  @!P1 BRA `(.L_x_12) ;  /* 0x0000004800fc9947 */ /* 0x001fea0003800000 */
.L_x_11:
[----:B------:R-:W-:Y:S01]  /*ecf0*/  BAR.SYNC.DEFER_BLOCKING 0x0 ;  /* 0x0000000000007b1d */ /* 0x000fe20000010000 */
[----:B------:R-:W-:Y:S01]  /*ed00*/  ULEA UR11, UR11, UR9, 0x5 ;  /* 0x000000090b0b7291 */ /* 0x000fe2000f8e28ff */
[C---:B-----5:R-:W-:Y:S02]  /*ed10*/  VIADD R3, R0.reuse, 0x2 ;  /* 0x0000000200037836 */ /* 0x060fe40000000000 */
[C---:B------:R-:W-:Y:S02]  /*ed20*/  VIADD R2, R0.reuse, 0x3 ;  /* 0x0000000300027836 */ /* 0x040fe40000000000 */
[----:B------:R-:W0:Y:S01]  /*ed30*/  LDCU.128 UR28, c[0x0][0x390] ;  /* 0x00007200ff1c77ac */ /* 0x000e220008000c00 */
[----:B------:R-:W-:Y:S01]  /*ed40*/  VIADD R132, R0, 0x1 ;  /* 0x0000000100847836 */ /* 0x000fe20000000000 */
[----:B------:R-:W1:Y:S01]  /*ed50*/  S2R R133, SR_TID.X ;  /* 0x0000000000857919 */ /* 0x000e620000002100 */
[----:B------:R-:W2:Y:S01]  /*ed60*/  LDCU.64 UR32, c[0x0][0x398] ;  /* 0x00007300ff2077ac */ /* 0x000ea20008000a00 */
[----:B------:R-:W3:Y:S01]  /*ed70*/  LDCU.64 UR4, c[0x0][0x398] ;  /* 0x00007300ff0477ac */ /* 0x000ee20008000a00 */
[----:B------:R-:W4:Y:S01]  /*ed80*/  LDCU.64 UR14, c[0x0][0x398] ;  /* 0x00007300ff0e77ac */ /* 0x000f220008000a00 */
[----:B------:R-:W1:Y:S01]  /*ed90*/  LDCU.64 UR12, c[0x0][0x398] ;  /* 0x00007300ff0c77ac */ /* 0x000e620008000a00 */
[----:B------:R-:W0:Y:S02]  /*eda0*/  @!P0 SYNCS.CCTL.IV [UR9+0x12000] ;  /* 0x01200000ff0089b1 */ /* 0x000e240008000009 */
[----:B0-----:R-:W-:Y:S01]  /*edb0*/  BAR.SYNC.DEFER_BLOCKING 0x0 ;  /* 0x0000000000007b1d */ /* 0x001fe20000010000 */
[----:B------:R-:W-:-:S02]  /*edc0*/  ISETP.GE.AND P2, PT, R3, UR31, PT ;  /* 0x0000001f03007c0c */ /* 0x000fc4000bf46270 */
[----:B------:R-:W-:Y:S02]  /*edd0*/  ISETP.GE.AND P3, PT, R2, UR31, PT ;  /* 0x0000001f02007c0c */ /* 0x000fe4000bf66270 */
[----:B------:R-:W-:Y:S01]  /*ede0*/  ISETP.GE.AND P5, PT, R0, UR31, PT ;  /* 0x0000001f00007c0c */ /* 0x000fe2000bfa6270 */
[----:B------:R-:W0:Y:S01]  /*edf0*/  LDCU.64 UR6, c[0x0][0x398] ;  /* 0x00007300ff0677ac */ /* 0x000e220008000a00 */
[----:B------:R-:W-:Y:S01]  /*ee00*/  ISETP.GE.AND P1, PT, R132, UR31, PT ;  /* 0x0000001f84007c0c */ /* 0x000fe2000bf26270 */
[----:B------:R-:W0:Y:S01]  /*ee10*/  LDTM.x128 R4, tmem[UR10] ;  /* 0x0000000a000479ee */ /* 0x000e2200083c0000 */
[----:B---3--:R-:W-:Y:S01]  /*ee20*/  ISETP.LT.AND P5, PT, R161, UR4, !P5 ;  /* 0x00000004a1007c0c */ /* 0x008fe2000efa1270 */
[----:B------:R-:W3:Y:S01]  /*ee30*/  LDCU.64 UR26, c[0x0][0x398] ;  /* 0x00007300ff1a77ac */ /* 0x000ee20008000a00 */
[----:B----4-:R-:W-:Y:S01]  /*ee40*/  ISETP.LT.AND P6, PT, R145, UR14, !P1 ;  /* 0x0000000e91007c0c */ /* 0x010fe2000cfc1270 */
[----:B------:R-:W4:Y:S01]  /*ee50*/  LDCU.64 UR22, c[0x0][0x398] ;  /* 0x00007300ff1677ac */ /* 0x000f220008000a00 */
[----:B-1----:R-:W-:-:S02]  /*ee60*/  LOP3.LUT R133, R133, 0x7f, RZ, 0xc0, !PT ;  /* 0x0000007f85857812 */ /* 0x002fc400078ec0ff */
[----:B------:R-:W-:Y:S01]  /*ee70*/  ISETP.LT.AND P1, PT, R161, UR12, !P1 ;  /* 0x0000000ca1007c0c */ /* 0x000fe2000cf21270 */
[----:B------:R-:W1:Y:S01]  /*ee80*/  LDCU.64 UR20, c[0x0][0x398] ;  /* 0x00007300ff1477ac */ /* 0x000e620008000a00 */
[----:B------:R-:W1:Y:S01]  /*ee90*/  LDCU.64 UR18, c[0x0][0x398] ;  /* 0x00007300ff1277ac */ /* 0x000e620008000a00 */
[----:B------:R-:W1:Y:S01]  /*eea0*/  @!P0 SYNCS.CCTL.IV [UR9+0x12008] ;  /* 0x01200800ff0089b1 */ /* 0x000e620008000009 */
[----:B------:R-:W-:Y:S01]  /*eeb0*/  NOP ;  /* 0x0000000000007918 */ /* 0x000fe20000000000 */
[----:B------:R-:W-:Y:S01]  /*eec0*/  ISETP.GE.AND P0, PT, R145, UR30, PT ;  /* 0x0000001e91007c0c */ /* 0x000fe2000bf06270 */
[----:B------:R-:W1:Y:S03]  /*eed0*/  LDCU.64 UR16, c[0x0][0x398] ;  /* 0x00007300ff1077ac */ /* 0x000e660008000a00 */
[----:B--2---:R-:W-:Y:S01]  /*eee0*/  ISETP.LT.AND P0, PT, R0, UR33, !P0 ;  /* 0x0000002100007c0c */ /* 0x004fe2000c701270 */
[----:B------:R-:W2:Y:S01]  /*eef0*/  LDCU UR4, c[0x0][0x398] ;  /* 0x00007300ff0477ac */ /* 0x000ea20008000800 */
[----:B0-----:R-:W-:-:S02]  /*ef00*/  F2FP.SATFINITE.E5M2.F32.PACK_AB_MERGE_C R34, R35, R34, RZ ;  /* 0x000000222322723e */ /* 0x001fc400048060ff */
[----:B------:R-:W-:Y:S01]  /*ef10*/  LEA R35, R133, UR11, 0x4 ;  /* 0x0000000b85237c11 */ /* 0x000fe2000f8e20ff */
[----:B------:R-:W0:Y:S01]  /*ef20*/  LDCU.64 UR10, c[0x0][0x398] ;  /* 0x00007300ff0a77ac */ /* 0x000e220008000a00 */
[----:B------:R-:W0:Y:S01]  /*ef30*/  S2R R133, SR_TID.X ;  /* 0x0000000000857919 */ /* 0x000e220000002100 */
[----:B------:R-:W-:Y:S02]  /*ef40*/  F2FP.SATFINITE.E5M2.F32.PACK_AB_MERGE_C R6, R7, R6, RZ ;  /* 0x000000060706723e */ /* 0x000fe400048060ff */
[----:B------:R-:W-:Y:S01]  /*ef50*/  F2FP.SATFINITE.E5M2.F32.PACK_AB_MERGE_C R70, R71, R70, RZ ;  /* 0x000000464746723e */ /* 0x000fe200048060ff */
[----:B------:R-:W0:Y:S01]  /*ef60*/  LDCU UR12, c[0x0][0x398] ;  /* 0x00007300ff0c77ac */ /* 0x000e220008000800 */
[----:B------:R-:W-:Y:S02]  /*ef70*/  F2FP.SATFINITE.E5M2.F32.PACK_AB_MERGE_C R10, R11, R10, RZ ;  /* 0x0000000a0b0a723e */ /* 0x000fe400048060ff */
[----:B------:R-:W-:Y:S01]  /*ef80*/  F2FP.SATFINITE.E5M2.F32.PACK_AB_MERGE_C R14, R15, R14, RZ ;  /* 0x0000000e0f0e723e */ /* 0x000fe200048060ff */
[----:B------:R-:W0:Y:S01]  /*ef90*/  LDCU UR14, c[0x0][0x398] ;  /* 0x00007300ff0e77ac */ /* 0x000e220008000800 */
[----:B------:R-:W-:-:S02]  /*efa0*/  F2FP.SATFINITE.E5M2.F32.PACK_AB_MERGE_C R7, R19, R18, RZ ;  /* 0x000000121307723e */ /* 0x000fc400048060ff */
[----:B------:R-:W-:Y:S02]  /*efb0*/  F2FP.SATFINITE.E5M2.F32.PACK_AB_MERGE_C R74, R75, R74, RZ ;  /* 0x0000004a4b4a723e */ /* 0x000fe400048060ff */
[----:B------:R-:W-:Y:S02]  /*efc0*/  F2FP.SATFINITE.E5M2.F32.PACK_AB_MERGE_C R78, R79, R78, RZ ;  /* 0x0000004e4f4e723e */ /* 0x000fe400048060ff */
[----:B------:R-:W-:Y:S02]  /*efd0*/  F2FP.SATFINITE.E5M2.F32.PACK_AB_MERGE_C R82, R83, R82, RZ ;  /* 0x000000525352723e */ /* 0x000fe400048060ff */
[----:B------:R-:W-:Y:S02]  /*efe0*/  F2FP.SATFINITE.E5M2.F32.PACK_AB_MERGE_C R4, R5, R4, R6 ;  /* 0x000000040504723e */ /* 0x000fe40004806006 */
[----:B------:R-:W-:Y:S02]  /*eff0*/  F2FP.SATFINITE.E5M2.F32.PACK_AB_MERGE_C R68, R69, R68, R70 ;  /* 0x000000444544723e */ /* 0x000fe40004806046 */
[----:B------:R-:W-:-:S02]  /*f000*/  F2FP.SATFINITE.E5M2.F32.PACK_AB_MERGE_C R5, R9, R8, R10 ;  /* 0x000000080905723e */ /* 0x000fc4000480600a */
[----:B------:R-:W-:Y:S02]  /*f010*/  F2FP.SATFINITE.E5M2.F32.PACK_AB_MERGE_C R6, R13, R12, R14 ;  /* 0x0000000c0d06723e */ /* 0x000fe4000480600e */
[----:B------:R-:W-:Y:S02]  /*f020*/  F2FP.SATFINITE.E5M2.F32.PACK_AB_MERGE_C R7, R17, R16, R7 ;  /* 0x000000101107723e */ /* 0x000fe40004806007 */
[----:B------:R-:W-:Y:S02]  /*f030*/  F2FP.SATFINITE.E5M2.F32.PACK_AB_MERGE_C R69, R73, R72, R74 ;  /* 0x000000484945723e */ /* 0x000fe4000480604a */
[----:B------:R-:W-:Y:S01]  /*f040*/  F2FP.SATFINITE.E5M2.F32.PACK_AB_MERGE_C R70, R77, R76, R78 ;  /* 0x0000004c4d46723e */ /* 0x000fe2000480604e */
[----:B-1----:R-:W-:Y:S01]  /*f050*/  STS.128 [R35], R4 ;  /* 0x0000000423007388 */ /* 0x002fe20000000c00 */
[----:B------:R-:W-:Y:S02]  /*f060*/  F2FP.SATFINITE.E5M2.F32.PACK_AB_MERGE_C R71, R81, R80, R82 ;  /* 0x000000505147723e */ /* 0x000fe40004806052 */
[----:B------:R-:W-:-:S02]  /*f070*/  F2FP.SATFINITE.E5M2.F32.PACK_AB_MERGE_C R22, R23, R22, RZ ;  /* 0x000000161716723e */ /* 0x000fc400048060ff */
[----:B0-----:R-:W-:Y:S01]  /*f080*/  LOP3.LUT R133, R133, 0xff, RZ, 0xc0, !PT ;  /* 0x000000ff85857812 */ /* 0x001fe200078ec0ff */
[----:B------:R-:W-:Y:S01]  /*f090*/  STS.128 [R35+0x800], R68 ;  /* 0x0008004423007388 */ /* 0x000fe20000000c00 */
[----:B------:R-:W-:Y:S02]  /*f0a0*/  F2FP.SATFINITE.E5M2.F32.PACK_AB_MERGE_C R26, R27, R26, RZ ;  /* 0x0000001a1b1a723e */ /* 0x000fe400048060ff */
[----:B------:R-:W-:Y:S02]  /*f0b0*/  F2FP.SATFINITE.E5M2.F32.PACK_AB_MERGE_C R30, R31, R30, RZ ;  /* 0x0000001e1f1e723e */ /* 0x000fe400048060ff */
[----:B------:R-:W-:Y:S02]  /*f0c0*/  F2FP.SATFINITE.E5M2.F32.PACK_AB_MERGE_C R8, R21, R20, R22 ;  /* 0x000000141508723e */ /* 0x000fe40004806016 */
[----:B------:R-:W-:Y:S01]  /*f0d0*/  LEA R22, R133, UR9, 0x4 ;  /* 0x0000000985167c11 */ /* 0x000fe2000f8e20ff */
[----:B------:R-:W-:Y:S01]  /*f0e0*/  BAR.SYNC.DEFER_BLOCKING 0x0 ;  /* 0x0000000000007b1d */ /* 0x000fe20000010000 */
[----:B------:R-:W-:-:S02]  /*f0f0*/  F2FP.SATFINITE.E5M2.F32.PACK_AB_MERGE_C R9, R25, R24, R26 ;  /* 0x000000181909723e */ /* 0x000fc4000480601a */
[----:B------:R-:W-:Y:S02]  /*f100*/  F2FP.SATFINITE.E5M2.F32.PACK_AB_MERGE_C R10, R29, R28, R30 ;  /* 0x0000001c1d0a723e */ /* 0x000fe4000480601e */
[----:B------:R-:W-:-:S03]  /*f110*/  F2FP.SATFINITE.E5M2.F32.PACK_AB_MERGE_C R86, R87, R86, RZ ;  /* 0x000000565756723e */ /* 0x000fc600048060ff */
[----:B------:R-:W0:Y:S01]  /*f120*/  LDC R21, c[0x0][0x3b4] ;  /* 0x0000ed00ff157b82 */ /* 0x000e220000000800 */
[----:B------:R-:W-:Y:S01]  /*f130*/  F2FP.SATFINITE.E5M2.F32.PACK_AB_MERGE_C R90, R91, R90, RZ ;  /* 0x0000005a5b5a723e */ /* 0x000fe200048060ff */
[----:B------:R-:W1:Y:S01]  /*f140*/  LDCU UR9, c[0x0][0x3b8] ;  /* 0x00007700ff0977ac */ /* 0x000e620008000800 */
[----:B------:R-:W-:Y:S02]  /*f150*/  F2FP.SATFINITE.E5M2.F32.PACK_AB_MERGE_C R94, R95, R94, RZ ;  /* 0x0000005e5f5e723e */ /* 0x000fe400048060ff */
[----:B------:R-:W-:Y:S02]  /*f160*/  F2FP.SATFINITE.E5M2.F32.PACK_AB_MERGE_C R98, R99, R98, RZ ;  /* 0x000000626362723e */ /* 0x000fe400048060ff */
[----:B------:R-:W-:Y:S02]  /*f170*/  F2FP.SATFINITE.E5M2.F32.PACK_AB_MERGE_C R84, R85, R84, R86 ;  /* 0x000000545554723e */ /* 0x000fe40004806056 */
[----:B------:R-:W-:Y:S02]  /*f180*/  F2FP.SATFINITE.E5M2.F32.PACK_AB_MERGE_C R11, R33, R32, R34 ;  /* 0x00000020210b723e */ /* 0x000fe40004806022 */
[----:B------:R-:W-:-:S02]  /*f190*/  F2FP.SATFINITE.E5M2.F32.PACK_AB_MERGE_C R85, R89, R88, R90 ;  /* 0x000000585955723e */ /* 0x000fc4000480605a */
[----:B------:R-:W-:Y:S02]  /*f1a0*/  F2FP.SATFINITE.E5M2.F32.PACK_AB_MERGE_C R86, R93, R92, R94 ;  /* 0x0000005c5d56723e */ /* 0x000fe4000480605e */
[----:B------:R-:W-:Y:S02]  /*f1b0*/  F2FP.SATFINITE.E5M2.F32.PACK_AB_MERGE_C R87, R97, R96, R98 ;  /* 0x000000606157723e */ /* 0x000fe40004806062 */
[----:B------:R-:W-:Y:S01]  /*f1c0*/  F2FP.SATFINITE.E5M2.F32.PACK_AB_MERGE_C R38, R39, R38, RZ ;  /* 0x000000262726723e */ /* 0x000fe200048060ff */
[----:B------:R-:W-:Y:S01]  /*f1d0*/  LDS.128 R24, [R22] ;  /* 0x0000000016187984 */ /* 0x000fe20000000c00 */
[----:B------:R-:W-:Y:S01]  /*f1e0*/  F2FP.SATFINITE.E5M2.F32.PACK_AB_MERGE_C R102, R103, R102, RZ ;  /* 0x000000666766723e */ /* 0x000fe200048060ff */
[----:B-1----:R-:W-:Y:S01]  /*f1f0*/  IMAD R23, R0, UR9, RZ ;  /* 0x0000000900177c24 */ /* 0x002fe2000f8e02ff */
[----:B------:R-:W-:Y:S01]  /*f200*/  F2FP.SATFINITE.E5M2.F32.PACK_AB_MERGE_C R42, R43, R42, RZ ;  /* 0x0000002a2b2a723e */ /* 0x000fe200048060ff */
[----:B------:R-:W1:Y:S01]  /*f210*/  LDS.128 R28, [R22+0x1000] ;  /* 0x00100000161c7984 */ /* 0x000e620000000c00 */
[----:B------:R-:W-:Y:S01]  /*f220*/  F2FP.SATFINITE.E5M2.F32.PACK_AB_MERGE_C R46, R47, R46, RZ ;  /* 0x0000002e2f2e723e */ /* 0x000fe200048060ff */
[----:B0-----:R-:W-:Y:S01]  /*f230*/  IMAD R20, R145, R21, RZ ;  /* 0x0000001591147224 */ /* 0x001fe200078e02ff */
[----:B------:R-:W-:Y:S01]  /*f240*/  F2FP.SATFINITE.E5M2.F32.PACK_AB_MERGE_C R50, R51, R50, RZ ;  /* 0x000000323332723e */ /* 0x000fe200048060ff */
[----:B------:R-:W-:Y:S01]  /*f250*/  BAR.SYNC.DEFER_BLOCKING 0x0 ;  /* 0x0000000000007b1d */ /* 0x000fe20000010000 */
[----:B------:R-:W-:Y:S01]  /*f260*/  F2FP.SATFINITE.E5M2.F32.PACK_AB_MERGE_C R106, R107, R106, RZ ;  /* 0x0000006a6b6a723e */ /* 0x000fe200048060ff */
[----:B------:R-:W-:Y:S01]  /*f270*/  IMAD R21, R21, 0x100, R20 ;  /* 0x0000010015157824 */ /* 0x000fe200078e0214 */
[----:B------:R-:W-:-:S02]  /*f280*/  F2FP.SATFINITE.E5M2.F32.PACK_AB_MERGE_C R110, R111, R110, RZ ;  /* 0x0000006e6f6e723e */ /* 0x000fc400048060ff */
[----:B------:R-:W-:Y:S02]  /*f290*/  F2FP.SATFINITE.E5M2.F32.PACK_AB_MERGE_C R114, R115, R114, RZ ;  /* 0x000000727372723e */ /* 0x000fe400048060ff */
[----:B------:R-:W-:Y:S02]  /*f2a0*/  F2FP.SATFINITE.E5M2.F32.PACK_AB_MERGE_C R36, R37, R36, R38 ;  /* 0x000000242524723e */ /* 0x000fe40004806026 */
[----:B------:R-:W-:Y:S02]  /*f2b0*/  F2FP.SATFINITE.E5M2.F32.PACK_AB_MERGE_C R100, R101, R100, R102 ;  /* 0x000000646564723e */ /* 0x000fe40004806066 */
[----:B------:R-:W-:Y:S02]  /*f2c0*/  F2FP.SATFINITE.E5M2.F32.PACK_AB_MERGE_C R37, R41, R40, R42 ;  /* 0x000000282925723e */ /* 0x000fe4000480602a */
[----:B------:R-:W-:Y:S01]  /*f2d0*/  F2FP.SATFINITE.E5M2.F32.PACK_AB_MERGE_C R38, R45, R44, R46 ;  /* 0x0000002c2d26723e */ /* 0x000fe2000480602e */
[C---:B------:R-:W-:Y:S01]  /*f2e0*/  VIADD R45, R0.reuse, 0x5 ;  /* 0x00000005002d7836 */ /* 0x040fe20000000000 */
[----:B------:R-:W-:Y:S01]  /*f2f0*/  F2FP.SATFINITE.E5M2.F32.PACK_AB_MERGE_C R39, R49, R48, R50 ;  /* 0x000000303127723e */ /* 0x000fe20004806032 */
[----:B------:R-:W-:Y:S01]  /*f300*/  VIADD R46, R0, 0x4 ;  /* 0x00000004002e7836 */ /* 0x000fe20000000000 */
[----:B------:R-:W-:-:S02]  /*f310*/  F2FP.SATFINITE.E5M2.F32.PACK_AB_MERGE_C R101, R105, R104, R106 ;  /* 0x000000686965723e */ /* 0x000fc4000480606a */
[----:B------:R-:W-:Y:S02]  /*f320*/  F2FP.SATFINITE.E5M2.F32.PACK_AB_MERGE_C R102, R109, R108, R110 ;  /* 0x0000006c6d66723e */ /* 0x000fe4000480606e */
[----:B------:R-:W-:Y:S02]  /*f330*/  F2FP.SATFINITE.E5M2.F32.PACK_AB_MERGE_C R103, R113, R112, R114 ;  /* 0x000000707167723e */ /* 0x000fe40004806072 */
[----:B------:R-:W-:Y:S01]  /*f340*/  F2FP.SATFINITE.E5M2.F32.PACK_AB_MERGE_C R54, R55, R54, RZ ;  /* 0x000000363736723e */ /* 0x000fe200048060ff */
[----:B------:R-:W-:Y:S01]  /*f350*/  STS.128 [R35], R8 ;  /* 0x0000000823007388 */ /* 0x000fe20000000c00 */
[----:B------:R-:W-:Y:S02]  /*f360*/  F2FP.SATFINITE.E5M2.F32.PACK_AB_MERGE_C R118, R119, R118, RZ ;  /* 0x000000767776723e */ /* 0x000fe400048060ff */
[----:B------:R-:W-:Y:S01]  /*f370*/  F2FP.SATFINITE.E5M2.F32.PACK_AB_MERGE_C R58, R59, R58, RZ ;  /* 0x0000003a3b3a723e */ /* 0x000fe200048060ff */
[----:B------:R-:W-:Y:S01]  /*f380*/  STS.128 [R35+0x800], R84 ;  /* 0x0008005423007388 */ /* 0x000fe20000000c00 */
[----:B------:R-:W-:-:S02]  /*f390*/  F2FP.SATFINITE.E5M2.F32.PACK_AB_MERGE_C R62, R63, R62, RZ ;  /* 0x0000003e3f3e723e */ /* 0x000fc400048060ff */
[----:B------:R-:W-:Y:S01]  /*f3a0*/  F2FP.SATFINITE.E5M2.F32.PACK_AB_MERGE_C R66, R67, R66, RZ ;  /* 0x000000424342723e */ /* 0x000fe200048060ff */
[----:B------:R-:W-:Y:S01]  /*f3b0*/  BAR.SYNC.DEFER_BLOCKING 0x0 ;  /* 0x0000000000007b1d */ /* 0x000fe20000010000 */
[----:B------:R-:W-:Y:S02]  /*f3c0*/  F2FP.SATFINITE.E5M2.F32.PACK_AB_MERGE_C R122, R123, R122, RZ ;  /* 0x0000007a7b7a723e */ /* 0x000fe400048060ff */
[----:B------:R-:W-:Y:S02]  /*f3d0*/  F2FP.SATFINITE.E5M2.F32.PACK_AB_MERGE_C R126, R127, R126, RZ ;  /* 0x0000007e7f7e723e */ /* 0x000fe400048060ff */
[----:B------:R-:W-:Y:S02]  /*f3e0*/  F2FP.SATFINITE.E5M2.F32.PACK_AB_MERGE_C R130, R131, R130, RZ ;  /* 0x000000828382723e */ /* 0x000fe400048060ff */
[----:B------:R-:W-:Y:S02]  /*f3f0*/  F2FP.SATFINITE.E5M2.F32.PACK_AB_MERGE_C R52, R53, R52, R54 ;  /* 0x000000343534723e */ /* 0x000fe40004806036 */
[----:B------:R-:W-:-:S02]  /*f400*/  F2FP.SATFINITE.E5M2.F32.PACK_AB_MERGE_C R116, R117, R116, R118 ;  /* 0x000000747574723e */ /* 0x000fc40004806076 */
[----:B------:R-:W-:Y:S02]  /*f410*/  F2FP.SATFINITE.E5M2.F32.PACK_AB_MERGE_C R53, R57, R56, R58 ;  /* 0x000000383935723e */ /* 0x000fe4000480603a */
[----:B------:R-:W-:Y:S02]  /*f420*/  F2FP.SATFINITE.E5M2.F32.PACK_AB_MERGE_C R54, R61, R60, R62 ;  /* 0x0000003c3d36723e */ /* 0x000fe4000480603e */
[----:B------:R-:W-:Y:S02]  /*f430*/  F2FP.SATFINITE.E5M2.F32.PACK_AB_MERGE_C R55, R65, R64, R66 ;  /* 0x000000404137723e */ /* 0x000fe40004806042 */
[----:B------:R-:W-:Y:S02]  /*f440*/  F2FP.SATFINITE.E5M2.F32.PACK_AB_MERGE_C R117, R121, R120, R122 ;  /* 0x000000787975723e */ /* 0x000fe4000480607a */
[----:B------:R-:W-:Y:S02]  /*f450*/  F2FP.SATFINITE.E5M2.F32.PACK_AB_MERGE_C R118, R125, R124, R126 ;  /* 0x0000007c7d76723e */ /* 0x000fe4000480607e */
[----:B------:R-:W-:-:S02]  /*f460*/  F2FP.SATFINITE.E5M2.F32.PACK_AB_MERGE_C R119, R129, R128, R130 ;  /* 0x000000808177723e */ /* 0x000fc40004806082 */
[C---:B------:R-:W-:Y:S01]  /*f470*/  IADD3 R3, P4, PT, R20.reuse, UR28, RZ ;  /* 0x0000001c14037c10 */ /* 0x040fe2000ff9e0ff */
[----:B------:R-:W0:Y:S01]  /*f480*/  LDS.128 R12, [R22] ;  /* 0x00000000160c7984 */ /* 0x000e220000000c00 */
[----:B------:R-:W-:Y:S02]  /*f490*/  SHF.R.S32.HI R41, RZ, 0x1f, R23 ;  /* 0x0000001fff297819 */ /* 0x000fe40000011417 */
[----:B------:R-:W-:Y:S01]  /*f4a0*/  LEA.HI.X.SX32 R2, R20, UR29, 0x1, P4 ;  /* 0x0000001d14027c11 */ /* 0x000fe2000a0f0eff */
[----:B------:R-:W0:Y:S01]  /*f4b0*/  LDS.128 R16, [R22+0x1000] ;  /* 0x0010000016107984 */ /* 0x000e220000000c00 */
[----:B------:R-:W-:Y:S01]  /*f4c0*/  BAR.SYNC.DEFER_BLOCKING 0x0 ;  /* 0x0000000000007b1d */ /* 0x000fe20000010000 */
[----:B------:R-:W-:Y:S02]  /*f4d0*/  IADD3 R32, P4, PT, R23, R3, RZ ;  /* 0x0000000317207210 */ /* 0x000fe40007f9e0ff */
[C---:B-1----:R-:W-:Y:S02]  /*f4e0*/  PRMT R49, R28.reuse, 0x7770, RZ ;  /* 0x000077701c317816 */ /* 0x042fe400000000ff */
[----:B------:R-:W-:Y:S01]  /*f4f0*/  PRMT R51, R28, 0x7771, RZ ;  /* 0x000077711c337816 */ /* 0x000fe200000000ff */
[----:B------:R-:W-:Y:S01]  /*f500*/  IMAD.X R33, R41, 0x1, R2, P4 ;  /* 0x0000000129217824 */ /* 0x000fe200020e0602 */
[C---:B------:R-:W-:Y:S01]  /*f510*/  PRMT R47, R24.reuse, 0x7772, RZ ;  /* 0x00007772182f7816 */ /* 0x040fe200000000ff */
[----:B------:R1:W-:Y:S04]  /*f520*/  STS.128 [R35], R36 ;  /* 0x0000002423007388 */ /* 0x0003e80000000c00 */
[----:B------:R-:W-:Y:S01]  /*f530*/  STS.128 [R35+0x800], R100 ;  /* 0x0008006423007388 */ /* 0x000fe20000000c00 */
[----:B------:R-:W-:Y:S01]  /*f540*/  BAR.SYNC.DEFER_BLOCKING 0x0 ;  /* 0x0000000000007b1d */ /* 0x000fe20000010000 */
[----:B-1----:R-:W-:Y:S01]  /*f550*/  PRMT R37, R24, 0x7770, RZ ;  /* 0x0000777018257816 */ /* 0x002fe200000000ff */
[----:B------:R-:W-:-:S04]  /*f560*/  VIADD R36, R23, UR9 ;  /* 0x0000000917247c36 */ /* 0x000fc80008000000 */
[----:B------:R-:W-:-:S05]  /*f570*/  VIADD R40, R36, UR9 ;  /* 0x0000000924287c36 */ /* 0x000fca0008000000 */
[----:B------:R-:W-:Y:S01]  /*f580*/  SHF.R.S32.HI R43, RZ, 0x1f, R40 ;  /* 0x0000001fff2b7819 */ /* 0x000fe20000011428 */
[----:B------:R-:W1:Y:S04]  /*f590*/  LDS.128 R8, [R22] ;  /* 0x0000000016087984 */ /* 0x000e680000000c00 */
[----:B------:R-:W0:Y:S01]  /*f5a0*/  LDS.128 R4, [R22+0x1000] ;  /* 0x0010000016047984 */ /* 0x000e220000000c00 */
[----:B------:R-:W-:Y:S06]  /*f5b0*/  BAR.SYNC.DEFER_BLOCKING 0x0 ;  /* 0x0000000000007b1d */ /* 0x000fec0000010000 */
[----:B------:R-:W-:Y:S04]  /*f5c0*/  STS.128 [R35], R52 ;  /* 0x0000003423007388 */ /* 0x000fe80000000c00 */
[----:B------:R-:W-:Y:S01]  /*f5d0*/  STS.128 [R35+0x800], R116 ;  /* 0x0008007423007388 */ /* 0x000fe20000000c00 */
[----:B------:R-:W-:Y:S06]  /*f5e0*/  BAR.SYNC.DEFER_BLOCKING 0x0 ;  /* 0x0000000000007b1d */ /* 0x000fec0000010000 */
[----:B------:R2:W-:Y:S01]  /*f5f0*/  @P0 STG.E.U8 desc[UR24][R32.64], R37 ;  /* 0x0000002520000986 */ /* 0x0005e2000c101118 */
[----:B------:R-:W-:-:S04]  /*f600*/  IADD3 R20, P0, PT, R21, UR28, RZ ;  /* 0x0000001c15147c10 */ /* 0x000fc8000ff1e0ff */
[----:B------:R-:W-:Y:S01]  /*f610*/  LEA.HI.X.SX32 R21, R21, UR29, 0x1, P0 ;  /* 0x0000001d15157c11 */ /* 0x000fe200080f0eff */
[----:B------:R-:W0:Y:S01]  /*f620*/  LDCU.64 UR28, c[0x0][0x398] ;  /* 0x00007300ff1c77ac */ /* 0x000e220008000a00 */
[----:B------:R-:W-:Y:S02]  /*f630*/  IADD3 R34, P0, PT, R36, R3, RZ ;  /* 0x0000000324227210 */ /* 0x000fe40007f1e0ff */
[----:B--2---:R-:W-:Y:S01]  /*f640*/  IADD3 R32, P4, PT, R23, R20, RZ ;  /* 0x0000001417207210 */ /* 0x004fe20007f9e0ff */
[----:B------:R-:W-:Y:S01]  /*f650*/  VIADD R23, R40, UR9 ;  /* 0x0000000928177c36 */ /* 0x000fe20008000000 */
[----:B------:R-:W-:-:S03]  /*f660*/  SHF.R.S32.HI R37, RZ, 0x1f, R36 ;  /* 0x0000001fff257819 */ /* 0x000fc60000011424 */
[----:B------:R-:W-:Y:S01]  /*f670*/  IMAD.X R33, R41, 0x1, R21, P4 ;  /* 0x0000000129217824 */ /* 0x000fe200020e0615 */
[-C--:B------:R-:W-:Y:S01]  /*f680*/  IADD3 R36, P4, PT, R36, R20.reuse, RZ ;  /* 0x0000001424247210 */ /* 0x080fe20007f9e0ff */
[C-C-:B------:R-:W-:Y:S01]  /*f690*/  IMAD.X R35, R37.reuse, 0x1, R2.reuse, P0 ;  /* 0x0000000125237824 */ /* 0x140fe200000e0602 */
[CC--:B------:R-:W-:Y:S02]  /*f6a0*/  IADD3 R38, P0, PT, R40.reuse, R3.reuse, RZ ;  /* 0x0000000328267210 */ /* 0x0c0fe40007f1e0ff */
[----:B------:R-:W-:Y:S01]  /*f6b0*/  SHF.R.S32.HI R44, RZ, 0x1f, R23 ;  /* 0x0000001fff2c7819 */ /* 0x000fe20000011417 */
[--C-:B------:R-:W-:Y:S01]  /*f6c0*/  IMAD.X R37, R37, 0x1, R21.reuse, P4 ;  /* 0x0000000125257824 */ /* 0x100fe200020e0615 */
[----:B------:R-:W-:Y:S01]  /*f6d0*/  IADD3 R40, P4, PT, R40, R20, RZ ;  /* 0x0000001428287210 */ /* 0x000fe20007f9e0ff */
[--C-:B------:R-:W-:Y:S01]  /*f6e0*/  IMAD.X R39, R43, 0x1, R2.reuse, P0 ;  /* 0x000000012b277824 */ /* 0x100fe200000e0602 */
[----:B------:R-:W-:Y:S01]  /*f6f0*/  IADD3 R42, P0, PT, R23, R3, RZ ;  /* 0x00000003172a7210 */ /* 0x000fe20007f1e0ff */
[----:B------:R2:W-:Y:S01]  /*f700*/  @P5 STG.E.U8 desc[UR24][R32.64], R49 ;  /* 0x0000003120005986 */ /* 0x0005e2000c101118 */
[----:B------:R-:W-:Y:S01]  /*f710*/  ISETP.LT.AND P5, PT, R145, UR10, !P2 ;  /* 0x0000000a91007c0c */ /* 0x000fe2000d7a1270 */
[----:B------:R-:W-:Y:S01]  /*f720*/  IMAD.X R41, R43, 0x1, R21, P4 ;  /* 0x000000012b297824 */ /* 0x000fe200020e0615 */
[----:B------:R-:W-:Y:S01]  /*f730*/  ISETP.LT.AND P2, PT, R161, UR6, !P2 ;  /* 0x00000006a1007c0c */ /* 0x000fe2000d741270 */
[----:B------:R-:W-:Y:S01]  /*f740*/  IMAD.X R43, R44, 0x1, R2, P0 ;  /* 0x000000012c2b7824 */ /* 0x000fe200000e0602 */
[----:B------:R-:W-:Y:S01]  /*f750*/  ISETP.GE.AND P0, PT, R45, UR31, PT ;  /* 0x0000001f2d007c0c */ /* 0x000fe2000bf06270 */
[----:B------:R-:W1:Y:S01]  /*f760*/  LDCU UR6, c[0x0][0x398] ;  /* 0x00007300ff0677ac */ /* 0x000e620008000800 */
[----:B------:R-:W-:-:S02]  /*f770*/  PRMT R45, R24, 0x7771, RZ ;  /* 0x00007771182d7816 */ /* 0x000fc400000000ff */
[----:B------:R-:W-:Y:S01]  /*f780*/  ISETP.GE.AND P4, PT, R46, UR31, PT ;  /* 0x0000001f2e007c0c */ /* 0x000fe2000bf86270 */
[----:B------:R-:W-:Y:S01]  /*f790*/  VIADD R46, R0, 0x6 ;  /* 0x00000006002e7836 */ /* 0x000fe20000000000 */
[----:B------:R-:W1:Y:S01]  /*f7a0*/  LDCU UR10, c[0x0][0x398] ;  /* 0x00007300ff0a77ac */ /* 0x000e620008000800 */
[----:B--2---:R-:W-:Y:S01]  /*f7b0*/  PRMT R49, R28, 0x7772, RZ ;  /* 0x000077721c317816 */ /* 0x004fe200000000ff */
[----:B------:R2:W-:Y:S01]  /*f7c0*/  @P6 STG.E.U8 desc[UR24][R34.64], R45 ;  /* 0x0000002d22006986 */ /* 0x0005e2000c101118 */
[----:B0-----:R-:W-:Y:S02]  /*f7d0*/  ISETP.LT.AND P6, PT, R145, UR28, !P3 ;  /* 0x0000001c91007c0c */ /* 0x001fe4000dfc1270 */
[----:B---3--:R-:W-:Y:S01]  /*f7e0*/  ISETP.LT.AND P3, PT, R161, UR26, !P3 ;  /* 0x0000001aa1007c0c */ /* 0x008fe2000df61270 */
[----:B------:R-:W-:Y:S01]  /*f7f0*/  @P1 STG.E.U8 desc[UR24][R36.64], R51 ;  /* 0x0000003324001986 */ /* 0x000fe2000c101118 */
[----:B------:R-:W-:-:S03]  /*f800*/  ISETP.GE.AND P1, PT, R46, UR31, PT ;  /* 0x0000001f2e007c0c */ /* 0x000fc6000bf26270 */
[----:B------:R0:W-:Y:S01]  /*f810*/  @P5 STG.E.U8 desc[UR24][R38.64], R47 ;  /* 0x0000002f26005986 */ /* 0x0001e2000c101118 */
[----:B----4-:R-:W-:Y:S02]  /*f820*/  ISETP.LT.AND P5, PT, R145, UR22, !P4 ;  /* 0x0000001691007c0c */ /* 0x010fe4000e7a1270 */
[----:B------:R-:W-:Y:S01]  /*f830*/  ISETP.LT.AND P4, PT, R161, UR20, !P4 ;  /* 0x00000014a1007c0c */ /* 0x000fe2000e781270 */
[----:B------:R3:W-:Y:S01]  /*f840*/  @P2 STG.E.U8 desc[UR24][R40.64], R49 ;  /* 0x0000003128002986 */ /* 0x0007e2000c101118 */
[C---:B------:R-:W-:Y:S01]  /*f850*/  IADD3 R32, P2, PT, R23.reuse, R20, RZ ;  /* 0x0000001417207210 */ /* 0x040fe20007f5e0ff */
[----:B------:R-:W-:Y:S01]  /*f860*/  VIADD R23, R23, UR9 ;  /* 0x0000000917177c36 */ /* 0x000fe20008000000 */
[----:B--2---:R-:W-:Y:S01]  /*f870*/  PRMT R45, R24, 0x7773, RZ ;  /* 0x00007773182d7816 */ /* 0x004fe200000000ff */
[----:B------:R-:W-:Y:S02]  /*f880*/  VIADD R24, R0, 0x7 ;  /* 0x0000000700187836 */ /* 0x000fe40000000000 */
[----:B------:R-:W-:Y:S01]  /*f890*/  IMAD.X R33, R44, 0x1, R21, P2 ;  /* 0x000000012c217824 */ /* 0x000fe200010e0615 */
[----:B0-----:R-:W-:Y:S01]  /*f8a0*/  PRMT R47, R28, 0x7773, RZ ;  /* 0x000077731c2f7816 */ /* 0x001fe200000000ff */
[----:B------:R0:W-:Y:S01]  /*f8b0*/  @P6 STG.E.U8 desc[UR24][R42.64], R45 ;  /* 0x0000002d2a006986 */ /* 0x0001e2000c101118 */
[----:B------:R-:W-:-:S02]  /*f8c0*/  SHF.R.S32.HI R28, RZ, 0x1f, R23 ;  /* 0x0000001fff1c7819 */ /* 0x000fc40000011417 */
[CC--:B------:R-:W-:Y:S01]  /*f8d0*/  IADD3 R34, P6, PT, R23.reuse, R3.reuse, RZ ;  /* 0x0000000317227210 */ /* 0x0c0fe20007fde0ff */
[----:B------:R2:W-:Y:S01]  /*f8e0*/  @P3 STG.E.U8 desc[UR24][R32.64], R47 ;  /* 0x0000002f20003986 */ /* 0x0005e2000c101118 */
[----:B------:R-:W-:Y:S02]  /*f8f0*/  IADD3 R36, P3, PT, R23, R20, RZ ;  /* 0x0000001417247210 */ /* 0x000fe40007f7e0ff */
[----:B------:R-:W-:Y:S01]  /*f900*/  ISETP.GE.AND P2, PT, R24, UR31, PT ;  /* 0x0000001f18007c0c */ /* 0x000fe2000bf46270 */
[C---:B------:R-:W-:Y:S01]  /*f910*/  IMAD.X R35, R28.reuse, 0x1, R2, P6 ;  /* 0x000000011c237824 */ /* 0x040fe200030e0602 */
[----:B------:R-:W-:Y:S01]  /*f920*/  ISETP.LT.AND P6, PT, R145, UR18, !P0 ;  /* 0x0000001291007c0c */ /* 0x000fe2000c7c1270 */
[----:B------:R-:W-:Y:S01]  /*f930*/  IMAD.X R37, R28, 0x1, R21, P3 ;  /* 0x000000011c257824 */ /* 0x000fe200018e0615 */
[----:B---3--:R-:W-:Y:S01]  /*f940*/  PRMT R41, R25, 0x7771, RZ ;  /* 0x0000777119297816 */ /* 0x008fe200000000ff */
[----:B------:R-:W-:Y:S01]  /*f950*/  VIADD R24, R23, UR9 ;  /* 0x0000000917187c36 */ /* 0x000fe20008000000 */
[----:B0-----:R-:W-:Y:S01]  /*f960*/  PRMT R43, R25, 0x7770, RZ ;  /* 0x00007770192b7816 */ /* 0x001fe200000000ff */
[----:B------:R-:W-:Y:S01]  /*f970*/  VIADD R23, R0, 0x8 ;  /* 0x0000000800177836 */ /* 0x000fe20000000000 */
[----:B------:R-:W-:Y:S01]  /*f980*/  PRMT R45, R29, 0x7770, RZ ;  /* 0x000077701d2d7816 */ /* 0x000fe200000000ff */
[----:B------:R-:W0:Y:S01]  /*f990*/  LDCU UR18, c[0x0][0x398] ;  /* 0x00007300ff1277ac */ /* 0x000e220008000800 */
[----:B------:R-:W-:Y:S01]  /*f9a0*/  SHF.R.S32.HI R40, RZ, 0x1f, R24 ;  /* 0x0000001fff287819 */ /* 0x000fe20000011418 */
[----:B------:R3:W-:Y:S01]  /*f9b0*/  @P5 STG.E.U8 desc[UR24][R34.64], R43 ;  /* 0x0000002b22005986 */ /* 0x0007e2000c101118 */
[----:B------:R-:W-:-:S02]  /*f9c0*/  IADD3 R38, P5, PT, R24, R3, RZ ;  /* 0x0000000318267210 */ /* 0x000fc40007fbe0ff */
[----:B------:R-:W-:Y:S01]  /*f9d0*/  ISETP.GE.AND P3, PT, R23, UR31, PT ;  /* 0x0000001f17007c0c */ /* 0x000fe2000bf66270 */
[----:B------:R4:W-:Y:S01]  /*f9e0*/  @P4 STG.E.U8 desc[UR24][R36.64], R45 ;  /* 0x0000002d24004986 */ /* 0x0009e2000c101118 */
[----:B------:R-:W-:Y:S01]  /*f9f0*/  ISETP.LT.AND P4, PT, R161, UR16, !P0 ;  /* 0x00000010a1007c0c */ /* 0x000fe2000c781270 */
[----:B------:R-:W-:Y:S01]  /*fa00*/  IMAD.X R39, R40, 0x1, R2, P5 ;  /* 0x0000000128277824 */ /* 0x000fe200028e0602 */
[C---:B--2---:R-:W-:Y:S01]  /*fa10*/  IADD3 R32, P0, PT, R24.reuse, R20, RZ ;  /* 0x0000001418207210 */ /* 0x044fe20007f1e0ff */
[----:B------:R-:W-:Y:S01]  /*fa20*/  VIADD R23, R24, UR9 ;  /* 0x0000000918177c36 */ /* 0x000fe20008000000 */
[----:B------:R-:W-:Y:S01]  /*fa30*/  ISETP.LT.AND P5, PT, R145, UR32, !P1 ;  /* 0x0000002091007c0c */ /* 0x000fe2000cfa1270 */
[----:B------:R-:W-:Y:S01]  /*fa40*/  VIADD R24, R0, 0x9 ;  /* 0x0000000900187836 */ /* 0x000fe20000000000 */
[----:B------:R2:W-:Y:S01]  /*fa50*/  @P6 STG.E.U8 desc[UR24][R38.64], R41 ;  /* 0x0000002926006986 */ /* 0x0005e2000c101118 */
[----:B------:R-:W-:Y:S01]  /*fa60*/  IMAD.X R33, R40, 0x1, R21, P0 ;  /* 0x0000000128217824 */ /* 0x000fe200000e0615 */
[----:B---3--:R-:W-:Y:S01]  /*fa70*/  PRMT R43, R29, 0x7771, RZ ;  /* 0x000077711d2b7816 */ /* 0x008fe200000000ff */
[----:B------:R-:W3:Y:S01]  /*fa80*/  LDCU UR16, c[0x0][0x398] ;  /* 0x00007300ff1077ac */ /* 0x000ee20008000800 */
[----:B------:R-:W-:-:S02]  /*fa90*/  SHF.R.S32.HI R28, RZ, 0x1f, R23 ;  /* 0x0000001fff1c7819 */ /* 0x000fc40000011417 */
[-C--:B------:R-:W-:Y:S01]  /*faa0*/  IADD3 R34, P6, PT, R23, R3.reuse, RZ ;  /* 0x0000000317227210 */ /* 0x080fe20007fde0ff */
[----:B------:R0:W-:Y:S01]  /*fab0*/  @P4 STG.E.U8 desc[UR24][R32.64], R43 ;  /* 0x0000002b20004986 */ /* 0x0001e2000c101118 */
[----:B------:R-:W-:Y:S01]  /*fac0*/  ISETP.LT.AND P4, PT, R161, UR4, !P1 ;  /* 0x00000004a1007c0c */ /* 0x000fe2000cf81270 */
[----:B------:R-:W3:Y:S01]  /*fad0*/  LDCU UR4, c[0x0][0x398] ;  /* 0x00007300ff0477ac */ /* 0x000ee20008000800 */
[-C--:B----4-:R-:W-:Y:S01]  /*fae0*/  IADD3 R36, P1, PT, R23, R20.reuse, RZ ;  /* 0x0000001417247210 */ /* 0x090fe20007f3e0ff */
[----:B------:R-:W-:Y:S01]  /*faf0*/  IMAD.X R35, R28, 0x1, R2, P6 ;  /* 0x000000011c237824 */ /* 0x000fe200030e0602 */
[----:B--2---:R-:W-:Y:S02]  /*fb00*/  PRMT R41, R25, 0x7772, RZ ;  /* 0x0000777219297816 */ /* 0x004fe400000000ff */
[----:B------:R-:W-:Y:S01]  /*fb10*/  ISETP.GE.AND P0, PT, R24, UR31, PT ;  /* 0x0000001f18007c0c */ /* 0x000fe2000bf06270 */
[----:B------:R-:W-:Y:S02]  /*fb20*/  VIADD R24, R23, UR9 ;  /* 0x0000000917187c36 */ /* 0x000fe40008000000 */
[----:B------:R2:W-:Y:S01]  /*fb30*/  @P5 STG.E.U8 desc[UR24][R34.64], R41 ;  /* 0x0000002922005986 */ /* 0x0005e2000c101118 */
[----:B-1----:R-:W-:Y:S01]  /*fb40*/  ISETP.LT.AND P5, PT, R145, UR6, !P2 ;  /* 0x0000000691007c0c */ /* 0x002fe2000d7a1270 */
[--C-:B------:R-:W-:Y:S01]  /*fb50*/  IMAD.X R37, R28, 0x1, R21.reuse, P1 ;  /* 0x000000011c257824 */ /* 0x100fe200008e0615 */
[----:B0-----:R-:W-:Y:S01]  /*fb60*/  PRMT R33, R29, 0x7772, RZ ;  /* 0x000077721d217816 */ /* 0x001fe200000000ff */
[----:B------:R-:W-:Y:S01]  /*fb70*/  VIADD R23, R0, 0xa ;  /* 0x0000000a00177836 */ /* 0x000fe20000000000 */
[----:B------:R-:W-:Y:S01]  /*fb80*/  SHF.R.S32.HI R40, RZ, 0x1f, R24 ;  /* 0x0000001fff287819 */ /* 0x000fe20000011418 */
[C---:B------:R-:W-:Y:S01]  /*fb90*/  VIADD R32, R24.reuse, UR9 ;  /* 0x0000000918207c36 */ /* 0x040fe20008000000 */
[-C--:B------:R-:W-:Y:S01]  /*fba0*/  IADD3 R38, P6, PT, R24, R3.reuse, RZ ;  /* 0x0000000318267210 */ /* 0x080fe20007fde0ff */
[----:B------:R0:W-:Y:S01]  /*fbb0*/  @P4 STG.E.U8 desc[UR24][R36.64], R33 ;  /* 0x0000002124004986 */ /* 0x0001e2000c101118 */
[----:B------:R-:W-:Y:S01]  /*fbc0*/  ISETP.LT.AND P4, PT, R161, UR10, !P2 ;  /* 0x0000000aa1007c0c */ /* 0x000fe2000d781270 */
[----:B------:R-:W1:Y:S01]  /*fbd0*/  LDCU UR6, c[0x0][0x398] ;  /* 0x00007300ff0677ac */ /* 0x000e620008000800 */
[----:B------:R-:W-:Y:S01]  /*fbe0*/  ISETP.GE.AND P1, PT, R23, UR31, PT ;  /* 0x0000001f17007c0c */ /* 0x000fe2000bf26270 */
[----:B------:R-:W-:Y:S01]  /*fbf0*/  IMAD.X R39, R40, 0x1, R2, P6 ;  /* 0x0000000128277824 */ /* 0x000fe200030e0602 */
[----:B------:R-:W-:Y:S01]  /*fc00*/  PRMT R23, R25, 0x7773, RZ ;  /* 0x0000777319177816 */ /* 0x000fe200000000ff */
[----:B------:R-:W4:Y:S01]  /*fc10*/  LDCU UR10, c[0x0][0x398] ;  /* 0x00007300ff0a77ac */ /* 0x000f220008000800 */
[----:B------:R-:W-:Y:S01]  /*fc20*/  IADD3 R24, P2, PT, R24, R20, RZ ;  /* 0x0000001418187210 */ /* 0x000fe20007f5e0ff */
[----:B--2---:R-:W-:Y:S01]  /*fc30*/  VIADD R34, R0, 0xb ;  /* 0x0000000b00227836 */ /* 0x004fe20000000000 */
[----:B------:R-:W-:Y:S01]  /*fc40*/  SHF.R.S32.HI R35, RZ, 0x1f, R32 ;  /* 0x0000001fff237819 */ /* 0x000fe20000011420 */
[----:B------:R2:W-:Y:S01]  /*fc50*/  @P5 STG.E.U8 desc[UR24][R38.64], R23 ;  /* 0x0000001726005986 */ /* 0x0005e2000c101118 */
[----:B------:R-:W-:Y:S01]  /*fc60*/  ISETP.LT.AND P5, PT, R145, UR12, !P3 ;  /* 0x0000000c91007c0c */ /* 0x000fe2000dfa1270 */
[----:B------:R-:W-:Y:S01]  /*fc70*/  IMAD.X R25, R40, 0x1, R21, P2 ;  /* 0x0000000128197824 */ /* 0x000fe200010e0615 */
[----:B------:R-:W-:Y:S01]  /*fc80*/  IADD3 R28, P6, PT, R32, R3, RZ ;  /* 0x00000003201c7210 */ /* 0x000fe20007fde0ff */
[----:B------:R-:W1:Y:S01]  /*fc90*/  LDCU UR12, c[0x0][0x398] ;  /* 0x00007300ff0c77ac */ /* 0x000e620008000800 */
[----:B0-----:R-:W-:Y:S01]  /*fca0*/  PRMT R37, R26, 0x7770, RZ ;  /* 0x000077701a257816 */ /* 0x001fe200000000ff */
[----:B------:R-:W-:Y:S01]  /*fcb0*/  VIADD R36, R0, 0xc ;  /* 0x0000000c00247836 */ /* 0x000fe20000000000 */
[----:B------:R-:W-:-:S02]  /*fcc0*/  ISETP.GE.AND P2, PT, R34, UR31, PT ;  /* 0x0000001f22007c0c */ /* 0x000fc4000bf46270 */
[----:B--2---:R-:W-:Y:S01]  /*fcd0*/  PRMT R39, R29, 0x7773, RZ ;  /* 0x000077731d277816 */ /* 0x004fe200000000ff */
[C---:B------:R-:W-:Y:S02]  /*fce0*/  VIADD R23, R32.reuse, UR9 ;  /* 0x0000000920177c36 */ /* 0x040fe40008000000 */
[----:B------:R-:W-:Y:S02]  /*fcf0*/  IMAD.X R29, R35, 0x1, R2, P6 ;  /* 0x00000001231d7824 */ /* 0x000fe400030e0602 */
[----:B------:R0:W-:Y:S01]  /*fd00*/  @P4 STG.E.U8 desc[UR24][R24.64], R39 ;  /* 0x0000002718004986 */ /* 0x0001e2000c101118 */
[----:B---3--:R-:W-:Y:S01]  /*fd10*/  ISETP.LT.AND P4, PT, R161, UR4, !P3 ;  /* 0x00000004a1007c0c */ /* 0x008fe2000df81270 */
[----:B------:R-:W2:Y:S01]  /*fd20*/  LDCU UR4, c[0x0][0x398] ;  /* 0x00007300ff0477ac */ /* 0x000ea20008000800 */
[----:B------:R-:W-:Y:S01]  /*fd30*/  IADD3 R32, P3, PT, R32, R20, RZ ;  /* 0x0000001420207210 */ /* 0x000fe20007f7e0ff */
[----:B------:R3:W-:Y:S01]  /*fd40*/  @P5 STG.E.U8 desc[UR24][R28.64], R37 ;  /* 0x000000251c005986 */ /* 0x0007e2000c101118 */
[----:B-1----:R-:W-:Y:S01]  /*fd50*/  ISETP.LT.AND P5, PT, R145, UR6, !P0 ;  /* 0x0000000691007c0c */ /* 0x002fe2000c7a1270 */
[----:B------:R-:W1:Y:S01]  /*fd60*/  LDCU UR6, c[0x0][0x398] ;  /* 0x00007300ff0677ac */ /* 0x000e620008000800 */
[----:B------:R-:W-:Y:S01]  /*fd70*/  SHF.R.S32.HI R38, RZ, 0x1f, R23 ;  /* 0x0000001fff267819 */ /* 0x000fe20000011417 */
[----:B------:R-:W-:Y:S01]  /*fd80*/  IMAD.X R33, R35, 0x1, R21, P3 ;  /* 0x0000000123217824 */ /* 0x000fe200018e0615 */
[----:B------:R-:W-:-:S02]  /*fd90*/  IADD3 R34, P6, PT, R23, R3, RZ ;  /* 0x0000000317227210 */ /* 0x000fc40007fde0ff */
[----:B------:R-:W-:Y:S01]  /*fda0*/  ISETP.GE.AND P3, PT, R36, UR31, PT ;  /* 0x0000001f24007c0c */ /* 0x000fe2000bf66270 */
[----:B------:R-:W-:Y:S01]  /*fdb0*/  VIADD R36, R23, UR9 ;  /* 0x0000000917247c36 */ /* 0x000fe20008000000 */
[----:B0-----:R-:W-:Y:S01]  /*fdc0*/  PRMT R39, R30, 0x7770, RZ ;  /* 0x000077701e277816 */ /* 0x001fe200000000ff */
[----:B------:R-:W-:Y:S01]  /*fdd0*/  IMAD.X R35, R38, 0x1, R2, P6 ;  /* 0x0000000126237824 */ /* 0x000fe200030e0602 */
[----:B---3--:R-:W-:-:S03]  /*fde0*/  PRMT R37, R26, 0x7771, RZ ;  /* 0x000077711a257816 */ /* 0x008fc600000000ff */
[----:B------:R0:W-:Y:S01]  /*fdf0*/  @P4 STG.E.U8 desc[UR24][R32.64], R39 ;  /* 0x0000002720004986 */ /* 0x0001e2000c101118 */
[----:B----4-:R-:W-:Y:S01]  /*fe00*/  ISETP.LT.AND P4, PT, R161, UR10, !P0 ;  /* 0x0000000aa1007c0c */ /* 0x010fe2000c781270 */
[----:B------:R-:W3:Y:S01]  /*fe10*/  LDCU UR10, c[0x0][0x398] ;  /* 0x00007300ff0a77ac */ /* 0x000ee20008000800 */
[----:B------:R-:W-:Y:S01]  /*fe20*/  IADD3 R24, P0, PT, R23, R20, RZ ;  /* 0x0000001417187210 */ /* 0x000fe20007f1e0ff */
[----:B------:R4:W-:Y:S01]  /*fe30*/  @P5 STG.E.U8 desc[UR24][R34.64], R37 ;  /* 0x0000002522005986 */ /* 0x0009e2000c101118 */
[----:B------:R-:W-:Y:S01]  /*fe40*/  ISETP.LT.AND P5, PT, R145, UR12, !P1 ;  /* 0x0000000c91007c0c */ /* 0x000fe2000cfa1270 */
[----:B------:R-:W-:Y:S01]  /*fe50*/  VIADD R23, R0, 0xd ;  /* 0x0000000d00177836 */ /* 0x000fe20000000000 */
[----:B------:R-:W-:Y:S01]  /*fe60*/  SHF.R.S32.HI R40, RZ, 0x1f, R36 ;  /* 0x0000001fff287819 */ /* 0x000fe20000011424 */
[----:B------:R-:W-:Y:S01]  /*fe70*/  IMAD.X R25, R38, 0x1, R21, P0 ;  /* 0x0000000126197824 */ /* 0x000fe200000e0615 */
[C---:B------:R-:W-:Y:S01]  /*fe80*/  IADD3 R28, P6, PT, R36.reuse, R3, RZ ;  /* 0x00000003241c7210 */ /* 0x040fe20007fde0ff */
[----:B------:R-:W3:Y:S01]  /*fe90*/  LDCU UR12, c[0x0][0x398] ;  /* 0x00007300ff0c77ac */ /* 0x000ee20008000800 */
[----:B------:R-:W-:Y:S01]  /*fea0*/  ISETP.GE.AND P0, PT, R23, UR31, PT ;  /* 0x0000001f17007c0c */ /* 0x000fe2000bf06270 */
[----:B------:R-:W-:Y:S01]  /*feb0*/  VIADD R23, R36, UR9 ;  /* 0x0000000924177c36 */ /* 0x000fe20008000000 */
[----:B0-----:R-:W-:Y:S01]  /*fec0*/  PRMT R39, R30, 0x7771, RZ ;  /* 0x000077711e277816 */ /* 0x001fe200000000ff */
[----:B------:R-:W-:Y:S01]  /*fed0*/  IMAD.X R29, R40, 0x1, R2, P6 ;  /* 0x00000001281d7824 */ /* 0x000fe200030e0602 */
[----:B----4-:R-:W-:Y:S01]  /*fee0*/  PRMT R37, R26, 0x7772, RZ ;  /* 0x000077721a257816 */ /* 0x010fe200000000ff */
[----:B------:R-:W-:-:S02]  /*fef0*/  VIADD R35, R0, 0xe ;  /* 0x0000000e00237836 */ /* 0x000fc40000000000 */
[----:B------:R0:W-:Y:S01]  /*ff00*/  @P4 STG.E.U8 desc[UR24][R24.64], R39 ;  /* 0x0000002718004986 */ /* 0x0001e2000c101118 */
[----:B--2---:R-:W-:Y:S01]  /*ff10*/  ISETP.LT.AND P4, PT, R161, UR4, !P1 ;  /* 0x00000004a1007c0c */ /* 0x004fe2000cf81270 */
[----:B------:R-:W2:Y:S01]  /*ff20*/  LDCU UR4, c[0x0][0x398] ;  /* 0x00007300ff0477ac */ /* 0x000ea20008000800 */
[----:B------:R-:W-:Y:S01]  /*ff30*/  IADD3 R32, P1, PT, R36, R20, RZ ;  /* 0x0000001424207210 */ /* 0x000fe20007f3e0ff */
[----:B------:R4:W-:Y:S01]  /*ff40*/  @P5 STG.E.U8 desc[UR24][R28.64], R37 ;  /* 0x000000251c005986 */ /* 0x0009e2000c101118 */
[----:B-1----:R-:W-:Y:S01]  /*ff50*/  ISETP.LT.AND P5, PT, R145, UR6, !P2 ;  /* 0x0000000691007c0c */ /* 0x002fe2000d7a1270 */
[----:B------:R-:W1:Y:S01]  /*ff60*/  LDCU UR6, c[0x0][0x398] ;  /* 0x00007300ff0677ac */ /* 0x000e620008000800 */
[----:B------:R-:W-:Y:S01]  /*ff70*/  SHF.R.S32.HI R36, RZ, 0x1f, R23 ;  /* 0x0000001fff247819 */ /* 0x000fe20000011417 */
[----:B------:R-:W-:Y:S01]  /*ff80*/  IMAD.X R33, R40, 0x1, R21, P1 ;  /* 0x0000000128217824 */ /* 0x000fe200008e0615 */
[----:B------:R-:W-:Y:S02]  /*ff90*/  IADD3 R34, P6, PT, R23, R3, RZ ;  /* 0x0000000317227210 */ /* 0x000fe40007fde0ff */
[----:B------:R-:W-:-:S02]  /*ffa0*/  ISETP.GE.AND P1, PT, R35, UR31, PT ;  /* 0x0000001f23007c0c */ /* 0x000fc4000bf26270 */
[----:B0-----:R-:W-:Y:S01]  /*ffb0*/  PRMT R39, R30, 0x7772, RZ ;  /* 0x000077721e277816 */ /* 0x001fe200000000ff */
[----:B------:R-:W-:Y:S01]  /*ffc0*/  IMAD.X R35, R36, 0x1, R2, P6 ;  /* 0x0000000124237824 */ /* 0x000fe200030e0602 */
[----:B----4-:R-:W-:Y:S01]  /*ffd0*/  PRMT R37, R26, 0x7773, RZ ;  /* 0x000077731a257816 */ /* 0x010fe200000000ff */
[----:B------:R-:W-:Y:S02]  /*ffe0*/  VIADD R26, R23, UR9 ;  /* 0x00000009171a7c36 */ /* 0x000fe40008000000 */
[----:B------:R0:W-:Y:S01]  /*fff0*/  @P4 STG.E.U8 desc[UR24][R32.64], R39 ;  /* 0x0000002720004986 */ /* 0x0001e2000c101118 */
[----:B---3--:R-:W-:Y:S01]  /*10000*/  ISETP.LT.AND P4, PT, R161, UR10, !P2 ;  /* 0x0000000aa1007c0c */ /* 0x008fe2000d781270 */
        /* <DEDUP_REMOVED lines=13> */
[----:B----4-:R-:W-:-:S03]  /*100e0*/  PRMT R37, R27, 0x7770, RZ ;  /* 0x000077701b257816 */ /* 0x010fc600000000ff */
[----:B------:R0:W-:Y:S01]  /*100f0*/  @P4 STG.E.U8 desc[UR24][R24.64], R39 ;  /* 0x0000002718004986 */ /* 0x0001e2000c101118 */
[----:B--2---:R-:W-:Y:S01]  /*10100*/  ISETP.LT.AND P4, PT, R161, UR4, !P3 ;  /* 0x00000004a1007c0c */ /* 0x004fe2000df81270 */
[----:B------:R-:W2:Y:S01]  /*10110*/  LDCU UR4, c[0x0][0x39c] ;  /* 0x00007380ff0477ac */ /* 0x000ea20008000800 */
[----:B------:R-:W-:Y:S01]  /*10120*/  IADD3 R32, P3, PT, R26, R20, RZ ;  /* 0x000000141a207210 */ /* 0x000fe20007f7e0ff */
[----:B------:R-:W-:Y:S01]  /*10130*/  VIADD R26, R0, 0x10 ;  /* 0x00000010001a7836 */ /* 0x000fe20000000000 */
[----:B------:R4:W-:Y:S01]  /*10140*/  @P5 STG.E.U8 desc[UR24][R28.64], R37 ;  /* 0x000000251c005986 */ /* 0x0009e2000c101118 */
[----:B-1----:R-:W-:Y:S01]  /*10150*/  ISETP.LT.AND P5, PT, R145, UR6, !P0 ;  /* 0x0000000691007c0c */ /* 0x002fe2000c7a1270 */
[----:B------:R-:W1:Y:S01]  /*10160*/  LDCU UR6, c[0x0][0x398] ;  /* 0x00007300ff0677ac */ /* 0x000e620008000800 */
[----:B------:R-:W-:Y:S01]  /*10170*/  IMAD.X R33, R38, 0x1, R21, P3 ;  /* 0x0000000126217824 */ /* 0x000fe200018e0615 */
[----:B------:R-:W-:Y:S01]  /*10180*/  ISETP.GE.AND P3, PT, R26, UR31, PT ;  /* 0x0000001f1a007c0c */ /* 0x000fe2000bf66270 */
[----:B------:R-:W-:Y:S01]  /*10190*/  VIADD R26, R23, UR9 ;  /* 0x00000009171a7c36 */ /* 0x000fe20008000000 */
[----:B------:R-:W-:-:S02]  /*101a0*/  SHF.R.S32.HI R30, RZ, 0x1f, R23 ;  /* 0x0000001fff1e7819 */ /* 0x000fc40000011417 */
[----:B0-----:R-:W-:Y:S02]  /*101b0*/  PRMT R39, R31, 0x7770, RZ ;  /* 0x000077701f277816 */ /* 0x001fe400000000ff */
[-C--:B------:R-:W-:Y:S02]  /*101c0*/  IADD3 R34, P6, PT, R23, R3.reuse, RZ ;  /* 0x0000000317227210 */ /* 0x080fe40007fde0ff */
[----:B----4-:R-:W-:Y:S01]  /*101d0*/  PRMT R37, R27, 0x7771, RZ ;  /* 0x000077711b257816 */ /* 0x010fe200000000ff */
[----:B------:R0:W-:Y:S01]  /*101e0*/  @P4 STG.E.U8 desc[UR24][R32.64], R39 ;  /* 0x0000002720004986 */ /* 0x0001e2000c101118 */
[----:B---3--:R-:W-:Y:S01]  /*101f0*/  ISETP.LT.AND P4, PT, R161, UR10, !P0 ;  /* 0x0000000aa1007c0c */ /* 0x008fe2000c781270 */
[----:B------:R-:W-:Y:S01]  /*10200*/  IMAD.X R35, R30, 0x1, R2, P6 ;  /* 0x000000011e237824 */ /* 0x000fe200030e0602 */
[-C--:B------:R-:W-:Y:S01]  /*10210*/  IADD3 R24, P0, PT, R23, R20.reuse, RZ ;  /* 0x0000001417187210 */ /* 0x080fe20007f1e0ff */
[----:B------:R-:W-:Y:S01]  /*10220*/  VIADD R23, R0, 0x11 ;  /* 0x0000001100177836 */ /* 0x000fe20000000000 */
[----:B------:R-:W-:Y:S01]  /*10230*/  SHF.R.S32.HI R36, RZ, 0x1f, R26 ;  /* 0x0000001fff247819 */ /* 0x000fe2000001141a */
[----:B------:R-:W3:Y:S01]  /*10240*/  LDCU UR10, c[0x0][0x398] ;  /* 0x00007300ff0a77ac */ /* 0x000ee20008000800 */
[----:B------:R4:W-:Y:S01]  /*10250*/  @P5 STG.E.U8 desc[UR24][R34.64], R37 ;  /* 0x0000002522005986 */ /* 0x0009e2000c101118 */
[----:B------:R-:W-:Y:S01]  /*10260*/  IMAD.X R25, R30, 0x1, R21, P0 ;  /* 0x000000011e197824 */ /* 0x000fe200000e0615 */
[----:B--2---:R-:W-:Y:S01]  /*10270*/  ISETP.GE.AND P0, PT, R23, UR4, PT ;  /* 0x0000000417007c0c */ /* 0x004fe2000bf06270 */
[----:B------:R-:W2:Y:S01]  /*10280*/  LDCU UR4, c[0x0][0x39c] ;  /* 0x00007380ff0477ac */ /* 0x000ea20008000800 */
[----:B------:R-:W-:Y:S01]  /*10290*/  ISETP.LT.AND P5, PT, R145, UR12, !P1 ;  /* 0x0000000c91007c0c */ /* 0x000fe2000cfa1270 */
[----:B------:R-:W-:Y:S01]  /*102a0*/  VIADD R30, R0, 0x12 ;  /* 0x00000012001e7836 */ /* 0x000fe20000000000 */
[----:B0-----:R-:W-:Y:S01]  /*102b0*/  PRMT R39, R31, 0x7771, RZ ;  /* 0x000077711f277816 */ /* 0x001fe200000000ff */
[C---:B------:R-:W-:Y:S01]  /*102c0*/  VIADD R23, R26.reuse, UR9 ;  /* 0x000000091a177c36 */ /* 0x040fe20008000000 */
[----:B------:R-:W-:Y:S01]  /*102d0*/  IADD3 R28, P6, PT, R26, R3, RZ ;  /* 0x000000031a1c7210 */ /* 0x000fe20007fde0ff */
[----:B------:R-:W0:Y:S02]  /*102e0*/  LDCU UR12, c[0x0][0x398] ;  /* 0x00007300ff0c77ac */ /* 0x000e240008000800 */
[----:B------:R-:W-:Y:S01]  /*102f0*/  @P4 STG.E.U8 desc[UR24][R24.64], R39 ;  /* 0x0000002718004986 */ /* 0x000fe2000c101118 */
[----:B------:R-:W-:Y:S01]  /*10300*/  ISETP.LT.AND P4, PT, R161, UR14, !P1 ;  /* 0x0000000ea1007c0c */ /* 0x000fe2000cf81270 */
[----:B------:R-:W-:Y:S01]  /*10310*/  IMAD.X R29, R36, 0x1, R2, P6 ;  /* 0x00000001241d7824 */ /* 0x000fe200030e0602 */
[----:B------:R-:W-:Y:S01]  /*10320*/  IADD3 R32, P1, PT, R26, R20, RZ ;  /* 0x000000141a207210 */ /* 0x000fe20007f3e0ff */
[----:B------:R-:W0:Y:S01]  /*10330*/  LDCU UR14, c[0x0][0x398] ;  /* 0x00007300ff0e77ac */ /* 0x000e220008000800 */
[----:B----4-:R-:W-:-:S02]  /*10340*/  PRMT R37, R27, 0x7772, RZ ;  /* 0x000077721b257816 */ /* 0x010fc400000000ff */
[----:B------:R-:W-:Y:S01]  /*10350*/  SHF.R.S32.HI R26, RZ, 0x1f, R23 ;  /* 0x0000001fff1a7819 */ /* 0x000fe20000011417 */
[----:B------:R-:W-:Y:S01]  /*10360*/  IMAD.X R33, R36, 0x1, R21, P1 ;  /* 0x0000000124217824 */ /* 0x000fe200008e0615 */
[----:B------:R-:W-:Y:S01]  /*10370*/  IADD3 R34, P6, PT, R23, R3, RZ ;  /* 0x0000000317227210 */ /* 0x000fe20007fde0ff */
[----:B------:R4:W-:Y:S01]  /*10380*/  @P5 STG.E.U8 desc[UR24][R28.64], R37 ;  /* 0x000000251c005986 */ /* 0x0009e2000c101118 */
[----:B--2---:R-:W-:Y:S01]  /*10390*/  ISETP.GE.AND P1, PT, R30, UR4, PT ;  /* 0x000000041e007c0c */ /* 0x004fe2000bf26270 */
[----:B------:R-:W2:Y:S01]  /*103a0*/  LDCU UR4, c[0x0][0x39c] ;  /* 0x00007380ff0477ac */ /* 0x000ea20008000800 */
[----:B-1----:R-:W-:Y:S01]  /*103b0*/  ISETP.LT.AND P5, PT, R145, UR6, !P2 ;  /* 0x0000000691007c0c */ /* 0x002fe2000d7a1270 */
[----:B------:R-:W-:Y:S01]  /*103c0*/  IMAD.X R35, R26, 0x1, R2, P6 ;  /* 0x000000011a237824 */ /* 0x000fe200030e0602 */
[----:B------:R-:W1:Y:S01]  /*103d0*/  LDCU UR6, c[0x0][0x398] ;  /* 0x00007300ff0677ac */ /* 0x000e620008000800 */
[----:B----4-:R-:W-:Y:S01]  /*103e0*/  PRMT R37, R31, 0x7772, RZ ;  /* 0x000077721f257816 */ /* 0x010fe200000000ff */
[----:B------:R-:W-:Y:S01]  /*103f0*/  VIADD R28, R23, UR9 ;  /* 0x00000009171c7c36 */ /* 0x000fe20008000000 */
[----:B------:R-:W-:-:S03]  /*10400*/  PRMT R29, R27, 0x7773, RZ ;  /* 0x000077731b1d7816 */ /* 0x000fc600000000ff */
[----:B------:R4:W-:Y:S01]  /*10410*/  @P4 STG.E.U8 desc[UR24][R32.64], R37 ;  /* 0x0000002520004986 */ /* 0x0009e2000c101118 */
[----:B------:R-:W-:Y:S01]  /*10420*/  ISETP.LT.AND P4, PT, R161, UR16, !P2 ;  /* 0x00000010a1007c0c */ /* 0x000fe2000d781270 */
[----:B------:R-:W1:Y:S01]  /*10430*/  LDCU UR16, c[0x0][0x398] ;  /* 0x00007300ff1077ac */ /* 0x000e620008000800 */
[-C--:B------:R-:W-:Y:S01]  /*10440*/  IADD3 R24, P2, PT, R23, R20.reuse, RZ ;  /* 0x0000001417187210 */ /* 0x080fe20007f5e0ff */
[----:B------:R-:W-:Y:S01]  /*10450*/  VIADD R23, R0, 0x13 ;  /* 0x0000001300177836 */ /* 0x000fe20000000000 */
[----:B------:R0:W-:Y:S01]  /*10460*/  @P5 STG.E.U8 desc[UR24][R34.64], R29 ;  /* 0x0000001d22005986 */ /* 0x0001e2000c101118 */
[----:B---3--:R-:W-:Y:S01]  /*10470*/  ISETP.LT.AND P5, PT, R145, UR10, !P3 ;  /* 0x0000000a91007c0c */ /* 0x008fe2000dfa1270 */
[----:B------:R-:W3:Y:S01]  /*10480*/  LDCU UR10, c[0x0][0x398] ;  /* 0x00007300ff0a77ac */ /* 0x000ee20008000800 */
[----:B------:R-:W-:Y:S01]  /*10490*/  IMAD.X R25, R26, 0x1, R21, P2 ;  /* 0x000000011a197824 */ /* 0x000fe200010e0615 */
[----:B--2---:R-:W-:Y:S01]  /*104a0*/  ISETP.GE.AND P2, PT, R23, UR4, PT ;  /* 0x0000000417007c0c */ /* 0x004fe2000bf46270 */
[----:B------:R-:W-:Y:S01]  /*104b0*/  VIADD R23, R28, UR9 ;  /* 0x000000091c177c36 */ /* 0x000fe20008000000 */
[----:B------:R-:W2:Y:S01]  /*104c0*/  LDCU UR4, c[0x0][0x39c] ;  /* 0x00007380ff0477ac */ /* 0x000ea20008000800 */
[----:B----4-:R-:W-:Y:S01]  /*104d0*/  PRMT R33, R31, 0x7773, RZ ;  /* 0x000077731f217816 */ /* 0x010fe200000000ff */
[----:B------:R-:W-:Y:S01]  /*104e0*/  VIADD R31, R0, 0x14 ;  /* 0x00000014001f7836 */ /* 0x000fe20000000000 */
[----:B------:R-:W-:Y:S01]  /*104f0*/  SHF.R.S32.HI R30, RZ, 0x1f, R28 ;  /* 0x0000001fff1e7819 */ /* 0x000fe2000001141c */
[----:B------:R-:W-:Y:S01]  /*10500*/  VIADD R32, R23, UR9 ;  /* 0x0000000917207c36 */ /* 0x000fe20008000000 */
[C---:B------:R-:W-:Y:S01]  /*10510*/  IADD3 R26, P6, PT, R28.reuse, R3, RZ ;  /* 0x000000031c1a7210 */ /* 0x040fe20007fde0ff */
[----:B------:R4:W-:Y:S01]  /*10520*/  @P4 STG.E.U8 desc[UR24][R24.64], R33 ;  /* 0x0000002118004986 */ /* 0x0009e2000c101118 */
[----:B0-----:R-:W-:Y:S01]  /*10530*/  ISETP.LT.AND P4, PT, R161, UR12, !P3 ;  /* 0x0000000ca1007c0c */ /* 0x001fe2000df81270 */
[----:B------:R-:W0:Y:S01]  /*10540*/  LDCU UR12, c[0x0][0x398] ;  /* 0x00007300ff0c77ac */ /* 0x000e220008000800 */
[----:B------:R-:W-:Y:S01]  /*10550*/  IADD3 R28, P3, PT, R28, R20, RZ ;  /* 0x000000141c1c7210 */ /* 0x000fe20007f7e0ff */
[----:B------:R-:W-:Y:S01]  /*10560*/  IMAD.X R27, R30, 0x1, R2, P6 ;  /* 0x000000011e1b7824 */ /* 0x000fe200030e0602 */
[----:B------:R-:W-:-:S02]  /*10570*/  PRMT R35, R12, 0x7770, RZ ;  /* 0x000077700c237816 */ /* 0x000fc400000000ff */
[----:B------:R-:W-:Y:S01]  /*10580*/  SHF.R.S32.HI R34, RZ, 0x1f, R23 ;  /* 0x0000001fff227819 */ /* 0x000fe20000011417 */
[----:B------:R-:W-:Y:S01]  /*10590*/  IMAD.X R29, R30, 0x1, R21, P3 ;  /* 0x000000011e1d7824 */ /* 0x000fe200018e0615 */
[----:B------:R-:W-:Y:S01]  /*105a0*/  IADD3 R30, P6, PT, R23, R3, RZ ;  /* 0x00000003171e7210 */ /* 0x000fe20007fde0ff */
[----:B------:R0:W-:Y:S01]  /*105b0*/  @P5 STG.E.U8 desc[UR24][R26.64], R35 ;  /* 0x000000231a005986 */ /* 0x0001e2000c101118 */
[----:B-1----:R-:W-:Y:S01]  /*105c0*/  ISETP.LT.AND P5, PT, R145, UR6, !P0 ;  /* 0x0000000691007c0c */ /* 0x002fe2000c7a1270 */
[----:B------:R-:W1:Y:S01]  /*105d0*/  LDCU UR6, c[0x0][0x398] ;  /* 0x00007300ff0677ac */ /* 0x000e620008000800 */
[----:B--2---:R-:W-:Y:S01]  /*105e0*/  ISETP.GE.AND P3, PT, R31, UR4, PT ;  /* 0x000000041f007c0c */ /* 0x004fe2000bf66270 */
[----:B------:R-:W-:Y:S01]  /*105f0*/  IMAD.X R31, R34, 0x1, R2, P6 ;  /* 0x00000001221f7824 */ /* 0x000fe200030e0602 */
[----:B----4-:R-:W-:Y:S01]  /*10600*/  PRMT R33, R12, 0x7771, RZ ;  /* 0x000077710c217816 */ /* 0x010fe200000000ff */
[----:B------:R-:W2:Y:S01]  /*10610*/  LDCU UR4, c[0x0][0x39c] ;  /* 0x00007380ff0477ac */ /* 0x000ea20008000800 */
[----:B------:R-:W-:-:S02]  /*10620*/  SHF.R.S32.HI R36, RZ, 0x1f, R32 ;  /* 0x0000001fff247819 */ /* 0x000fc40000011420 */
[----:B0-----:R-:W-:Y:S02]  /*10630*/  PRMT R35, R16, 0x7770, RZ ;  /* 0x0000777010237816 */ /* 0x001fe400000000ff */
[----:B------:R-:W-:-:S03]  /*10640*/  IADD3 R26, P6, PT, R32, R3, RZ ;  /* 0x00000003201a7210 */ /* 0x000fc60007fde0ff */
[----:B------:R0:W-:Y:S01]  /*10650*/  @P4 STG.E.U8 desc[UR24][R28.64], R35 ;  /* 0x000000231c004986 */ /* 0x0001e2000c101118 */
[----:B------:R-:W-:Y:S01]  /*10660*/  ISETP.LT.AND P4, PT, R161, UR14, !P0 ;  /* 0x0000000ea1007c0c */ /* 0x000fe2000c781270 */
[----:B------:R-:W-:Y:S01]  /*10670*/  IMAD.X R27, R36, 0x1, R2, P6 ;  /* 0x00000001241b7824 */ /* 0x000fe200030e0602 */
        /* <DEDUP_REMOVED lines=9> */
[----:B0-----:R-:W-:Y:S01]  /*10710*/  PRMT R35, R16, 0x7771, RZ ;  /* 0x0000777110237816 */ /* 0x001fe200000000ff */
[----:B------:R-:W0:Y:S04]  /*10720*/  LDCU UR14, c[0x0][0x398] ;  /* 0x00007300ff0e77ac */ /* 0x000e280008000800 */
[----:B------:R0:W-:Y:S01]  /*10730*/  @P4 STG.E.U8 desc[UR24][R24.64], R35 ;  /* 0x0000002318004986 */ /* 0x0001e2000c101118 */
[----:B------:R-:W-:Y:S01]  /*10740*/  ISETP.LT.AND P4, PT, R161, UR16, !P1 ;  /* 0x00000010a1007c0c */ /* 0x000fe2000cf81270 */
[----:B----4-:R-:W-:Y:S01]  /*10750*/  VIADD R31, R0, 0x16 ;  /* 0x00000016001f7836 */ /* 0x010fe20000000000 */
[----:B------:R-:W-:Y:S01]  /*10760*/  IADD3 R28, P1, PT, R32, R20, RZ ;  /* 0x00000014201c7210 */ /* 0x000fe20007f3e0ff */
[----:B------:R-:W4:Y:S01]  /*10770*/  LDCU UR16, c[0x0][0x398] ;  /* 0x00007300ff1077ac */ /* 0x000f220008000800 */
        /* <DEDUP_REMOVED lines=9> */
[----:B0-----:R-:W-:Y:S01]  /*10810*/  PRMT R35, R16, 0x7772, RZ ;  /* 0x0000777210237816 */ /* 0x001fe200000000ff */
[----:B------:R-:W0:Y:S04]  /*10820*/  LDCU UR4, c[0x0][0x39c] ;  /* 0x00007380ff0477ac */ /* 0x000e280008000800 */
[----:B------:R-:W-:Y:S01]  /*10830*/  @P4 STG.E.U8 desc[UR24][R28.64], R35 ;  /* 0x000000231c004986 */ /* 0x000fe2000c101118 */
[----:B------:R-:W-:Y:S01]  /*10840*/  ISETP.LT.AND P4, PT, R161, UR12, !P2 ;  /* 0x0000000ca1007c0c */ /* 0x000fe2000d781270 */
[----:B------:R-:W2:Y:S01]  /*10850*/  LDCU UR12, c[0x0][0x398] ;  /* 0x00007300ff0c77ac */ /* 0x000ea20008000800 */
[----:B---3--:R-:W-:Y:S01]  /*10860*/  PRMT R33, R12, 0x7773, RZ ;  /* 0x000077730c217816 */ /* 0x008fe200000000ff */
[C---:B------:R-:W-:Y:S01]  /*10870*/  VIADD R12, R23.reuse, UR9 ;  /* 0x00000009170c7c36 */ /* 0x040fe20008000000 */
[----:B------:R-:W-:Y:S01]  /*10880*/  IADD3 R24, P2, PT, R23, R20, RZ ;  /* 0x0000001417187210 */ /* 0x000fe20007f5e0ff */
[----:B------:R-:W-:-:S02]  /*10890*/  VIADD R23, R0, 0x17 ;  /* 0x0000001700177836 */ /* 0x000fc40000000000 */
[----:B------:R3:W-:Y:S01]  /*108a0*/  @P5 STG.E.U8 desc[UR24][R30.64], R33 ;  /* 0x000000211e005986 */ /* 0x0007e2000c101118 */
[----:B------:R-:W-:Y:S01]  /*108b0*/  ISETP.LT.AND P5, PT, R145, UR10, !P3 ;  /* 0x0000000a91007c0c */ /* 0x000fe2000dfa1270 */
[----:B------:R-:W-:Y:S01]  /*108c0*/  IMAD.X R25, R32, 0x1, R21, P2 ;  /* 0x0000000120197824 */ /* 0x000fe200010e0615 */
[----:B------:R-:W-:Y:S01]  /*108d0*/  SHF.R.S32.HI R34, RZ, 0x1f, R12 ;  /* 0x0000001fff227819 */ /* 0x000fe2000001140c */
[----:B------:R-:W1:Y:S01]  /*108e0*/  LDCU UR10, c[0x0][0x398] ;  /* 0x00007300ff0a77ac */ /* 0x000e620008000800 */
[----:B------:R-:W-:Y:S02]  /*108f0*/  IADD3 R26, P6, PT, R12, R3, RZ ;  /* 0x000000030c1a7210 */ /* 0x000fe40007fde0ff */
[----:B0-----:R-:W-:Y:S01]  /*10900*/  ISETP.GE.AND P2, PT, R23, UR4, PT ;  /* 0x0000000417007c0c */ /* 0x001fe2000bf46270 */
[----:B------:R-:W0:Y:S01]  /*10910*/  LDCU UR4, c[0x0][0x39c] ;  /* 0x00007380ff0477ac */ /* 0x000e220008000800 */
[----:B------:R-:W-:Y:S01]  /*10920*/  PRMT R23, R13, 0x7770, RZ ;  /* 0x000077700d177816 */ /* 0x000fe200000000ff */
[----:B------:R-:W-:Y:S01]  /*10930*/  IMAD.X R27, R34, 0x1, R2, P6 ;  /* 0x00000001221b7824 */ /* 0x000fe200030e0602 */
[----:B---3--:R-:W-:Y:S01]  /*10940*/  PRMT R33, R16, 0x7773, RZ ;  /* 0x0000777310217816 */ /* 0x008fe200000000ff */
[----:B------:R-:W-:-:S04]  /*10950*/  VIADD R16, R12, UR9 ;  /* 0x000000090c107c36 */ /* 0x000fc80008000000 */
[----:B------:R3:W-:Y:S01]  /*10960*/  @P4 STG.E.U8 desc[UR24][R24.64], R33 ;  /* 0x0000002118004986 */ /* 0x0007e2000c101118 */
[----:B------:R-:W-:Y:S01]  /*10970*/  ISETP.LT.AND P4, PT, R161, UR14, !P3 ;  /* 0x0000000ea1007c0c */ /* 0x000fe2000df81270 */
[----:B------:R-:W2:Y:S01]  /*10980*/  LDCU UR14, c[0x0][0x398] ;  /* 0x00007300ff0e77ac */ /* 0x000ea20008000800 */
[----:B------:R-:W-:Y:S01]  /*10990*/  IADD3 R28, P3, PT, R12, R20, RZ ;  /* 0x000000140c1c7210 */ /* 0x000fe20007f7e0ff */
[----:B------:R-:W-:Y:S01]  /*109a0*/  VIADD R12, R0, 0x18 ;  /* 0x00000018000c7836 */ /* 0x000fe20000000000 */
[----:B------:R2:W-:Y:S01]  /*109b0*/  @P5 STG.E.U8 desc[UR24][R26.64], R23 ;  /* 0x000000171a005986 */ /* 0x0005e2000c101118 */
[----:B-1----:R-:W-:Y:S01]  /*109c0*/  ISETP.LT.AND P5, PT, R145, UR6, !P0 ;  /* 0x0000000691007c0c */ /* 0x002fe2000c7a1270 */
[----:B------:R-:W1:Y:S01]  /*109d0*/  LDCU UR6, c[0x0][0x398] ;  /* 0x00007300ff0677ac */ /* 0x000e620008000800 */
[----:B------:R-:W-:Y:S01]  /*109e0*/  IMAD.X R29, R34, 0x1, R21, P3 ;  /* 0x00000001221d7824 */ /* 0x000fe200018e0615 */
[----:B0-----:R-:W-:Y:S01]  /*109f0*/  ISETP.GE.AND P3, PT, R12, UR4, PT ;  /* 0x000000040c007c0c */ /* 0x001fe2000bf66270 */
[----:B------:R-:W-:Y:S01]  /*10a00*/  VIADD R12, R16, UR9 ;  /* 0x00000009100c7c36 */ /* 0x000fe20008000000 */
[----:B------:R-:W0:Y:S01]  /*10a10*/  LDCU UR4, c[0x0][0x39c] ;  /* 0x00007380ff0477ac */ /* 0x000e220008000800 */
[----:B---3--:R-:W-:-:S02]  /*10a20*/  PRMT R33, R17, 0x7770, RZ ;  /* 0x0000777011217816 */ /* 0x008fc400000000ff */
[----:B------:R-:W-:Y:S02]  /*10a30*/  SHF.R.S32.HI R32, RZ, 0x1f, R16 ;  /* 0x0000001fff207819 */ /* 0x000fe40000011410 */
[CC--:B------:R-:W-:Y:S01]  /*10a40*/  IADD3 R30, P6, PT, R16.reuse, R3.reuse, RZ ;  /* 0x00000003101e7210 */ /* 0x0c0fe20007fde0ff */
[----:B------:R3:W-:Y:S01]  /*10a50*/  @P4 STG.E.U8 desc[UR24][R28.64], R33 ;  /* 0x000000211c004986 */ /* 0x0007e2000c101118 */
[----:B----4-:R-:W-:Y:S01]  /*10a60*/  ISETP.LT.AND P4, PT, R161, UR16, !P0 ;  /* 0x00000010a1007c0c */ /* 0x010fe2000c781270 */
[----:B------:R-:W4:Y:S01]  /*10a70*/  LDCU UR16, c[0x0][0x398] ;  /* 0x00007300ff1077ac */ /* 0x000f220008000800 */
[----:B------:R-:W-:Y:S01]  /*10a80*/  IADD3 R24, P0, PT, R16, R20, RZ ;  /* 0x0000001410187210 */ /* 0x000fe20007f1e0ff */
[----:B------:R-:W-:Y:S01]  /*10a90*/  VIADD R16, R0, 0x19 ;  /* 0x0000001900107836 */ /* 0x000fe20000000000 */
[----:B--2---:R-:W-:Y:S01]  /*10aa0*/  PRMT R23, R13, 0x7771, RZ ;  /* 0x000077710d177816 */ /* 0x004fe200000000ff */
[C---:B------:R-:W-:Y:S01]  /*10ab0*/  IMAD.X R31, R32.reuse, 0x1, R2, P6 ;  /* 0x00000001201f7824 */ /* 0x040fe200030e0602 */
[----:B------:R-:W-:Y:S01]  /*10ac0*/  SHF.R.S32.HI R34, RZ, 0x1f, R12 ;  /* 0x0000001fff227819 */ /* 0x000fe2000001140c */
[----:B------:R-:W-:Y:S01]  /*10ad0*/  IMAD.X R25, R32, 0x1, R21, P0 ;  /* 0x0000000120197824 */ /* 0x000fe200000e0615 */
[----:B------:R-:W-:-:S02]  /*10ae0*/  IADD3 R26, P6, PT, R12, R3, RZ ;  /* 0x000000030c1a7210 */ /* 0x000fc40007fde0ff */
[----:B------:R2:W-:Y:S01]  /*10af0*/  @P5 STG.E.U8 desc[UR24][R30.64], R23 ;  /* 0x000000171e005986 */ /* 0x0005e2000c101118 */
[----:B0-----:R-:W-:Y:S01]  /*10b00*/  ISETP.GE.AND P0, PT, R16, UR4, PT ;  /* 0x0000000410007c0c */ /* 0x001fe2000bf06270 */
[----:B------:R-:W0:Y:S01]  /*10b10*/  LDCU UR4, c[0x0][0x39c] ;  /* 0x00007380ff0477ac */ /* 0x000e220008000800 */
[----:B---3--:R-:W-:Y:S01]  /*10b20*/  PRMT R33, R17, 0x7771, RZ ;  /* 0x0000777111217816 */ /* 0x008fe200000000ff */
[----:B------:R-:W-:Y:S01]  /*10b30*/  VIADD R16, R12, UR9 ;  /* 0x000000090c107c36 */ /* 0x000fe20008000000 */
[----:B------:R-:W-:Y:S01]  /*10b40*/  ISETP.LT.AND P5, PT, R145, UR10, !P1 ;  /* 0x0000000a91007c0c */ /* 0x000fe2000cfa1270 */
[----:B------:R-:W-:Y:S01]  /*10b50*/  IMAD.X R27, R34, 0x1, R2, P6 ;  /* 0x00000001221b7824 */ /* 0x000fe200030e0602 */
[----:B------:R-:W3:Y:S01]  /*10b60*/  LDCU UR10, c[0x0][0x398] ;  /* 0x00007300ff0a77ac */ /* 0x000ee20008000800 */
[----:B------:R0:W-:Y:S01]  /*10b70*/  @P4 STG.E.U8 desc[UR24][R24.64], R33 ;  /* 0x0000002118004986 */ /* 0x0001e2000c101118 */
[----:B------:R-:W-:Y:S02]  /*10b80*/  ISETP.LT.AND P4, PT, R161, UR12, !P1 ;  /* 0x0000000ca1007c0c */ /* 0x000fe4000cf81270 */
[-C--:B------:R-:W-:Y:S01]  /*10b90*/  IADD3 R28, P1, PT, R12, R20.reuse, RZ ;  /* 0x000000140c1c7210 */ /* 0x080fe20007f3e0ff */
[----:B------:R-:W-:Y:S01]  /*10ba0*/  VIADD R12, R0, 0x1a ;  /* 0x0000001a000c7836 */ /* 0x000fe20000000000 */
[----:B--2---:R-:W-:Y:S01]  /*10bb0*/  PRMT R23, R13, 0x7772, RZ ;  /* 0x000077720d177816 */ /* 0x004fe200000000ff */
[----:B------:R-:W2:Y:S01]  /*10bc0*/  LDCU UR12, c[0x0][0x398] ;  /* 0x00007300ff0c77ac */ /* 0x000ea20008000800 */
[----:B------:R-:W-:Y:S01]  /*10bd0*/  SHF.R.S32.HI R32, RZ, 0x1f, R16 ;  /* 0x0000001fff207819 */ /* 0x000fe20000011410 */
[----:B------:R-:W-:Y:S01]  /*10be0*/  IMAD.X R29, R34, 0x1, R21, P1 ;  /* 0x00000001221d7824 */ /* 0x000fe200008e0615 */
[C---:B------:R-:W-:Y:S01]  /*10bf0*/  IADD3 R30, P6, PT, R16.reuse, R3, RZ ;  /* 0x00000003101e7210 */ /* 0x040fe20007fde0ff */
[----:B------:R3:W-:Y:S01]  /*10c00*/  @P5 STG.E.U8 desc[UR24][R26.64], R23 ;  /* 0x000000171a005986 */ /* 0x0007e2000c101118 */
[----:B-1----:R-:W-:Y:S01]  /*10c10*/  ISETP.LT.AND P5, PT, R145, UR6, !P2 ;  /* 0x0000000691007c0c */ /* 0x002fe2000d7a1270 */
[----:B0-----:R-:W-:Y:S01]  /*10c20*/  VIADD R24, R16, UR9 ;  /* 0x0000000910187c36 */ /* 0x001fe20008000000 */
[----:B------:R-:W-:Y:S01]  /*10c30*/  ISETP.GE.AND P1, PT, R12, UR4, PT ;  /* 0x000000040c007c0c */ /* 0x000fe2000bf26270 */
[----:B------:R-:W0:Y:S01]  /*10c40*/  LDCU UR4, c[0x0][0x39c] ;  /* 0x00007380ff0477ac */ /* 0x000e220008000800 */
[----:B------:R-:W-:Y:S01]  /*10c50*/  PRMT R25, R17, 0x7772, RZ ;  /* 0x0000777211197816 */ /* 0x000fe200000000ff */
[----:B------:R-:W-:Y:S01]  /*10c60*/  IMAD.X R31, R32, 0x1, R2, P6 ;  /* 0x00000001201f7824 */ /* 0x000fe200030e0602 */
[----:B------:R-:W1:Y:S03]  /*10c70*/  LDCU UR6, c[0x0][0x398] ;  /* 0x00007300ff0677ac */ /* 0x000e660008000800 */
[----:B------:R0:W-:Y:S01]  /*10c80*/  @P4 STG.E.U8 desc[UR24][R28.64], R25 ;  /* 0x000000191c004986 */ /* 0x0001e2000c101118 */
[----:B------:R-:W-:Y:S01]  /*10c90*/  ISETP.LT.AND P4, PT, R161, UR14, !P2 ;  /* 0x0000000ea1007c0c */ /* 0x000fe2000d781270 */
[----:B---3--:R-:W-:Y:S01]  /*10ca0*/  VIADD R27, R0, 0x1b ;  /* 0x0000001b001b7836 */ /* 0x008fe20000000000 */
[----:B------:R-:W-:Y:S01]  /*10cb0*/  IADD3 R12, P2, PT, R16, R20, RZ ;  /* 0x00000014100c7210 */ /* 0x000fe20007f5e0ff */
[----:B------:R-:W3:Y:S01]  /*10cc0*/  LDCU UR14, c[0x0][0x398] ;  /* 0x00007300ff0e77ac */ /* 0x000ee20008000800 */
[----:B------:R-:W-:-:S02]  /*10cd0*/  PRMT R23, R13, 0x7773, RZ ;  /* 0x000077730d177816 */ /* 0x000fc400000000ff */
[----:B------:R-:W-:Y:S01]  /*10ce0*/  SHF.R.S32.HI R26, RZ, 0x1f, R24 ;  /* 0x0000001fff1a7819 */ /* 0x000fe20000011418 */
[----:B------:R-:W-:Y:S01]  /*10cf0*/  IMAD.X R13, R32, 0x1, R21, P2 ;  /* 0x00000001200d7824 */ /* 0x000fe200010e0615 */
[----:B------:R-:W-:Y:S01]  /*10d00*/  IADD3 R16, P6, PT, R24, R3, RZ ;  /* 0x0000000318107210 */ /* 0x000fe20007fde0ff */
[----:B------:R1:W-:Y:S01]  /*10d10*/  @P5 STG.E.U8 desc[UR24][R30.64], R23 ;  /* 0x000000171e005986 */ /* 0x0003e2000c101118 */
[----:B------:R-:W-:Y:S01]  /*10d20*/  ISETP.LT.AND P5, PT, R145, UR10, !P3 ;  /* 0x0000000a91007c0c */ /* 0x000fe2000dfa1270 */
[----:B------:R-:W2:Y:S01]  /*10d30*/  LDCU UR10, c[0x0][0x398] ;  /* 0x00007300ff0a77ac */ /* 0x000ea20008000800 */
[----:B0-----:R-:W-:Y:S01]  /*10d40*/  ISETP.GE.AND P2, PT, R27, UR4, PT ;  /* 0x000000041b007c0c */ /* 0x001fe2000bf46270 */
[----:B------:R-:W-:Y:S01]  /*10d50*/  VIADD R27, R0, 0x1c ;  /* 0x0000001c001b7836 */ /* 0x000fe20000000000 */
[----:B------:R-:W-:Y:S01]  /*10d60*/  PRMT R29, R14, 0x7770, RZ ;  /* 0x000077700e1d7816 */ /* 0x000fe200000000ff */
[----:B------:R-:W0:Y:S01]  /*10d70*/  LDCU UR4, c[0x0][0x39c] ;  /* 0x00007380ff0477ac */ /* 0x000e220008000800 */
[----:B-1----:R-:W-:Y:S01]  /*10d80*/  PRMT R31, R17, 0x7773, RZ ;  /* 0x00007773111f7816 */ /* 0x002fe200000000ff */
[----:B------:R-:W-:-:S02]  /*10d90*/  VIADD R23, R24, UR9 ;  /* 0x0000000918177c36 */ /* 0x000fc40008000000 */
[----:B------:R-:W-:Y:S02]  /*10da0*/  IMAD.X R17, R26, 0x1, R2, P6 ;  /* 0x000000011a117824 */ /* 0x000fe400030e0602 */
[----:B------:R1:W-:Y:S01]  /*10db0*/  @P4 STG.E.U8 desc[UR24][R12.64], R31 ;  /* 0x0000001f0c004986 */ /* 0x0003e2000c101118 */
[----:B----4-:R-:W-:Y:S01]  /*10dc0*/  ISETP.LT.AND P4, PT, R161, UR16, !P3 ;  /* 0x00000010a1007c0c */ /* 0x010fe2000df81270 */
[----:B------:R-:W-:Y:S01]  /*10dd0*/  VIADD R28, R23, UR9 ;  /* 0x00000009171c7c36 */ /* 0x000fe20008000000 */
[----:B------:R-:W-:Y:S01]  /*10de0*/  IADD3 R24, P3, PT, R24, R20, RZ ;  /* 0x0000001418187210 */ /* 0x000fe20007f7e0ff */
[----:B------:R4:W-:Y:S01]  /*10df0*/  @P5 STG.E.U8 desc[UR24][R16.64], R29 ;  /* 0x0000001d10005986 */ /* 0x0009e2000c101118 */
[----:B------:R-:W-:Y:S01]  /*10e00*/  ISETP.LT.AND P5, PT, R145, UR6, !P0 ;  /* 0x0000000691007c0c */ /* 0x000fe2000c7a1270 */
[----:B------:R-:W3:Y:S01]  /*10e10*/  LDCU UR6, c[0x0][0x398] ;  /* 0x00007300ff0677ac */ /* 0x000ee20008000800 */
[----:B------:R-:W-:Y:S01]  /*10e20*/  SHF.R.S32.HI R30, RZ, 0x1f, R23 ;  /* 0x0000001fff1e7819 */ /* 0x000fe20000011417 */
[----:B------:R-:W-:Y:S01]  /*10e30*/  IMAD.X R25, R26, 0x1, R21, P3 ;  /* 0x000000011a197824 */ /* 0x000fe200018e0615 */
[----:B0-----:R-:W-:Y:S01]  /*10e40*/  ISETP.GE.AND P3, PT, R27, UR4, PT ;  /* 0x000000041b007c0c */ /* 0x001fe2000bf66270 */
[----:B------:R-:W0:Y:S01]  /*10e50*/  LDCU UR4, c[0x0][0x39c] ;  /* 0x00007380ff0477ac */ /* 0x000e220008000800 */
[----:B------:R-:W-:-:S02]  /*10e60*/  IADD3 R26, P6, PT, R23, R3, RZ ;  /* 0x00000003171a7210 */ /* 0x000fc40007fde0ff */
[----:B-1----:R-:W-:Y:S01]  /*10e70*/  PRMT R31, R18, 0x7770, RZ ;  /* 0x00007770121f7816 */ /* 0x002fe200000000ff */
[----:B------:R-:W1:Y:S01]  /*10e80*/  LDCU UR16, c[0x0][0x398] ;  /* 0x00007300ff1077ac */ /* 0x000e620008000800 */
[----:B------:R-:W-:Y:S01]  /*10e90*/  SHF.R.S32.HI R32, RZ, 0x1f, R28 ;  /* 0x0000001fff207819 */ /* 0x000fe2000001141c */
[----:B----4-:R-:W-:Y:S01]  /*10ea0*/  VIADD R17, R0, 0x1d ;  /* 0x0000001d00117836 */ /* 0x010fe20000000000 */
[----:B------:R-:W-:Y:S01]  /*10eb0*/  PRMT R29, R14, 0x7771, RZ ;  /* 0x000077710e1d7816 */ /* 0x000fe200000000ff */
[----:B------:R4:W-:Y:S01]  /*10ec0*/  @P4 STG.E.U8 desc[UR24][R24.64], R31 ;  /* 0x0000001f18004986 */ /* 0x0009e2000c101118 */
[----:B--2---:R-:W-:Y:S01]  /*10ed0*/  ISETP.LT.AND P4, PT, R161, UR12, !P0 ;  /* 0x0000000ca1007c0c */ /* 0x004fe2000c781270 */
[--C-:B------:R-:W-:Y:S01]  /*10ee0*/  IMAD.X R27, R30, 0x1, R2.reuse, P6 ;  /* 0x000000011e1b7824 */ /* 0x100fe200030e0602 */
[-C--:B------:R-:W-:Y:S01]  /*10ef0*/  IADD3 R12, P0, PT, R23, R20.reuse, RZ ;  /* 0x00000014170c7210 */ /* 0x080fe20007f1e0ff */
[C---:B------:R-:W-:Y:S01]  /*10f00*/  VIADD R23, R28.reuse, UR9 ;  /* 0x000000091c177c36 */ /* 0x040fe20008000000 */
[----:B------:R-:W-:Y:S01]  /*10f10*/  IADD3 R16, P6, PT, R28, R3, RZ ;  /* 0x000000031c107210 */ /* 0x000fe20007fde0ff */
[----:B------:R-:W2:Y:S01]  /*10f20*/  LDCU UR12, c[0x0][0x398] ;  /* 0x00007300ff0c77ac */ /* 0x000ea20008000800 */
[----:B------:R1:W-:Y:S01]  /*10f30*/  @P5 STG.E.U8 desc[UR24][R26.64], R29 ;  /* 0x0000001d1a005986 */ /* 0x0003e2000c101118 */
[----:B------:R-:W-:Y:S01]  /*10f40*/  IMAD.X R13, R30, 0x1, R21, P0 ;  /* 0x000000011e0d7824 */ /* 0x000fe200000e0615 */
[----:B------:R-:W-:Y:S01]  /*10f50*/  ISETP.LT.AND P5, PT, R145, UR10, !P1 ;  /* 0x0000000a91007c0c */ /* 0x000fe2000cfa1270 */
[----:B------:R-:W2:Y:S01]  /*10f60*/  LDCU UR10, c[0x0][0x398] ;  /* 0x00007300ff0a77ac */ /* 0x000ea20008000800 */
[----:B0-----:R-:W-:Y:S01]  /*10f70*/  ISETP.GE.AND P0, PT, R17, UR4, PT ;  /* 0x0000000411007c0c */ /* 0x001fe2000bf06270 */
[----:B------:R-:W-:Y:S01]  /*10f80*/  IMAD.X R17, R32, 0x1, R2, P6 ;  /* 0x0000000120117824 */ /* 0x000fe200030e0602 */
[----:B----4-:R-:W-:Y:S01]  /*10f90*/  PRMT R31, R18, 0x7771, RZ ;  /* 0x00007771121f7816 */ /* 0x010fe200000000ff */
[----:B------:R-:W0:Y:S04]  /*10fa0*/  LDCU UR4, c[0x0][0x39c] ;  /* 0x00007380ff0477ac */ /* 0x000e280008000800 */
[----:B------:R4:W-:Y:S01]  /*10fb0*/  @P4 STG.E.U8 desc[UR24][R12.64], R31 ;  /* 0x0000001f0c004986 */ /* 0x0009e2000c101118 */
[----:B---3--:R-:W-:Y:S01]  /*10fc0*/  ISETP.LT.AND P4, PT, R161, UR14, !P1 ;  /* 0x0000000ea1007c0c */ /* 0x008fe2000cf81270 */
[----:B-1----:R-:W-:Y:S01]  /*10fd0*/  VIADD R27, R0, 0x1e ;  /* 0x0000001e001b7836 */ /* 0x002fe20000000000 */
[----:B------:R-:W-:Y:S01]  /*10fe0*/  IADD3 R24, P1, PT, R28, R20, RZ ;  /* 0x000000141c187210 */ /* 0x000fe20007f3e0ff */
[----:B------:R-:W1:Y:S01]  /*10ff0*/  LDCU UR14, c[0x0][0x398] ;  /* 0x00007300ff0e77ac */ /* 0x000e620008000800 */
[----:B------:R-:W-:-:S02]  /*11000*/  PRMT R29, R14, 0x7772, RZ ;  /* 0x000077720e1d7816 */ /* 0x000fc400000000ff */
[----:B------:R-:W-:Y:S01]  /*11010*/  SHF.R.S32.HI R28, RZ, 0x1f, R23 ;  /* 0x0000001fff1c7819 */ /* 0x000fe20000011417 */
[--C-:B------:R-:W-:Y:S01]  /*11020*/  IMAD.X R25, R32, 0x1, R21.reuse, P1 ;  /* 0x0000000120197824 */ /* 0x100fe200008e0615 */
[----:B------:R-:W-:Y:S01]  /*11030*/  IADD3 R26, P6, PT, R23, R3, RZ ;  /* 0x00000003171a7210 */ /* 0x000fe20007fde0ff */
[----:B------:R3:W-:Y:S01]  /*11040*/  @P5 STG.E.U8 desc[UR24][R16.64], R29 ;  /* 0x0000001d10005986 */ /* 0x0007e2000c101118 */
[----:B------:R-:W-:Y:S01]  /*11050*/  ISETP.LT.AND P5, PT, R145, UR6, !P2 ;  /* 0x0000000691007c0c */ /* 0x000fe2000d7a1270 */
[----:B------:R-:W1:Y:S01]  /*11060*/  LDCU UR6, c[0x0][0x398] ;  /* 0x00007300ff0677ac */ /* 0x000e620008000800 */
[----:B----4-:R-:W-:Y:S02]  /*11070*/  PRMT R31, R18, 0x7772, RZ ;  /* 0x00007772121f7816 */ /* 0x010fe400000000ff */
[----:B0-----:R-:W-:Y:S01]  /*11080*/  ISETP.GE.AND P1, PT, R27, UR4, PT ;  /* 0x000000041b007c0c */ /* 0x001fe2000bf26270 */
[----:B------:R-:W0:Y:S01]  /*11090*/  LDCU UR4, c[0x0][0x39c] ;  /* 0x00007380ff0477ac */ /* 0x000e220008000800 */
[----:B------:R-:W-:Y:S01]  /*110a0*/  IMAD.X R27, R28, 0x1, R2, P6 ;  /* 0x000000011c1b7824 */ /* 0x000fe200030e0602 */
[----:B------:R-:W-:Y:S01]  /*110b0*/  @P4 STG.E.U8 desc[UR24][R24.64], R31 ;  /* 0x0000001f18004986 */ /* 0x000fe2000c101118 */
[----:B------:R-:W-:Y:S01]  /*110c0*/  ISETP.LT.AND P4, PT, R161, UR16, !P2 ;  /* 0x00000010a1007c0c */ /* 0x000fe2000d781270 */
[----:B------:R-:W4:Y:S01]  /*110d0*/  LDCU UR16, c[0x0][0x398] ;  /* 0x00007300ff1077ac */ /* 0x000f220008000800 */
[C---:B------:R-:W-:Y:S01]  /*110e0*/  IADD3 R12, P2, PT, R23.reuse, R20, RZ ;  /* 0x00000014170c7210 */ /* 0x040fe20007f5e0ff */
[----:B---3--:R-:W-:Y:S01]  /*110f0*/  VIADD R17, R0, 0x1f ;  /* 0x0000001f00117836 */ /* 0x008fe20000000000 */
[----:B------:R-:W-:Y:S01]  /*11100*/  PRMT R29, R14, 0x7773, RZ ;  /* 0x000077730e1d7816 */ /* 0x000fe200000000ff */
[----:B------:R-:W-:Y:S01]  /*11110*/  VIADD R14, R23, UR9 ;  /* 0x00000009170e7c36 */ /* 0x000fe20008000000 */
[----:B------:R-:W-:Y:S01]  /*11120*/  PRMT R23, R15, 0x7770, RZ ;  /* 0x000077700f177816 */ /* 0x000fe200000000ff */
[----:B------:R-:W-:-:S02]  /*11130*/  IMAD.X R13, R28, 0x1, R21, P2 ;  /* 0x000000011c0d7824 */ /* 0x000fc400010e0615 */
[----:B------:R3:W-:Y:S01]  /*11140*/  @P5 STG.E.U8 desc[UR24][R26.64], R29 ;  /* 0x0000001d1a005986 */ /* 0x0007e2000c101118 */
[----:B--2---:R-:W-:Y:S01]  /*11150*/  ISETP.LT.AND P5, PT, R145, UR10, !P3 ;  /* 0x0000000a91007c0c */ /* 0x004fe2000dfa1270 */
[----:B------:R-:W2:Y:S01]  /*11160*/  LDCU UR10, c[0x0][0x398] ;  /* 0x00007300ff0a77ac */ /* 0x000ea20008000800 */
[----:B------:R-:W-:Y:S02]  /*11170*/  SHF.R.S32.HI R30, RZ, 0x1f, R14 ;  /* 0x0000001fff1e7819 */ /* 0x000fe4000001140e */
[----:B------:R-:W-:Y:S02]  /*11180*/  IADD3 R16, P6, PT, R14, R3, RZ ;  /* 0x000000030e107210 */ /* 0x000fe40007fde0ff */
[----:B0-----:R-:W-:Y:S01]  /*11190*/  ISETP.GE.AND P2, PT, R17, UR4, PT ;  /* 0x0000000411007c0c */ /* 0x001fe2000bf46270 */
[----:B------:R-:W0:Y:S02]  /*111a0*/  LDCU UR4, c[0x0][0x39c] ;  /* 0x00007380ff0477ac */ /* 0x000e240008000800 */
        /* <DEDUP_REMOVED lines=17> */
[-C--:B------:R-:W-:Y:S01]  /*112c0*/  IADD3 R26, P6, PT, R18, R3.reuse, RZ ;  /* 0x00000003121a7210 */ /* 0x080fe20007fde0ff */
[----:B------:R3:W-:Y:S01]  /*112d0*/  @P4 STG.E.U8 desc[UR24][R24.64], R29 ;  /* 0x0000001d18004986 */ /* 0x0007e2000c101118 */
[----:B------:R-:W-:Y:S01]  /*112e0*/  ISETP.LT.AND P4, PT, R161, UR14, !P0 ;  /* 0x0000000ea1007c0c */ /* 0x000fe2000c781270 */
[----:B----4-:R-:W-:Y:S01]  /*112f0*/  VIADD R17, R0, 0x21 ;  /* 0x0000002100117836 */ /* 0x010fe20000000000 */
[-C--:B------:R-:W-:Y:S01]  /*11300*/  IADD3 R12, P0, PT, R18, R20.reuse, RZ ;  /* 0x00000014120c7210 */ /* 0x080fe20007f1e0ff */
[----:B------:R-:W-:Y:S01]  /*11310*/  IMAD.X R27, R28, 0x1, R2, P6 ;  /* 0x000000011c1b7824 */ /* 0x000fe200030e0602 */
[----:B------:R-:W-:Y:S01]  /*11320*/  PRMT R23, R15, 0x7771, RZ ;  /* 0x000077710f177816 */ /* 0x000fe200000000ff */
[----:B------:R-:W-:Y:S01]  /*11330*/  VIADD R18, R14, UR9 ;  /* 0x000000090e127c36 */ /* 0x000fe20008000000 */
[----:B------:R-:W-:Y:S01]  /*11340*/  SHF.R.S32.HI R30, RZ, 0x1f, R14 ;  /* 0x0000001fff1e7819 */ /* 0x000fe2000001140e */
[----:B------:R-:W-:Y:S01]  /*11350*/  IMAD.X R13, R28, 0x1, R21, P0 ;  /* 0x000000011c0d7824 */ /* 0x000fe200000e0615 */
[----:B------:R-:W-:Y:S01]  /*11360*/  IADD3 R16, P6, PT, R14, R3, RZ ;  /* 0x000000030e107210 */ /* 0x000fe20007fde0ff */
[----:B------:R4:W-:Y:S01]  /*11370*/  @P5 STG.E.U8 desc[UR24][R26.64], R23 ;  /* 0x000000171a005986 */ /* 0x0009e2000c101118 */
[----:B--2---:R-:W-:Y:S01]  /*11380*/  ISETP.LT.AND P5, PT, R145, UR10, !P1 ;  /* 0x0000000a91007c0c */ /* 0x004fe2000cfa1270 */
[----:B------:R-:W2:Y:S01]  /*11390*/  LDCU UR10, c[0x0][0x398] ;  /* 0x00007300ff0a77ac */ /* 0x000ea20008000800 */
[----:B0-----:R-:W-:Y:S01]  /*113a0*/  ISETP.GE.AND P0, PT, R17, UR4, PT ;  /* 0x0000000411007c0c */ /* 0x001fe2000bf06270 */
[----:B------:R-:W-:Y:S01]  /*113b0*/  IMAD.X R17, R30, 0x1, R2, P6 ;  /* 0x000000011e117824 */ /* 0x000fe200030e0602 */
[----:B---3--:R-:W-:Y:S01]  /*113c0*/  PRMT R29, R19, 0x7771, RZ ;  /* 0x00007771131d7816 */ /* 0x008fe200000000ff */
[----:B------:R-:W0:Y:S04]  /*113d0*/  LDCU UR4, c[0x0][0x39c] ;  /* 0x00007380ff0477ac */ /* 0x000e280008000800 */
[----:B------:R-:W-:Y:S01]  /*113e0*/  @P4 STG.E.U8 desc[UR24][R12.64], R29 ;  /* 0x0000001d0c004986 */ /* 0x000fe2000c101118 */
[----:B------:R-:W-:Y:S01]  /*113f0*/  ISETP.LT.AND P4, PT, R161, UR16, !P1 ;  /* 0x00000010a1007c0c */ /* 0x000fe2000cf81270 */
[----:B----4-:R-:W-:Y:S01]  /*11400*/  VIADD R27, R0, 0x22 ;  /* 0x00000022001b7836 */ /* 0x010fe20000000000 */
[----:B------:R-:W-:Y:S01]  /*11410*/  IADD3 R24, P1, PT, R14, R20, RZ ;  /* 0x000000140e187210 */ /* 0x000fe20007f3e0ff */
[----:B------:R-:W3:Y:S01]  /*11420*/  LDCU UR14, c[0x0][0x398] ;  /* 0x00007300ff0e77ac */ /* 0x000ee20008000800 */
[----:B------:R-:W-:-:S02]  /*11430*/  PRMT R23, R15, 0x7772, RZ ;  /* 0x000077720f177816 */ /* 0x000fc400000000ff */
[----:B------:R-:W-:Y:S01]  /*11440*/  SHF.R.S32.HI R14, RZ, 0x1f, R18 ;  /* 0x0000001fff0e7819 */ /* 0x000fe20000011412 */
[----:B------:R-:W-:Y:S01]  /*11450*/  IMAD.X R25, R30, 0x1, R21, P1 ;  /* 0x000000011e197824 */ /* 0x000fe200008e0615 */
[----:B------:R-:W-:Y:S01]  /*11460*/  IADD3 R26, P6, PT, R18, R3, RZ ;  /* 0x00000003121a7210 */ /* 0x000fe20007fde0ff */
[----:B------:R4:W-:Y:S01]  /*11470*/  @P5 STG.E.U8 desc[UR24][R16.64], R23 ;  /* 0x0000001710005986 */ /* 0x0009e2000c101118 */
[----:B-1----:R-:W-:Y:S01]  /*11480*/  ISETP.LT.AND P5, PT, R145, UR6, !P2 ;  /* 0x0000000691007c0c */ /* 0x002fe2000d7a1270 */
[----:B------:R-:W1:Y:S01]  /*11490*/  LDCU UR6, c[0x0][0x398] ;  /* 0x00007300ff0677ac */ /* 0x000e620008000800 */
[----:B0-----:R-:W-:Y:S01]  /*114a0*/  ISETP.GE.AND P1, PT, R27, UR4, PT ;  /* 0x000000041b007c0c */ /* 0x001fe2000bf26270 */
[----:B------:R-:W-:Y:S01]  /*114b0*/  IMAD.X R27, R14, 0x1, R2, P6 ;  /* 0x000000010e1b7824 */ /* 0x000fe200030e0602 */
[----:B------:R-:W0:Y:S01]  /*114c0*/  LDCU UR4, c[0x0][0x39c] ;  /* 0x00007380ff0477ac */ /* 0x000e220008000800 */
[----:B------:R-:W0:Y:S01]  /*114d0*/  LDCU UR16, c[0x0][0x398] ;  /* 0x00007300ff1077ac */ /* 0x000e220008000800 */
[----:B----4-:R-:W-:Y:S01]  /*114e0*/  PRMT R23, R19, 0x7772, RZ ;  /* 0x0000777213177816 */ /* 0x010fe200000000ff */
[----:B------:R-:W-:Y:S01]  /*114f0*/  VIADD R16, R18, UR9 ;  /* 0x0000000912107c36 */ /* 0x000fe20008000000 */
[----:B------:R-:W-:Y:S01]  /*11500*/  PRMT R17, R15, 0x7773, RZ ;  /* 0x000077730f117816 */ /* 0x000fe200000000ff */
[----:B------:R-:W-:-:S02]  /*11510*/  VIADD R15, R0, 0x23 ;  /* 0x00000023000f7836 */ /* 0x000fc40000000000 */
[----:B------:R4:W-:Y:S01]  /*11520*/  @P4 STG.E.U8 desc[UR24][R24.64], R23 ;  /* 0x0000001718004986 */ /* 0x0009e2000c101118 */
[----:B------:R-:W-:Y:S01]  /*11530*/  ISETP.LT.AND P4, PT, R161, UR12, !P2 ;  /* 0x0000000ca1007c0c */ /* 0x000fe2000d781270 */
[----:B------:R-:W1:Y:S01]  /*11540*/  LDCU UR12, c[0x0][0x398] ;  /* 0x00007300ff0c77ac */ /* 0x000e620008000800 */
[----:B------:R-:W-:Y:S01]  /*11550*/  IADD3 R12, P2, PT, R18, R20, RZ ;  /* 0x00000014120c7210 */ /* 0x000fe20007f5e0ff */
[----:B------:R3:W-:Y:S01]  /*11560*/  @P5 STG.E.U8 desc[UR24][R26.64], R17 ;  /* 0x000000111a005986 */ /* 0x0007e2000c101118 */
[----:B--2---:R-:W-:Y:S01]  /*11570*/  ISETP.LT.AND P5, PT, R145, UR10, !P3 ;  /* 0x0000000a91007c0c */ /* 0x004fe2000dfa1270 */
[----:B------:R-:W2:Y:S01]  /*11580*/  LDCU UR10, c[0x0][0x398] ;  /* 0x00007300ff0a77ac */ /* 0x000ea20008000800 */
[----:B------:R-:W-:Y:S01]  /*11590*/  SHF.R.S32.HI R18, RZ, 0x1f, R16 ;  /* 0x0000001fff127819 */ /* 0x000fe20000011410 */
[----:B------:R-:W-:Y:S01]  /*115a0*/  IMAD.X R13, R14, 0x1, R21, P2 ;  /* 0x000000010e0d7824 */ /* 0x000fe200010e0615 */
[----:B0-----:R-:W-:Y:S01]  /*115b0*/  ISETP.GE.AND P2, PT, R15, UR4, PT ;  /* 0x000000040f007c0c */ /* 0x001fe2000bf46270 */
[----:B------:R-:W0:Y:S01]  /*115c0*/  LDCU UR4, c[0x0][0x39c] ;  /* 0x00007380ff0477ac */ /* 0x000e220008000800 */
[C---:B------:R-:W-:Y:S01]  /*115d0*/  IADD3 R14, P6, PT, R16.reuse, R3, RZ ;  /* 0x00000003100e7210 */ /* 0x040fe20007fde0ff */
[----:B----4-:R-:W-:Y:S01]  /*115e0*/  VIADD R23, R16, UR9 ;  /* 0x0000000910177c36 */ /* 0x010fe20008000000 */
[----:B------:R-:W-:Y:S01]  /*115f0*/  PRMT R25, R19, 0x7773, RZ ;  /* 0x0000777313197816 */ /* 0x000fe200000000ff */
[----:B------:R-:W-:-:S02]  /*11600*/  VIADD R19, R0, 0x24 ;  /* 0x0000002400137836 */ /* 0x000fc40000000000 */
[----:B------:R-:W-:Y:S01]  /*11610*/  IMAD.X R15, R18, 0x1, R2, P6 ;  /* 0x00000001120f7824 */ /* 0x000fe200030e0602 */
[----:B---3--:R-:W-:Y:S01]  /*11620*/  PRMT R27, R8, 0x7770, RZ ;  /* 0x00007770081b7816 */ /* 0x008fe200000000ff */
[----:B------:R3:W-:Y:S01]  /*11630*/  @P4 STG.E.U8 desc[UR24][R12.64], R25 ;  /* 0x000000190c004986 */ /* 0x0007e2000c101118 */
[----:B------:R-:W-:Y:S01]  /*11640*/  ISETP.LT.AND P4, PT, R161, UR14, !P3 ;  /* 0x0000000ea1007c0c */ /* 0x000fe2000df81270 */
[----:B------:R-:W-:Y:S01]  /*11650*/  VIADD R24, R23, UR9 ;  /* 0x0000000917187c36 */ /* 0x000fe20008000000 */
[----:B------:R-:W-:Y:S01]  /*11660*/  IADD3 R16, P3, PT, R16, R20, RZ ;  /* 0x0000001410107210 */ /* 0x000fe20007f7e0ff */
[----:B------:R4:W-:Y:S01]  /*11670*/  @P5 STG.E.U8 desc[UR24][R14.64], R27 ;  /* 0x0000001b0e005986 */ /* 0x0009e2000c101118 */
[----:B-1----:R-:W-:Y:S01]  /*11680*/  ISETP.LT.AND P5, PT, R145, UR6, !P0 ;  /* 0x0000000691007c0c */ /* 0x002fe2000c7a1270 */
[----:B------:R-:W1:Y:S01]  /*11690*/  LDCU UR6, c[0x0][0x398] ;  /* 0x00007300ff0677ac */ /* 0x000e620008000800 */
[----:B------:R-:W-:Y:S01]  /*116a0*/  SHF.R.S32.HI R26, RZ, 0x1f, R23 ;  /* 0x0000001fff1a7819 */ /* 0x000fe20000011417 */
[----:B------:R-:W-:Y:S01]  /*116b0*/  IMAD.X R17, R18, 0x1, R21, P3 ;  /* 0x0000000112117824 */ /* 0x000fe200018e0615 */
[----:B------:R-:W-:Y:S01]  /*116c0*/  IADD3 R18, P6, PT, R23, R3, RZ ;  /* 0x0000000317127210 */ /* 0x000fe20007fde0ff */
[----:B------:R-:W1:Y:S01]  /*116d0*/  LDCU UR14, c[0x0][0x398] ;  /* 0x00007300ff0e77ac */ /* 0x000e620008000800 */
[----:B0-----:R-:W-:-:S02]  /*116e0*/  ISETP.GE.AND P3, PT, R19, UR4, PT ;  /* 0x0000000413007c0c */ /* 0x001fc4000bf66270 */
[----:B---3--:R-:W-:Y:S01]  /*116f0*/  PRMT R25, R8, 0x7771, RZ ;  /* 0x0000777108197816 */ /* 0x008fe200000000ff */
[----:B------:R-:W0:Y:S01]  /*11700*/  LDCU UR4, c[0x0][0x39c] ;  /* 0x00007380ff0477ac */ /* 0x000e220008000800 */
[----:B------:R-:W-:Y:S01]  /*11710*/  IMAD.X R19, R26, 0x1, R2, P6 ;  /* 0x000000011a137824 */ /* 0x000fe200030e0602 */
[----:B----4-:R-:W-:Y:S01]  /*11720*/  PRMT R27, R4, 0x7770, RZ ;  /* 0x00007770041b7816 */ /* 0x010fe200000000ff */
[----:B------:R-:W-:Y:S01]  /*11730*/  VIADD R15, R0, 0x25 ;  /* 0x00000025000f7836 */ /* 0x000fe20000000000 */
[----:B------:R-:W-:Y:S02]  /*11740*/  SHF.R.S32.HI R28, RZ, 0x1f, R24 ;  /* 0x0000001fff1c7819 */ /* 0x000fe40000011418 */
[C---:B------:R-:W-:Y:S01]  /*11750*/  IADD3 R14, P6, PT, R24.reuse, R3, RZ ;  /* 0x00000003180e7210 */ /* 0x040fe20007fde0ff */
[----:B------:R3:W-:Y:S01]  /*11760*/  @P4 STG.E.U8 desc[UR24][R16.64], R27 ;  /* 0x0000001b10004986 */ /* 0x0007e2000c101118 */
[----:B------:R-:W-:Y:S01]  /*11770*/  ISETP.LT.AND P4, PT, R161, UR16, !P0 ;  /* 0x00000010a1007c0c */ /* 0x000fe2000c781270 */
[----:B------:R-:W4:Y:S01]  /*11780*/  LDCU UR16, c[0x0][0x398] ;  /* 0x00007300ff1077ac */ /* 0x000f220008000800 */
[----:B------:R-:W-:Y:S01]  /*11790*/  IADD3 R12, P0, PT, R23, R20, RZ ;  /* 0x00000014170c7210 */ /* 0x000fe20007f1e0ff */
[----:B------:R1:W-:Y:S01]  /*117a0*/  @P5 STG.E.U8 desc[UR24][R18.64], R25 ;  /* 0x0000001912005986 */ /* 0x0003e2000c101118 */
[----:B--2---:R-:W-:Y:S01]  /*117b0*/  ISETP.LT.AND P5, PT, R145, UR10, !P1 ;  /* 0x0000000a91007c0c */ /* 0x004fe2000cfa1270 */
[----:B------:R-:W-:Y:S01]  /*117c0*/  VIADD R23, R24, UR9 ;  /* 0x0000000918177c36 */ /* 0x000fe20008000000 */
[----:B------:R-:W2:Y:S01]  /*117d0*/  LDCU UR10, c[0x0][0x398] ;  /* 0x00007300ff0a77ac */ /* 0x000ea20008000800 */
[----:B------:R-:W-:Y:S01]  /*117e0*/  IMAD.X R13, R26, 0x1, R21, P0 ;  /* 0x000000011a0d7824 */ /* 0x000fe200000e0615 */
[----:B0-----:R-:W-:Y:S01]  /*117f0*/  ISETP.GE.AND P0, PT, R15, UR4, PT ;  /* 0x000000040f007c0c */ /* 0x001fe2000bf06270 */
[----:B------:R-:W0:Y:S01]  /*11800*/  LDCU UR4, c[0x0][0x39c] ;  /* 0x00007380ff0477ac */ /* 0x000e220008000800 */
[----:B---3--:R-:W-:Y:S01]  /*11810*/  PRMT R27, R4, 0x7771, RZ ;  /* 0x00007771041b7816 */ /* 0x008fe200000000ff */
[----:B------:R-:W-:-:S02]  /*11820*/  IMAD.X R15, R28, 0x1, R2, P6 ;  /* 0x000000011c0f7824 */ /* 0x000fc400030e0602 */
[----:B-1----:R-:W-:Y:S01]  /*11830*/  VIADD R19, R0, 0x26 ;  /* 0x0000002600137836 */ /* 0x002fe20000000000 */
[----:B------:R-:W-:Y:S01]  /*11840*/  PRMT R25, R8, 0x7772, RZ ;  /* 0x0000777208197816 */ /* 0x000fe200000000ff */
[----:B------:R1:W-:Y:S01]  /*11850*/  @P4 STG.E.U8 desc[UR24][R12.64], R27 ;  /* 0x0000001b0c004986 */ /* 0x0003e2000c101118 */
[----:B------:R-:W-:Y:S01]  /*11860*/  ISETP.LT.AND P4, PT, R161, UR12, !P1 ;  /* 0x0000000ca1007c0c */ /* 0x000fe2000cf81270 */
[----:B------:R-:W3:Y:S01]  /*11870*/  LDCU UR12, c[0x0][0x398] ;  /* 0x00007300ff0c77ac */ /* 0x000ee20008000800 */
[----:B------:R-:W-:Y:S01]  /*11880*/  IADD3 R16, P1, PT, R24, R20, RZ ;  /* 0x0000001418107210 */ /* 0x000fe20007f3e0ff */
[----:B------:R2:W-:Y:S01]  /*11890*/  @P5 STG.E.U8 desc[UR24][R14.64], R25 ;  /* 0x000000190e005986 */ /* 0x0005e2000c101118 */
[----:B------:R-:W-:Y:S01]  /*118a0*/  ISETP.LT.AND P5, PT, R145, UR6, !P2 ;  /* 0x0000000691007c0c */ /* 0x000fe2000d7a1270 */
[----:B------:R-:W3:Y:S01]  /*118b0*/  LDCU UR6, c[0x0][0x398] ;  /* 0x00007300ff0677ac */ /* 0x000ee20008000800 */
[----:B------:R-:W-:Y:S01]  /*118c0*/  SHF.R.S32.HI R24, RZ, 0x1f, R23 ;  /* 0x0000001fff187819 */ /* 0x000fe20000011417 */
[----:B------:R-:W-:Y:S01]  /*118d0*/  IMAD.X R17, R28, 0x1, R21, P1 ;  /* 0x000000011c117824 */ /* 0x000fe200008e0615 */
[----:B------:R-:W-:-:S02]  /*118e0*/  IADD3 R18, P6, PT, R23, R3, RZ ;  /* 0x0000000317127210 */ /* 0x000fc40007fde0ff */
[----:B0-----:R-:W-:Y:S01]  /*118f0*/  ISETP.GE.AND P1, PT, R19, UR4, PT ;  /* 0x0000000413007c0c */ /* 0x001fe2000bf26270 */
[----:B------:R-:W0:Y:S01]  /*11900*/  LDCU UR4, c[0x0][0x39c] ;  /* 0x00007380ff0477ac */ /* 0x000e220008000800 */
[----:B-1----:R-:W-:Y:S01]  /*11910*/  PRMT R27, R4, 0x7772, RZ ;  /* 0x00007772041b7816 */ /* 0x002fe200000000ff */
[----:B------:R-:W-:Y:S01]  /*11920*/  IMAD.X R19, R24, 0x1, R2, P6 ;  /* 0x0000000118137824 */ /* 0x000fe200030e0602 */
[----:B--2---:R-:W-:Y:S01]  /*11930*/  PRMT R25, R8, 0x7773, RZ ;  /* 0x0000777308197816 */ /* 0x004fe200000000ff */
[----:B------:R-:W-:Y:S02]  /*11940*/  VIADD R15, R0, 0x27 ;  /* 0x00000027000f7836 */ /* 0x000fe40000000000 */
[----:B------:R-:W-:Y:S01]  /*11950*/  @P4 STG.E.U8 desc[UR24][R16.64], R27 ;  /* 0x0000001b10004986 */ /* 0x000fe2000c101118 */
[----:B------:R-:W-:Y:S01]  /*11960*/  ISETP.LT.AND P4, PT, R161, UR14, !P2 ;  /* 0x0000000ea1007c0c */ /* 0x000fe2000d781270 */
[C---:B------:R-:W-:Y:S01]  /*11970*/  VIADD R8, R23.reuse, UR9 ;  /* 0x0000000917087c36 */ /* 0x040fe20008000000 */
[----:B------:R-:W-:Y:S01]  /*11980*/  IADD3 R12, P2, PT, R23, R20, RZ ;  /* 0x00000014170c7210 */ /* 0x000fe20007f5e0ff */
[----:B------:R1:W-:Y:S01]  /*11990*/  @P5 STG.E.U8 desc[UR24][R18.64], R25 ;  /* 0x0000001912005986 */ /* 0x0003e2000c101118 */
[----:B------:R-:W-:Y:S01]  /*119a0*/  ISETP.LT.AND P5, PT, R145, UR10, !P3 ;  /* 0x0000000a91007c0c */ /* 0x000fe2000dfa1270 */
[----:B------:R-:W2:Y:S01]  /*119b0*/  LDCU UR10, c[0x0][0x398] ;  /* 0x00007300ff0a77ac */ /* 0x000ea20008000800 */
[----:B------:R-:W-:Y:S01]  /*119c0*/  SHF.R.S32.HI R26, RZ, 0x1f, R8 ;  /* 0x0000001fff1a7819 */ /* 0x000fe20000011408 */
[----:B------:R-:W-:Y:S01]  /*119d0*/  IMAD.X R13, R24, 0x1, R21, P2 ;  /* 0x00000001180d7824 */ /* 0x000fe200010e0615 */
[----:B------:R-:W-:Y:S01]  /*119e0*/  IADD3 R14, P6, PT, R8, R3, RZ ;  /* 0x00000003080e7210 */ /* 0x000fe20007fde0ff */
[----:B------:R-:W2:Y:S01]  /*119f0*/  LDCU UR14, c[0x0][0x398] ;  /* 0x00007300ff0e77ac */ /* 0x000ea20008000800 */
[----:B------:R-:W-:-:S02]  /*11a00*/  PRMT R23, R9, 0x7770, RZ ;  /* 0x0000777009177816 */ /* 0x000fc400000000ff */
[----:B0-----:R-:W-:Y:S01]  /*11a10*/  ISETP.GE.AND P2, PT, R15, UR4, PT ;  /* 0x000000040f007c0c */ /* 0x001fe2000bf46270 */
[----:B------:R-:W0:Y:S01]  /*11a20*/  LDCU UR4, c[0x0][0x39c] ;  /* 0x00007380ff0477ac */ /* 0x000e220008000800 */
[----:B------:R-:W-:Y:S01]  /*11a30*/  IMAD.X R15, R26, 0x1, R2, P6 ;  /* 0x000000011a0f7824 */ /* 0x000fe200030e0602 */
[----:B-1----:R-:W-:Y:S01]  /*11a40*/  PRMT R25, R4, 0x7773, RZ ;  /* 0x0000777304197816 */ /* 0x002fe200000000ff */
[----:B------:R-:W-:Y:S01]  /*11a50*/  VIADD R4, R8, UR9 ;  /* 0x0000000908047c36 */ /* 0x000fe20008000000 */
[----:B------:R-:W-:-:S03]  /*11a60*/  PRMT R27, R7, 0x7771, RZ ;  /* 0x00007771071b7816 */ /* 0x000fc600000000ff */
[----:B------:R1:W-:Y:S01]  /*11a70*/  @P4 STG.E.U8 desc[UR24][R12.64], R25 ;  /* 0x000000190c004986 */ /* 0x0003e2000c101118 */
[----:B----4-:R-:W-:Y:S01]  /*11a80*/  ISETP.LT.AND P4, PT, R161, UR16, !P3 ;  /* 0x00000010a1007c0c */ /* 0x010fe2000df81270 */
[----:B------:R-:W4:Y:S01]  /*11a90*/  LDCU UR16, c[0x0][0x398] ;  /* 0x00007300ff1077ac */ /* 0x000f220008000800 */
[----:B------:R-:W-:Y:S01]  /*11aa0*/  IADD3 R16, P3, PT, R8, R20, RZ ;  /* 0x0000001408107210 */ /* 0x000fe20007f7e0ff */
[----:B------:R-:W-:Y:S01]  /*11ab0*/  VIADD R8, R0, 0x28 ;  /* 0x0000002800087836 */ /* 0x000fe20000000000 */
[----:B------:R2:W-:Y:S01]  /*11ac0*/  @P5 STG.E.U8 desc[UR24][R14.64], R23 ;  /* 0x000000170e005986 */ /* 0x0005e2000c101118 */
[----:B---3--:R-:W-:Y:S01]  /*11ad0*/  ISETP.LT.AND P5, PT, R145, UR6, !P0 ;  /* 0x0000000691007c0c */ /* 0x008fe2000c7a1270 */
[----:B------:R-:W3:Y:S01]  /*11ae0*/  LDCU UR6, c[0x0][0x398] ;  /* 0x00007300ff0677ac */ /* 0x000ee20008000800 */
[----:B------:R-:W-:Y:S01]  /*11af0*/  IMAD.X R17, R26, 0x1, R21, P3 ;  /* 0x000000011a117824 */ /* 0x000fe200018e0615 */
[----:B------:R-:W-:Y:S02]  /*11b00*/  SHF.R.S32.HI R24, RZ, 0x1f, R4 ;  /* 0x0000001fff187819 */ /* 0x000fe40000011404 */
[----:B0-----:R-:W-:Y:S01]  /*11b10*/  ISETP.GE.AND P3, PT, R8, UR4, PT ;  /* 0x0000000408007c0c */ /* 0x001fe2000bf66270 */
[----:B------:R-:W0:Y:S01]  /*11b20*/  LDCU UR4, c[0x0][0x39c] ;  /* 0x00007380ff0477ac */ /* 0x000e220008000800 */
[----:B-1----:R-:W-:Y:S01]  /*11b30*/  PRMT R25, R5, 0x7770, RZ ;  /* 0x0000777005197816 */ /* 0x002fe200000000ff */
[C---:B------:R-:W-:Y:S01]  /*11b40*/  VIADD R8, R4.reuse, UR9 ;  /* 0x0000000904087c36 */ /* 0x040fe20008000000 */
[----:B------:R-:W-:-:S02]  /*11b50*/  IADD3 R18, P6, PT, R4, R3, RZ ;  /* 0x0000000304127210 */ /* 0x000fc40007fde0ff */
[----:B--2---:R-:W-:Y:S01]  /*11b60*/  PRMT R23, R9, 0x7771, RZ ;  /* 0x0000777109177816 */ /* 0x004fe200000000ff */
[----:B------:R1:W-:Y:S01]  /*11b70*/  @P4 STG.E.U8 desc[UR24][R16.64], R25 ;  /* 0x0000001910004986 */ /* 0x0003e2000c101118 */
[----:B------:R-:W-:Y:S01]  /*11b80*/  ISETP.LT.AND P4, PT, R161, UR12, !P0 ;  /* 0x0000000ca1007c0c */ /* 0x000fe2000c781270 */
[----:B------:R-:W-:Y:S01]  /*11b90*/  IMAD.X R19, R24, 0x1, R2, P6 ;  /* 0x0000000118137824 */ /* 0x000fe200030e0602 */
[----:B------:R-:W-:Y:S01]  /*11ba0*/  IADD3 R12, P0, PT, R4, R20, RZ ;  /* 0x00000014040c7210 */ /* 0x000fe20007f1e0ff */
[----:B------:R-:W-:Y:S01]  /*11bb0*/  VIADD R4, R0, 0x29 ;  /* 0x0000002900047836 */ /* 0x000fe20000000000 */
[----:B------:R-:W-:Y:S01]  /*11bc0*/  SHF.R.S32.HI R26, RZ, 0x1f, R8 ;  /* 0x0000001fff1a7819 */ /* 0x000fe20000011408 */
[----:B------:R-:W2:Y:S01]  /*11bd0*/  LDCU UR12, c[0x0][0x398] ;  /* 0x00007300ff0c77ac */ /* 0x000ea20008000800 */
[----:B------:R3:W-:Y:S01]  /*11be0*/  @P5 STG.E.U8 desc[UR24][R18.64], R23 ;  /* 0x0000001712005986 */ /* 0x0007e2000c101118 */
[----:B------:R-:W-:Y:S01]  /*11bf0*/  IMAD.X R13, R24, 0x1, R21, P0 ;  /* 0x00000001180d7824 */ /* 0x000fe200000e0615 */
[----:B------:R-:W-:Y:S01]  /*11c00*/  ISETP.LT.AND P5, PT, R145, UR10, !P1 ;  /* 0x0000000a91007c0c */ /* 0x000fe2000cfa1270 */
[----:B------:R-:W2:Y:S01]  /*11c10*/  LDCU UR10, c[0x0][0x398] ;  /* 0x00007300ff0a77ac */ /* 0x000ea20008000800 */
[----:B------:R-:W-:-:S02]  /*11c20*/  IADD3 R14, P6, PT, R8, R3, RZ ;  /* 0x00000003080e7210 */ /* 0x000fc40007fde0ff */
[----:B0-----:R-:W-:Y:S01]  /*11c30*/  ISETP.GE.AND P0, PT, R4, UR4, PT ;  /* 0x0000000404007c0c */ /* 0x001fe2000bf06270 */
[----:B------:R-:W0:Y:S01]  /*11c40*/  LDCU UR4, c[0x0][0x39c] ;  /* 0x00007380ff0477ac */ /* 0x000e220008000800 */
[----:B-1----:R-:W-:Y:S01]  /*11c50*/  PRMT R25, R5, 0x7771, RZ ;  /* 0x0000777105197816 */ /* 0x002fe200000000ff */
[----:B------:R-:W-:Y:S02]  /*11c60*/  VIADD R4, R8, UR9 ;  /* 0x0000000908047c36 */ /* 0x000fe40008000000 */
[----:B------:R-:W-:Y:S01]  /*11c70*/  IMAD.X R15, R26, 0x1, R2, P6 ;  /* 0x000000011a0f7824 */ /* 0x000fe200030e0602 */
[----:B---3--:R-:W-:Y:S01]  /*11c80*/  PRMT R23, R9, 0x7772, RZ ;  /* 0x0000777209177816 */ /* 0x008fe200000000ff */
[----:B------:R1:W-:Y:S01]  /*11c90*/  @P4 STG.E.U8 desc[UR24][R12.64], R25 ;  /* 0x000000190c004986 */ /* 0x0003e2000c101118 */
[----:B------:R-:W-:Y:S01]  /*11ca0*/  ISETP.LT.AND P4, PT, R161, UR14, !P1 ;  /* 0x0000000ea1007c0c */ /* 0x000fe2000cf81270 */
[----:B------:R-:W3:Y:S01]  /*11cb0*/  LDCU UR14, c[0x0][0x398] ;  /* 0x00007300ff0e77ac */ /* 0x000ee20008000800 */
[----:B------:R-:W-:Y:S01]  /*11cc0*/  IADD3 R16, P1, PT, R8, R20, RZ ;  /* 0x0000001408107210 */ /* 0x000fe20007f3e0ff */
[----:B------:R-:W-:Y:S01]  /*11cd0*/  VIADD R8, R0, 0x2a ;  /* 0x0000002a00087836 */ /* 0x000fe20000000000 */
[----:B------:R2:W-:Y:S01]  /*11ce0*/  @P5 STG.E.U8 desc[UR24][R14.64], R23 ;  /* 0x000000170e005986 */ /* 0x0005e2000c101118 */
[----:B------:R-:W-:Y:S01]  /*11cf0*/  ISETP.LT.AND P5, PT, R145, UR6, !P2 ;  /* 0x0000000691007c0c */ /* 0x000fe2000d7a1270 */
[----:B------:R-:W3:Y:S01]  /*11d00*/  LDCU UR6, c[0x0][0x398] ;  /* 0x00007300ff0677ac */ /* 0x000ee20008000800 */
[----:B------:R-:W-:Y:S01]  /*11d10*/  IMAD.X R17, R26, 0x1, R21, P1 ;  /* 0x000000011a117824 */ /* 0x000fe200008e0615 */
[----:B------:R-:W-:-:S02]  /*11d20*/  SHF.R.S32.HI R24, RZ, 0x1f, R4 ;  /* 0x0000001fff187819 */ /* 0x000fc40000011404 */
[C---:B------:R-:W-:Y:S01]  /*11d30*/  IADD3 R18, P6, PT, R4.reuse, R3, RZ ;  /* 0x0000000304127210 */ /* 0x040fe20007fde0ff */
[----:B-1----:R-:W-:Y:S01]  /*11d40*/  VIADD R12, R4, UR9 ;  /* 0x00000009040c7c36 */ /* 0x002fe20008000000 */
[----:B0-----:R-:W-:Y:S01]  /*11d50*/  ISETP.GE.AND P1, PT, R8, UR4, PT ;  /* 0x0000000408007c0c */ /* 0x001fe2000bf26270 */
[----:B------:R-:W0:Y:S01]  /*11d60*/  LDCU UR4, c[0x0][0x39c] ;  /* 0x00007380ff0477ac */ /* 0x000e220008000800 */
[----:B------:R-:W-:Y:S01]  /*11d70*/  PRMT R13, R9, 0x7773, RZ ;  /* 0x00007773090d7816 */ /* 0x000fe200000000ff */
[----:B------:R-:W-:Y:S01]  /*11d80*/  IMAD.X R19, R24, 0x1, R2, P6 ;  /* 0x0000000118137824 */ /* 0x000fe200030e0602 */
[----:B--2---:R-:W-:Y:S01]  /*11d90*/  PRMT R15, R5, 0x7772, RZ ;  /* 0x00007772050f7816 */ /* 0x004fe200000000ff */
[----:B------:R-:W-:Y:S01]  /*11da0*/  VIADD R23, R0, 0x2b ;  /* 0x0000002b00177836 */ /* 0x000fe20000000000 */
[----:B------:R-:W-:-:S03]  /*11db0*/  SHF.R.S32.HI R14, RZ, 0x1f, R12 ;  /* 0x0000001fff0e7819 */ /* 0x000fc6000001140c */
[----:B------:R1:W-:Y:S01]  /*11dc0*/  @P4 STG.E.U8 desc[UR24][R16.64], R15 ;  /* 0x0000000f10004986 */ /* 0x0003e2000c101118 */
[----:B----4-:R-:W-:Y:S01]  /*11dd0*/  ISETP.LT.AND P4, PT, R161, UR16, !P2 ;  /* 0x00000010a1007c0c */ /* 0x010fe2000d781270 */
[----:B------:R-:W2:Y:S01]  /*11de0*/  LDCU UR16, c[0x0][0x398] ;  /* 0x00007300ff1077ac */ /* 0x000ea20008000800 */
[----:B------:R-:W-:Y:S01]  /*11df0*/  IADD3 R8, P2, PT, R4, R20, RZ ;  /* 0x0000001404087210 */ /* 0x000fe20007f5e0ff */
[----:B------:R4:W-:Y:S01]  /*11e00*/  @P5 STG.E.U8 desc[UR24][R18.64], R13 ;  /* 0x0000000d12005986 */ /* 0x0009e2000c101118 */
[----:B------:R-:W-:Y:S01]  /*11e10*/  ISETP.LT.AND P5, PT, R145, UR10, !P3 ;  /* 0x0000000a91007c0c */ /* 0x000fe2000dfa1270 */
[----:B------:R-:W2:Y:S01]  /*11e20*/  LDCU UR10, c[0x0][0x398] ;  /* 0x00007300ff0a77ac */ /* 0x000ea20008000800 */
[----:B------:R-:W-:Y:S01]  /*11e30*/  IADD3 R4, P6, PT, R12, R3, RZ ;  /* 0x000000030c047210 */ /* 0x000fe20007fde0ff */
[----:B------:R-:W-:Y:S01]  /*11e40*/  IMAD.X R9, R24, 0x1, R21, P2 ;  /* 0x0000000118097824 */ /* 0x000fe200010e0615 */
[----:B0-----:R-:W-:Y:S01]  /*11e50*/  ISETP.GE.AND P2, PT, R23, UR4, PT ;  /* 0x0000000417007c0c */ /* 0x001fe2000bf46270 */
[----:B------:R-:W0:Y:S01]  /*11e60*/  LDCU UR4, c[0x0][0x39c] ;  /* 0x00007380ff0477ac */ /* 0x000e220008000800 */
[----:B-1----:R-:W-:Y:S01]  /*11e70*/  VIADD R16, R12, UR9 ;  /* 0x000000090c107c36 */ /* 0x002fe20008000000 */
[----:B------:R-:W-:Y:S01]  /*11e80*/  PRMT R17, R10, 0x7770, RZ ;  /* 0x000077700a117816 */ /* 0x000fe200000000ff */
[----:B------:R-:W-:Y:S01]  /*11e90*/  VIADD R15, R0, 0x2c ;  /* 0x0000002c000f7836 */ /* 0x000fe20000000000 */
[----:B------:R-:W-:-:S02]  /*11ea0*/  PRMT R23, R6, 0x7770, RZ ;  /* 0x0000777006177816 */ /* 0x000fc400000000ff */
[----:B----4-:R-:W-:Y:S01]  /*11eb0*/  PRMT R19, R5, 0x7773, RZ ;  /* 0x0000777305137816 */ /* 0x010fe200000000ff */
[----:B------:R-:W-:Y:S01]  /*11ec0*/  IMAD.X R5, R14, 0x1, R2, P6 ;  /* 0x000000010e057824 */ /* 0x000fe200030e0602 */
[----:B------:R-:W-:-:S03]  /*11ed0*/  SHF.R.S32.HI R18, RZ, 0x1f, R16 ;  /* 0x0000001fff127819 */ /* 0x000fc60000011410 */
[----:B------:R1:W-:Y:S01]  /*11ee0*/  @P4 STG.E.U8 desc[UR24][R8.64], R19 ;  /* 0x0000001308004986 */ /* 0x0003e2000c101118 */
[----:B------:R-:W-:Y:S01]  /*11ef0*/  ISETP.LT.AND P4, PT, R161, UR12, !P3 ;  /* 0x0000000ca1007c0c */ /* 0x000fe2000df81270 */
[----:B------:R-:W4:Y:S01]  /*11f00*/  LDCU UR12, c[0x0][0x398] ;  /* 0x00007300ff0c77ac */ /* 0x000f220008000800 */
[-C--:B------:R-:W-:Y:S01]  /*11f10*/  IADD3 R12, P3, PT, R12, R20.reuse, RZ ;  /* 0x000000140c0c7210 */ /* 0x080fe20007f7e0ff */
[----:B------:R2:W-:Y:S01]  /*11f20*/  @P5 STG.E.U8 desc[UR24][R4.64], R17 ;  /* 0x0000001104005986 */ /* 0x0005e2000c101118 */
[----:B---3--:R-:W-:Y:S01]  /*11f30*/  ISETP.LT.AND P5, PT, R145, UR6, !P0 ;  /* 0x0000000691007c0c */ /* 0x008fe2000c7a1270 */
[----:B------:R-:W3:Y:S02]  /*11f40*/  LDCU UR6, c[0x0][0x398] ;  /* 0x00007300ff0677ac */ /* 0x000ee40008000800 */
[--C-:B------:R-:W-:Y:S01]  /*11f50*/  IMAD.X R13, R14, 0x1, R21.reuse, P3 ;  /* 0x000000010e0d7824 */ /* 0x100fe200018e0615 */
[----:B0-----:R-:W-:Y:S01]  /*11f60*/  ISETP.GE.AND P3, PT, R15, UR4, PT ;  /* 0x000000040f007c0c */ /* 0x001fe2000bf66270 */
[----:B------:R-:W0:Y:S01]  /*11f70*/  LDCU UR4, c[0x0][0x39c] ;  /* 0x00007380ff0477ac */ /* 0x000e220008000800 */
[----:B------:R-:W-:Y:S01]  /*11f80*/  IADD3 R14, P6, PT, R16, R3, RZ ;  /* 0x00000003100e7210 */ /* 0x000fe20007fde0ff */
[----:B-1----:R-:W-:Y:S01]  /*11f90*/  VIADD R9, R0, 0x2d ;  /* 0x0000002d00097836 */ /* 0x002fe20000000000 */
[----:B------:R-:W-:Y:S01]  /*11fa0*/  PRMT R19, R10, 0x7771, RZ ;  /* 0x000077710a137816 */ /* 0x000fe200000000ff */
[----:B------:R1:W-:Y:S01]  /*11fb0*/  @P4 STG.E.U8 desc[UR24][R12.64], R23 ;  /* 0x000000170c004986 */ /* 0x0003e2000c101118 */
[----:B------:R-:W-:Y:S01]  /*11fc0*/  ISETP.LT.AND P4, PT, R161, UR14, !P0 ;  /* 0x0000000ea1007c0c */ /* 0x000fe2000c781270 */
[----:B------:R-:W-:Y:S01]  /*11fd0*/  IMAD.X R15, R18, 0x1, R2, P6 ;  /* 0x00000001120f7824 */ /* 0x000fe200030e0602 */
[C---:B--2---:R-:W-:Y:S01]  /*11fe0*/  IADD3 R4, P0, PT, R16.reuse, R20, RZ ;  /* 0x0000001410047210 */ /* 0x044fe20007f1e0ff */
[----:B------:R-:W-:Y:S01]  /*11ff0*/  VIADD R17, R16, UR9 ;  /* 0x0000000910117c36 */ /* 0x000fe20008000000 */
[----:B------:R-:W2:Y:S02]  /*12000*/  LDCU UR14, c[0x0][0x398] ;  /* 0x00007300ff0e77ac */ /* 0x000ea40008000800 */
[----:B------:R3:W-:Y:S01]  /*12010*/  @P5 STG.E.U8 desc[UR24][R14.64], R19 ;  /* 0x000000130e005986 */ /* 0x0007e2000c101118 */
[----:B------:R-:W-:Y:S01]  /*12020*/  IMAD.X R5, R18, 0x1, R21, P0 ;  /* 0x0000000112057824 */ /* 0x000fe200000e0615 */
[----:B------:R-:W-:Y:S01]  /*12030*/  ISETP.LT.AND P5, PT, R145, UR10, !P1 ;  /* 0x0000000a91007c0c */ /* 0x000fe2000cfa1270 */
[----:B------:R-:W2:Y:S01]  /*12040*/  LDCU UR10, c[0x0][0x398] ;  /* 0x00007300ff0a77ac */ /* 0x000ea20008000800 */
[----:B------:R-:W-:Y:S01]  /*12050*/  SHF.R.S32.HI R24, RZ, 0x1f, R17 ;  /* 0x0000001fff187819 */ /* 0x000fe20000011411 */
[----:B------:R-:W-:Y:S01]  /*12060*/  VIADD R16, R17, UR9 ;  /* 0x0000000911107c36 */ /* 0x000fe20008000000 */
[----:B-1----:R-:W-:-:S02]  /*12070*/  PRMT R23, R6, 0x7771, RZ ;  /* 0x0000777106177816 */ /* 0x002fc400000000ff */
[----:B0-----:R-:W-:Y:S01]  /*12080*/  ISETP.GE.AND P0, PT, R9, UR4, PT ;  /* 0x0000000409007c0c */ /* 0x001fe2000bf06270 */
[----:B------:R-:W0:Y:S01]  /*12090*/  LDCU UR4, c[0x0][0x39c] ;  /* 0x00007380ff0477ac */ /* 0x000e220008000800 */
[CC--:B------:R-:W-:Y:S01]  /*120a0*/  IADD3 R8, P6, PT, R17.reuse, R3.reuse, RZ ;  /* 0x0000000311087210 */ /* 0x0c0fe20007fde0ff */
[----:B------:R1:W-:Y:S01]  /*120b0*/  @P4 STG.E.U8 desc[UR24][R4.64], R23 ;  /* 0x0000001704004986 */ /* 0x0003e2000c101118 */
[----:B------:R-:W-:Y:S01]  /*120c0*/  IADD3 R12, P4, PT, R17, R20, RZ ;  /* 0x00000014110c7210 */ /* 0x000fe20007f9e0ff */
[----:B---3--:R-:W-:Y:S01]  /*120d0*/  VIADD R15, R0, 0x2e ;  /* 0x0000002e000f7836 */ /* 0x008fe20000000000 */
[----:B------:R-:W-:Y:S01]  /*120e0*/  ISETP.LT.AND P1, PT, R161, UR16, !P1 ;  /* 0x00000010a1007c0c */ /* 0x000fe2000cf21270 */
[----:B------:R-:W-:Y:S01]  /*120f0*/  IMAD.X R9, R24, 0x1, R2, P6 ;  /* 0x0000000118097824 */ /* 0x000fe200030e0602 */
[----:B------:R-:W-:Y:S01]  /*12100*/  PRMT R19, R10, 0x7772, RZ ;  /* 0x000077720a137816 */ /* 0x000fe200000000ff */
[----:B------:R-:W-:Y:S01]  /*12110*/  IMAD.X R13, R24, 0x1, R21, P4 ;  /* 0x00000001180d7824 */ /* 0x000fe200020e0615 */
[----:B------:R-:W-:Y:S01]  /*12120*/  SHF.R.S32.HI R18, RZ, 0x1f, R16 ;  /* 0x0000001fff127819 */ /* 0x000fe20000011410 */
[----:B------:R-:W3:Y:S01]  /*12130*/  LDCU UR16, c[0x0][0x398] ;  /* 0x00007300ff1077ac */ /* 0x000ee20008000800 */
[----:B------:R-:W-:Y:S01]  /*12140*/  IADD3 R14, P6, PT, R16, R3, RZ ;  /* 0x00000003100e7210 */ /* 0x000fe20007fde0ff */
[----:B------:R2:W-:Y:S01]  /*12150*/  @P5 STG.E.U8 desc[UR24][R8.64], R19 ;  /* 0x0000001308005986 */ /* 0x0005e2000c101118 */
[----:B------:R-:W-:Y:S01]  /*12160*/  ISETP.LT.AND P5, PT, R145, UR6, !P2 ;  /* 0x0000000691007c0c */ /* 0x000fe2000d7a1270 */
[----:B------:R-:W3:Y:S01]  /*12170*/  LDCU UR6, c[0x0][0x39c] ;  /* 0x00007380ff0677ac */ /* 0x000ee20008000800 */
[----:B------:R-:W-:Y:S01]  /*12180*/  PRMT R17, R10, 0x7773, RZ ;  /* 0x000077730a117816 */ /* 0x000fe200000000ff */
[----:B------:R-:W-:Y:S01]  /*12190*/  VIADD R10, R16, UR9 ;  /* 0x00000009100a7c36 */ /* 0x000fe20008000000 */
[----:B-1----:R-:W-:-:S02]  /*121a0*/  PRMT R23, R11, 0x7772, RZ ;  /* 0x000077720b177816 */ /* 0x002fc400000000ff */
[----:B0-----:R-:W-:Y:S01]  /*121b0*/  ISETP.GE.AND P4, PT, R15, UR4, PT ;  /* 0x000000040f007c0c */ /* 0x001fe2000bf86270 */
[----:B------:R-:W0:Y:S01]  /*121c0*/  LDCU UR4, c[0x0][0x39c] ;  /* 0x00007380ff0477ac */ /* 0x000e220008000800 */
[----:B------:R-:W-:Y:S01]  /*121d0*/  IMAD.X R15, R18, 0x1, R2, P6 ;  /* 0x00000001120f7824 */ /* 0x000fe200030e0602 */
[----:B--2---:R-:W-:Y:S01]  /*121e0*/  PRMT R19, R6, 0x7772, RZ ;  /* 0x0000777206137816 */ /* 0x004fe200000000ff */
[----:B------:R-:W-:Y:S01]  /*121f0*/  VIADD R9, R0, 0x2f ;  /* 0x0000002f00097836 */ /* 0x000fe20000000000 */
[----:B------:R-:W-:-:S03]  /*12200*/  IADD3 R8, P6, PT, R10, R3, RZ ;  /* 0x000000030a087210 */ /* 0x000fc60007fde0ff */
[----:B------:R1:W-:Y:S01]  /*12210*/  @P1 STG.E.U8 desc[UR24][R12.64], R19 ;  /* 0x000000130c001986 */ /* 0x0003e2000c101118 */
[----:B----4-:R-:W-:Y:S01]  /*12220*/  ISETP.LT.AND P1, PT, R161, UR12, !P2 ;  /* 0x0000000ca1007c0c */ /* 0x010fe2000d721270 */
[----:B------:R-:W2:Y:S01]  /*12230*/  LDCU UR12, c[0x0][0x398] ;  /* 0x00007300ff0c77ac */ /* 0x000ea20008000800 */
[----:B------:R-:W-:Y:S01]  /*12240*/  IADD3 R4, P2, PT, R16, R20, RZ ;  /* 0x0000001410047210 */ /* 0x000fe20007f5e0ff */
[----:B------:R4:W-:Y:S01]  /*12250*/  @P5 STG.E.U8 desc[UR24][R14.64], R17 ;  /* 0x000000110e005986 */ /* 0x0009e2000c101118 */
[----:B------:R-:W-:Y:S01]  /*12260*/  ISETP.LT.AND P5, PT, R145, UR10, !P3 ;  /* 0x0000000a91007c0c */ /* 0x000fe2000dfa1270 */
[----:B------:R-:W2:Y:S01]  /*12270*/  LDCU UR10, c[0x0][0x398] ;  /* 0x00007300ff0a77ac */ /* 0x000ea20008000800 */
[----:B------:R-:W-:Y:S01]  /*12280*/  SHF.R.S32.HI R16, RZ, 0x1f, R10 ;  /* 0x0000001fff107819 */ /* 0x000fe2000001140a */
[----:B------:R-:W-:Y:S01]  /*12290*/  IMAD.X R5, R18, 0x1, R21, P2 ;  /* 0x0000000112057824 */ /* 0x000fe200010e0615 */
[----:B0-----:R-:W-:Y:S01]  /*122a0*/  ISETP.GE.AND P2, PT, R9, UR4, PT ;  /* 0x0000000409007c0c */ /* 0x001fe2000bf46270 */
[----:B------:R-:W0:Y:S01]  /*122b0*/  LDCU UR4, c[0x0][0x39c] ;  /* 0x00007380ff0477ac */ /* 0x000e220008000800 */
[----:B-1----:R-:W-:Y:S01]  /*122c0*/  PRMT R19, R6, 0x7773, RZ ;  /* 0x0000777306137816 */ /* 0x002fe200000000ff */
[----:B------:R-:W-:-:S02]  /*122d0*/  IMAD.X R9, R16, 0x1, R2, P6 ;  /* 0x0000000110097824 */ /* 0x000fc400030e0602 */
[----:B------:R-:W-:Y:S01]  /*122e0*/  VIADD R6, R10, UR9 ;  /* 0x000000090a067c36 */ /* 0x000fe20008000000 */
[----:B----4-:R-:W-:Y:S01]  /*122f0*/  PRMT R17, R11, 0x7770, RZ ;  /* 0x000077700b117816 */ /* 0x010fe200000000ff */
[----:B------:R1:W-:Y:S01]  /*12300*/  @P1 STG.E.U8 desc[UR24][R4.64], R19 ;  /* 0x0000001304001986 */ /* 0x0003e2000c101118 */
[----:B------:R-:W-:Y:S01]  /*12310*/  ISETP.LT.AND P1, PT, R161, UR14, !P3 ;  /* 0x0000000ea1007c0c */ /* 0x000fe2000df21270 */
[----:B------:R-:W-:Y:S01]  /*12320*/  VIADD R15, R0, 0x30 ;  /* 0x00000030000f7836 */ /* 0x000fe20000000000 */
[----:B------:R-:W-:Y:S01]  /*12330*/  IADD3 R12, P3, PT, R10, R20, RZ ;  /* 0x000000140a0c7210 */ /* 0x000fe20007f7e0ff */
[----:B------:R4:W-:Y:S01]  /*12340*/  @P5 STG.E.U8 desc[UR24][R8.64], R17 ;  /* 0x0000001108005986 */ /* 0x0009e2000c101118 */
[----:B---3--:R-:W-:Y:S01]  /*12350*/  ISETP.LT.AND P5, PT, R145, UR16, !P0 ;  /* 0x0000001091007c0c */ /* 0x008fe2000c7a1270 */
[----:B------:R-:W-:Y:S01]  /*12360*/  VIADD R24, R6, UR9 ;  /* 0x0000000906187c36 */ /* 0x000fe20008000000 */
[----:B------:R-:W-:Y:S01]  /*12370*/  SHF.R.S32.HI R10, RZ, 0x1f, R6 ;  /* 0x0000001fff0a7819 */ /* 0x000fe20000011406 */
[----:B------:R-:W-:Y:S01]  /*12380*/  IMAD.X R13, R16, 0x1, R21, P3 ;  /* 0x00000001100d7824 */ /* 0x000fe200018e0615 */
[----:B------:R-:W-:Y:S01]  /*12390*/  IADD3 R14, P6, PT, R6, R3, RZ ;  /* 0x00000003060e7210 */ /* 0x000fe20007fde0ff */
[----:B------:R-:W3:Y:S01]  /*123a0*/  LDCU UR14, c[0x0][0x398] ;  /* 0x00007300ff0e77ac */ /* 0x000ee20008000800 */
[----:B0-----:R-:W-:Y:S01]  /*123b0*/  ISETP.GE.AND P3, PT, R15, UR4, PT ;  /* 0x000000040f007c0c */ /* 0x001fe2000bf66270 */
[----:B-1----:R-:W-:Y:S01]  /*123c0*/  VIADD R4, R0, 0x31 ;  /* 0x0000003100047836 */ /* 0x002fe20000000000 */
[----:B------:R-:W-:Y:S01]  /*123d0*/  ISETP.LT.AND P0, PT, R161, UR18, !P0 ;  /* 0x00000012a1007c0c */ /* 0x000fe2000c701270 */
[----:B------:R-:W-:Y:S01]  /*123e0*/  IMAD.X R15, R10, 0x1, R2, P6 ;  /* 0x000000010a0f7824 */ /* 0x000fe200030e0602 */
[----:B------:R-:W0:Y:S01]  /*123f0*/  LDCU UR4, c[0x0][0x39c] ;  /* 0x00007380ff0477ac */ /* 0x000e220008000800 */
[----:B----4-:R-:W-:-:S02]  /*12400*/  PRMT R9, R7, 0x7770, RZ ;  /* 0x0000777007097816 */ /* 0x010fc400000000ff */
[----:B------:R-:W-:Y:S02]  /*12410*/  PRMT R17, R11, 0x7771, RZ ;  /* 0x000077710b117816 */ /* 0x000fe400000000ff */
[----:B------:R-:W-:Y:S01]  /*12420*/  SHF.R.S32.HI R25, RZ, 0x1f, R24 ;  /* 0x0000001fff197819 */ /* 0x000fe20000011418 */
[----:B------:R1:W-:Y:S01]  /*12430*/  @P1 STG.E.U8 desc[UR24][R12.64], R9 ;  /* 0x000000090c001986 */ /* 0x0003e2000c101118 */
[----:B------:R-:W-:Y:S01]  /*12440*/  ISETP.GE.AND P1, PT, R4, UR6, PT ;  /* 0x0000000604007c0c */ /* 0x000fe2000bf26270 */
[----:B------:R-:W4:Y:S01]  /*12450*/  LDCU UR6, c[0x0][0x398] ;  /* 0x00007300ff0677ac */ /* 0x000f220008000800 */
[----:B------:R-:W-:Y:S01]  /*12460*/  IADD3 R4, P6, PT, R6, R20, RZ ;  /* 0x0000001406047210 */ /* 0x000fe20007fde0ff */
[----:B------:R-:W-:Y:S01]  /*12470*/  @P5 STG.E.U8 desc[UR24][R14.64], R17 ;  /* 0x000000110e005986 */ /* 0x000fe2000c101118 */
[----:B--2---:R-:W-:Y:S01]  /*12480*/  ISETP.LT.AND P5, PT, R145, UR10, !P4 ;  /* 0x0000000a91007c0c */ /* 0x004fe2000e7a1270 */
[----:B------:R-:W2:Y:S01]  /*12490*/  LDCU UR10, c[0x0][0x398] ;  /* 0x00007300ff0a77ac */ /* 0x000ea20008000800 */
[----:B------:R-:W-:Y:S01]  /*124a0*/  VIADD R6, R24, UR9 ;  /* 0x0000000918067c36 */ /* 0x000fe20008000000 */
[----:B------:R-:W3:Y:S01]  /*124b0*/  LDS.128 R12, [R22] ;  /* 0x00000000160c7984 */ /* 0x000ee20000000c00 */
[----:B------:R-:W-:Y:S01]  /*124c0*/  IMAD.X R5, R10, 0x1, R21, P6 ;  /* 0x000000010a057824 */ /* 0x000fe200030e0615 */
[----:B------:R-:W-:Y:S01]  /*124d0*/  IADD3 R8, P6, PT, R24, R3, RZ ;  /* 0x0000000318087210 */ /* 0x000fe20007fde0ff */
[----:B------:R-:W-:Y:S01]  /*124e0*/  VIADD R10, R0, 0x32 ;  /* 0x00000032000a7836 */ /* 0x000fe20000000000 */
[----:B------:R0:W3:Y:S01]  /*124f0*/  LDS.128 R16, [R22+0x1000] ;  /* 0x0010000016107984 */ /* 0x0000e20000000c00 */
[----:B------:R-:W-:-:S02]  /*12500*/  SHF.R.S32.HI R26, RZ, 0x1f, R6 ;  /* 0x0000001fff1a7819 */ /* 0x000fc40000011406 */
[----:B-1----:R-:W-:Y:S01]  /*12510*/  IMAD.X R9, R25, 0x1, R2, P6 ;  /* 0x0000000119097824 */ /* 0x002fe200030e0602 */
[----:B------:R1:W-:Y:S01]  /*12520*/  @P0 STG.E.U8 desc[UR24][R4.64], R27 ;  /* 0x0000001b04000986 */ /* 0x0003e2000c101118 */
[----:B------:R-:W-:Y:S02]  /*12530*/  IADD3 R24, P0, PT, R24, R20, RZ ;  /* 0x0000001418187210 */ /* 0x000fe40007f1e0ff */
[----:B------:R-:W-:Y:S01]  /*12540*/  PRMT R11, R11, 0x7773, RZ ;  /* 0x000077730b0b7816 */ /* 0x000fe200000000ff */
[----:B------:R1:W-:Y:S01]  /*12550*/  @P5 STG.E.U8 desc[UR24][R8.64], R23 ;  /* 0x0000001708005986 */ /* 0x0003e2000c101118 */
[----:B----4-:R-:W-:Y:S01]  /*12560*/  ISETP.LT.AND P4, PT, R161, UR6, !P4 ;  /* 0x00000006a1007c0c */ /* 0x010fe2000e781270 */
[----:B------:R-:W-:Y:S01]  /*12570*/  IMAD.X R25, R25, 0x1, R21, P0 ;  /* 0x0000000119197824 */ /* 0x000fe200000e0615 */
[----:B0-----:R-:W-:Y:S01]  /*12580*/  ISETP.GE.AND P0, PT, R10, UR4, PT ;  /* 0x000000040a007c0c */ /* 0x001fe2000bf06270 */
[----:B------:R-:W0:Y:S01]  /*12590*/  LDCU UR4, c[0x0][0x39c] ;  /* 0x00007380ff0477ac */ /* 0x000e220008000800 */
[----:B--2---:R-:W-:Y:S01]  /*125a0*/  ISETP.LT.AND P5, PT, R145, UR10, !P2 ;  /* 0x0000000a91007c0c */ /* 0x004fe2000d7a1270 */
[----:B------:R-:W-:Y:S01]  /*125b0*/  VIADD R22, R0, 0x33 ;  /* 0x0000003300167836 */ /* 0x000fe20000000000 */
[C---:B-1----:R-:W-:Y:S01]  /*125c0*/  IADD3 R4, P6, PT, R6.reuse, R3, RZ ;  /* 0x0000000306047210 */ /* 0x042fe20007fde0ff */
[----:B------:R-:W1:Y:S01]  /*125d0*/  LDCU UR6, c[0x0][0x398] ;  /* 0x00007300ff0677ac */ /* 0x000e620008000800 */
[----:B------:R-:W-:Y:S01]  /*125e0*/  VIADD R10, R6, UR9 ;  /* 0x00000009060a7c36 */ /* 0x000fe20008000000 */
[----:B------:R-:W-:-:S02]  /*125f0*/  PRMT R23, R7, 0x7772, RZ ;  /* 0x0000777207177816 */ /* 0x000fc400000000ff */
[----:B------:R-:W-:Y:S01]  /*12600*/  IMAD.X R5, R26, 0x1, R2, P6 ;  /* 0x000000011a057824 */ /* 0x000fe200030e0602 */
[----:B------:R-:W2:Y:S01]  /*12610*/  LDCU UR10, c[0x0][0x398] ;  /* 0x00007300ff0a77ac */ /* 0x000ea20008000800 */
[----:B------:R-:W-:Y:S01]  /*12620*/  SHF.R.S32.HI R27, RZ, 0x1f, R10 ;  /* 0x0000001fff1b7819 */ /* 0x000fe2000001140a */
[----:B------:R4:W-:Y:S01]  /*12630*/  @P4 STG.E.U8 desc[UR24][R24.64], R23 ;  /* 0x0000001718004986 */ /* 0x0009e2000c101118 */
[----:B------:R-:W-:Y:S01]  /*12640*/  ISETP.LT.AND P4, PT, R161, UR12, !P2 ;  /* 0x0000000ca1007c0c */ /* 0x000fe2000d781270 */
[----:B------:R-:W2:Y:S01]  /*12650*/  LDCU UR12, c[0x0][0x398] ;  /* 0x00007300ff0c77ac */ /* 0x000ea20008000800 */
[----:B------:R-:W-:Y:S01]  /*12660*/  IADD3 R8, P2, PT, R6, R20, RZ ;  /* 0x0000001406087210 */ /* 0x000fe20007f5e0ff */
[----:B------:R1:W-:Y:S01]  /*12670*/  @P5 STG.E.U8 desc[UR24][R4.64], R11 ;  /* 0x0000000b04005986 */ /* 0x0003e2000c101118 */
[----:B---3--:R-:W-:Y:S02]  /*12680*/  ISETP.LT.AND P5, PT, R145, UR14, !P3 ;  /* 0x0000000e91007c0c */ /* 0x008fe4000dfa1270 */
[----:B------:R-:W-:Y:S01]  /*12690*/  IADD3 R6, P6, PT, R10, R3, RZ ;  /* 0x000000030a067210 */ /* 0x000fe20007fde0ff */
[----:B------:R-:W-:Y:S01]  /*126a0*/  IMAD.X R9, R26, 0x1, R21, P2 ;  /* 0x000000011a097824 */ /* 0x000fe200010e0615 */
[----:B0-----:R-:W-:Y:S01]  /*126b0*/  ISETP.GE.AND P2, PT, R22, UR4, PT ;  /* 0x0000000416007c0c */ /* 0x001fe2000bf46270 */
[----:B------:R-:W0:Y:S01]  /*126c0*/  LDCU UR4, c[0x0][0x39c] ;  /* 0x00007380ff0477ac */ /* 0x000e220008000800 */
[----:B------:R-:W-:Y:S01]  /*126d0*/  VIADD R22, R10, UR9 ;  /* 0x000000090a167c36 */ /* 0x000fe20008000000 */
[----:B----4-:R-:W-:Y:S01]  /*126e0*/  PRMT R23, R7, 0x7773, RZ ;  /* 0x0000777307177816 */ /* 0x010fe200000000ff */
[----:B------:R-:W-:Y:S01]  /*126f0*/  IMAD.X R7, R27, 0x1, R2, P6 ;  /* 0x000000011b077824 */ /* 0x000fe200030e0602 */
[----:B------:R-:W-:Y:S01]  /*12700*/  PRMT R25, R12, 0x7770, RZ ;  /* 0x000077700c197816 */ /* 0x000fe200000000ff */
[----:B-1----:R-:W-:-:S02]  /*12710*/  VIADD R11, R0, 0x34 ;  /* 0x00000034000b7836 */ /* 0x002fc40000000000 */
[----:B------:R1:W-:Y:S01]  /*12720*/  @P4 STG.E.U8 desc[UR24][R8.64], R23 ;  /* 0x0000001708004986 */ /* 0x0003e2000c101118 */
[----:B------:R-:W-:Y:S01]  /*12730*/  ISETP.LT.AND P4, PT, R161, UR6, !P3 ;  /* 0x00000006a1007c0c */ /* 0x000fe2000df81270 */
[----:B------:R-:W3:Y:S01]  /*12740*/  LDCU UR6, c[0x0][0x398] ;  /* 0x00007300ff0677ac */ /* 0x000ee20008000800 */
[-C--:B------:R-:W-:Y:S01]  /*12750*/  IADD3 R4, P3, PT, R10, R20.reuse, RZ ;  /* 0x000000140a047210 */ /* 0x080fe20007f7e0ff */
[----:B------:R4:W-:Y:S01]  /*12760*/  @P5 STG.E.U8 desc[UR24][R6.64], R25 ;  /* 0x0000001906005986 */ /* 0x0009e2000c101118 */
[----:B--2---:R-:W-:Y:S01]  /*12770*/  ISETP.LT.AND P5, PT, R145, UR10, !P1 ;  /* 0x0000000a91007c0c */ /* 0x004fe2000cfa1270 */
[----:B------:R-:W2:Y:S01]  /*12780*/  LDCU UR10, c[0x0][0x398] ;  /* 0x00007300ff0a77ac */ /* 0x000ea20008000800 */
[----:B------:R-:W-:Y:S01]  /*12790*/  SHF.R.S32.HI R24, RZ, 0x1f, R22 ;  /* 0x0000001fff187819 */ /* 0x000fe20000011416 */
[----:B------:R-:W-:Y:S01]  /*127a0*/  IMAD.X R5, R27, 0x1, R21, P3 ;  /* 0x000000011b057824 */ /* 0x000fe200018e0615 */
[-C--:B------:R-:W-:Y:S02]  /*127b0*/  IADD3 R10, P6, PT, R22, R3.reuse, RZ ;  /* 0x00000003160a7210 */ /* 0x080fe40007fde0ff */
[----:B------:R-:W-:Y:S01]  /*127c0*/  PRMT R27, R16, 0x7770, RZ ;  /* 0x00007770101b7816 */ /* 0x000fe200000000ff */
[----:B-1----:R-:W-:Y:S01]  /*127d0*/  VIADD R23, R22, UR9 ;  /* 0x0000000916177c36 */ /* 0x002fe20008000000 */
[----:B0-----:R-:W-:Y:S01]  /*127e0*/  ISETP.GE.AND P3, PT, R11, UR4, PT ;  /* 0x000000040b007c0c */ /* 0x001fe2000bf66270 */
[----:B------:R-:W0:Y:S01]  /*127f0*/  LDCU UR4, c[0x0][0x398] ;  /* 0x00007300ff0477ac */ /* 0x000e220008000800 */
[----:B------:R-:W-:Y:S01]  /*12800*/  IMAD.X R11, R24, 0x1, R2, P6 ;  /* 0x00000001180b7824 */ /* 0x000fe200030e0602 */
[----:B----4-:R-:W-:Y:S01]  /*12810*/  PRMT R25, R12, 0x7771, RZ ;  /* 0x000077710c197816 */ /* 0x010fe200000000ff */
[----:B------:R1:W-:Y:S01]  /*12820*/  @P4 STG.E.U8 desc[UR24][R4.64], R27 ;  /* 0x0000001b04004986 */ /* 0x0003e2000c101118 */
[----:B------:R-:W-:Y:S01]  /*12830*/  ISETP.LT.AND P4, PT, R161, UR12, !P1 ;  /* 0x0000000ca1007c0c */ /* 0x000fe2000cf81270 */
[----:B------:R-:W-:Y:S01]  /*12840*/  VIADD R9, R0, 0x35 ;  /* 0x0000003500097836 */ /* 0x000fe20000000000 */
[----:B------:R-:W-:Y:S01]  /*12850*/  IADD3 R6, P1, PT, R22, R20, RZ ;  /* 0x0000001416067210 */ /* 0x000fe20007f3e0ff */
[----:B------:R4:W-:Y:S01]  /*12860*/  @P5 STG.E.U8 desc[UR24][R10.64], R25 ;  /* 0x000000190a005986 */ /* 0x0009e2000c101118 */
[----:B---3--:R-:W-:Y:S01]  /*12870*/  ISETP.LT.AND P5, PT, R145, UR6, !P0 ;  /* 0x0000000691007c0c */ /* 0x008fe2000c7a1270 */
[C---:B------:R-:W-:Y:S01]  /*12880*/  VIADD R22, R23.reuse, UR9 ;  /* 0x0000000917167c36 */ /* 0x040fe20008000000 */
[----:B------:R-:W-:Y:S01]  /*12890*/  SHF.R.S32.HI R26, RZ, 0x1f, R23 ;  /* 0x0000001fff1a7819 */ /* 0x000fe20000011417 */
[----:B------:R-:W-:Y:S01]  /*128a0*/  IMAD.X R7, R24, 0x1, R21, P1 ;  /* 0x0000000118077824 */ /* 0x000fe200008e0615 */
[----:B------:R-:W-:Y:S01]  /*128b0*/  IADD3 R8, P6, PT, R23, R3, RZ ;  /* 0x0000000317087210 */ /* 0x000fe20007fde0ff */
[----:B------:R-:W3:Y:S01]  /*128c0*/  LDCU UR6, c[0x0][0x398] ;  /* 0x00007300ff0677ac */ /* 0x000ee20008000800 */
[----:B------:R-:W-:-:S02]  /*128d0*/  ISETP.GE.AND P1, PT, R9, UR5, PT ;  /* 0x0000000509007c0c */ /* 0x000fc4000bf26270 */
[----:B-1----:R-:W-:Y:S01]  /*128e0*/  PRMT R27, R16, 0x7771, RZ ;  /* 0x00007771101b7816 */ /* 0x002fe200000000ff */
[----:B------:R-:W1:Y:S01]  /*128f0*/  LDCU UR5, c[0x0][0x398] ;  /* 0x00007300ff0577ac */ /* 0x000e620008000800 */
[----:B------:R-:W-:Y:S01]  /*12900*/  IMAD.X R9, R26, 0x1, R2, P6 ;  /* 0x000000011a097824 */ /* 0x000fe200030e0602 */
[----:B----4-:R-:W-:Y:S01]  /*12910*/  PRMT R25, R12, 0x7772, RZ ;  /* 0x000077720c197816 */ /* 0x010fe200000000ff */
[----:B------:R-:W-:Y:S01]  /*12920*/  VIADD R11, R0, 0x36 ;  /* 0x00000036000b7836 */ /* 0x000fe20000000000 */
[----:B------:R4:W-:Y:S01]  /*12930*/  @P4 STG.E.U8 desc[UR24][R6.64], R27 ;  /* 0x0000001b06004986 */ /* 0x0009e2000c101118 */
[----:B0-----:R-:W-:Y:S01]  /*12940*/  ISETP.LT.AND P4, PT, R161, UR4, !P0 ;  /* 0x00000004a1007c0c */ /* 0x001fe2000c781270 */
[----:B------:R-:W0:Y:S01]  /*12950*/  LDCU UR4, c[0x0][0x398] ;  /* 0x00007300ff0477ac */ /* 0x000e220008000800 */
[----:B------:R-:W-:Y:S01]  /*12960*/  IADD3 R4, P0, PT, R23, R20, RZ ;  /* 0x0000001417047210 */ /* 0x000fe20007f1e0ff */
[----:B------:R0:W-:Y:S01]  /*12970*/  @P5 STG.E.U8 desc[UR24][R8.64], R25 ;  /* 0x0000001908005986 */ /* 0x0001e2000c101118 */
[----:B--2---:R-:W-:Y:S01]  /*12980*/  ISETP.LT.AND P5, PT, R145, UR10, !P2 ;  /* 0x0000000a91007c0c */ /* 0x004fe2000d7a1270 */
[----:B------:R-:W2:Y:S01]  /*12990*/  LDCU UR10, c[0x0][0x398] ;  /* 0x00007300ff0a77ac */ /* 0x000ea20008000800 */
[----:B------:R-:W-:Y:S01]  /*129a0*/  SHF.R.S32.HI R24, RZ, 0x1f, R22 ;  /* 0x0000001fff187819 */ /* 0x000fe20000011416 */
[----:B------:R-:W-:Y:S01]  /*129b0*/  IMAD.X R5, R26, 0x1, R21, P0 ;  /* 0x000000011a057824 */ /* 0x000fe200000e0615 */
[----:B------:R-:W-:-:S02]  /*129c0*/  IADD3 R10, P6, PT, R22, R3, RZ ;  /* 0x00000003160a7210 */ /* 0x000fc40007fde0ff */
[----:B------:R-:W-:Y:S02]  /*129d0*/  ISETP.GE.AND P0, PT, R11, UR15, PT ;  /* 0x0000000f0b007c0c */ /* 0x000fe4000bf06270 */
[----:B----4-:R-:W-:Y:S01]  /*129e0*/  PRMT R27, R16, 0x7772, RZ ;  /* 0x00007772101b7816 */ /* 0x010fe200000000ff */
[----:B------:R-:W-:Y:S01]  /*129f0*/  IMAD.X R11, R24, 0x1, R2, P6 ;  /* 0x00000001180b7824 */ /* 0x000fe200030e0602 */
[----:B------:R-:W-:Y:S01]  /*12a00*/  PRMT R23, R12, 0x7773, RZ ;  /* 0x000077730c177816 */ /* 0x000fe200000000ff */
[C---:B------:R-:W-:Y:S01]  /*12a10*/  VIADD R12, R22.reuse, UR9 ;  /* 0x00000009160c7c36 */ /* 0x040fe20008000000 */
[----:B-1----:R-:W-:Y:S01]  /*12a20*/  ISETP.LT.AND P2, PT, R161, UR5, !P2 ;  /* 0x00000005a1007c0c */ /* 0x002fe2000d741270 */
[----:B------:R-:W1:Y:S01]  /*12a30*/  LDCU UR5, c[0x0][0x398] ;  /* 0x00007300ff0577ac */ /* 0x000e620008000800 */
[----:B------:R-:W-:Y:S01]  /*12a40*/  @P4 STG.E.U8 desc[UR24][R4.64], R27 ;  /* 0x0000001b04004986 */ /* 0x000fe2000c101118 */
[-C--:B------:R-:W-:Y:S01]  /*12a50*/  IADD3 R6, P4, PT, R22, R20.reuse, RZ ;  /* 0x0000001416067210 */ /* 0x080fe20007f9e0ff */
[----:B0-----:R-:W-:Y:S01]  /*12a60*/  VIADD R9, R0, 0x37 ;  /* 0x0000003700097836 */ /* 0x001fe20000000000 */
[----:B------:R-:W-:Y:S01]  /*12a70*/  SHF.R.S32.HI R22, RZ, 0x1f, R12 ;  /* 0x0000001fff167819 */ /* 0x000fe2000001140c */
[----:B------:R0:W-:Y:S01]  /*12a80*/  @P5 STG.E.U8 desc[UR24][R10.64], R23 ;  /* 0x000000170a005986 */ /* 0x0001e2000c101118 */
[----:B------:R-:W-:Y:S01]  /*12a90*/  ISETP.LT.AND P5, PT, R145, UR4, !P3 ;  /* 0x0000000491007c0c */ /* 0x000fe2000dfa1270 */
[----:B------:R-:W-:Y:S01]  /*12aa0*/  IMAD.X R7, R24, 0x1, R21, P4 ;  /* 0x0000000118077824 */ /* 0x000fe200020e0615 */
[-C--:B------:R-:W-:Y:S01]  /*12ab0*/  IADD3 R8, P6, PT, R12, R3.reuse, RZ ;  /* 0x000000030c087210 */ /* 0x080fe20007fde0ff */
[----:B------:R-:W4:Y:S01]  /*12ac0*/  LDCU UR4, c[0x0][0x398] ;  /* 0x00007300ff0477ac */ /* 0x000f220008000800 */
[----:B------:R-:W-:Y:S01]  /*12ad0*/  PRMT R25, R16, 0x7773, RZ ;  /* 0x0000777310197816 */ /* 0x000fe200000000ff */
[----:B------:R-:W-:Y:S01]  /*12ae0*/  VIADD R16, R12, UR9 ;  /* 0x000000090c107c36 */ /* 0x000fe20008000000 */
[----:B------:R-:W-:Y:S01]  /*12af0*/  ISETP.GE.AND P4, PT, R9, UR13, PT ;  /* 0x0000000d09007c0c */ /* 0x000fe2000bf86270 */
[----:B------:R-:W-:Y:S01]  /*12b00*/  IMAD.X R9, R22, 0x1, R2, P6 ;  /* 0x0000000116097824 */ /* 0x000fe200030e0602 */
[----:B---3--:R-:W-:Y:S01]  /*12b10*/  ISETP.LT.AND P3, PT, R161, UR6, !P3 ;  /* 0x00000006a1007c0c */ /* 0x008fe2000df61270 */
[----:B------:R3:W-:Y:S01]  /*12b20*/  @P2 STG.E.U8 desc[UR24][R6.64], R25 ;  /* 0x0000001906002986 */ /* 0x0007e2000c101118 */
[----:B------:R-:W2:Y:S01]  /*12b30*/  LDCU UR6, c[0x0][0x398] ;  /* 0x00007300ff0677ac */ /* 0x000ea20008000800 */
[----:B0-----:R-:W-:Y:S01]  /*12b40*/  PRMT R23, R13, 0x7770, RZ ;  /* 0x000077700d177816 */ /* 0x001fe200000000ff */
[----:B------:R-:W-:Y:S01]  /*12b50*/  VIADD R11, R0, 0x38 ;  /* 0x00000038000b7836 */ /* 0x000fe20000000000 */
[----:B-1----:R-:W-:Y:S01]  /*12b60*/  ISETP.LT.AND P2, PT, R145, UR5, !P1 ;  /* 0x0000000591007c0c */ /* 0x002fe2000cf41270 */
[----:B------:R-:W0:Y:S01]  /*12b70*/  LDCU UR5, c[0x0][0x398] ;  /* 0x00007300ff0577ac */ /* 0x000e220008000800 */
[----:B------:R-:W-:Y:S01]  /*12b80*/  SHF.R.S32.HI R24, RZ, 0x1f, R16 ;  /* 0x0000001fff187819 */ /* 0x000fe20000011410 */
[----:B------:R1:W-:Y:S01]  /*12b90*/  @P5 STG.E.U8 desc[UR24][R8.64], R23 ;  /* 0x0000001708005986 */ /* 0x0003e2000c101118 */
[----:B------:R-:W-:Y:S01]  /*12ba0*/  IADD3 R4, P5, PT, R12, R20, RZ ;  /* 0x000000140c047210 */ /* 0x000fe20007fbe0ff */
[C---:B------:R-:W-:Y:S01]  /*12bb0*/  VIADD R12, R16.reuse, UR9 ;  /* 0x00000009100c7c36 */ /* 0x040fe20008000000 */
[----:B------:R-:W-:-:S02]  /*12bc0*/  IADD3 R10, P6, PT, R16, R3, RZ ;  /* 0x00000003100a7210 */ /* 0x000fc40007fde0ff */
[----:B---3--:R-:W-:Y:S01]  /*12bd0*/  PRMT R25, R17, 0x7770, RZ ;  /* 0x0000777011197816 */ /* 0x008fe200000000ff */
[--C-:B------:R-:W-:Y:S01]  /*12be0*/  IMAD.X R5, R22, 0x1, R21.reuse, P5 ;  /* 0x0000000116057824 */ /* 0x100fe200028e0615 */
[----:B------:R-:W-:Y:S01]  /*12bf0*/  ISETP.GE.AND P5, PT, R11, UR11, PT ;  /* 0x0000000b0b007c0c */ /* 0x000fe2000bfa6270 */
[----:B------:R-:W-:Y:S01]  /*12c00*/  IMAD.X R11, R24, 0x1, R2, P6 ;  /* 0x00000001180b7824 */ /* 0x000fe200030e0602 */
[----:B------:R-:W-:Y:S01]  /*12c10*/  SHF.R.S32.HI R22, RZ, 0x1f, R12 ;  /* 0x0000001fff167819 */ /* 0x000fe2000001140c */
[----:B------:R-:W3:Y:S01]  /*12c20*/  LDCU UR11, c[0x0][0x398] ;  /* 0x00007300ff0b77ac */ /* 0x000ee20008000800 */
[----:B------:R0:W-:Y:S01]  /*12c30*/  @P3 STG.E.U8 desc[UR24][R4.64], R25 ;  /* 0x0000001904003986 */ /* 0x0001e2000c101118 */
[----:B-1----:R-:W-:Y:S01]  /*12c40*/  PRMT R23, R13, 0x7771, RZ ;  /* 0x000077710d177816 */ /* 0x002fe200000000ff */
[----:B------:R-:W-:Y:S01]  /*12c50*/  VIADD R9, R0, 0x39 ;  /* 0x0000003900097836 */ /* 0x000fe20000000000 */
[----:B--2---:R-:W-:Y:S01]  /*12c60*/  ISETP.LT.AND P3, PT, R145, UR6, !P0 ;  /* 0x0000000691007c0c */ /* 0x004fe2000c761270 */
[----:B------:R-:W1:Y:S01]  /*12c70*/  LDCU UR6, c[0x0][0x398] ;  /* 0x00007300ff0677ac */ /* 0x000e620008000800 */
[-C--:B------:R-:W-:Y:S01]  /*12c80*/  IADD3 R8, P6, PT, R12, R3.reuse, RZ ;  /* 0x000000030c087210 */ /* 0x080fe20007fde0ff */
[----:B------:R2:W-:Y:S01]  /*12c90*/  @P2 STG.E.U8 desc[UR24][R10.64], R23 ;  /* 0x000000170a002986 */ /* 0x0005e2000c101118 */
[C---:B----4-:R-:W-:Y:S01]  /*12ca0*/  ISETP.LT.AND P2, PT, R161.reuse, UR4, !P1 ;  /* 0x00000004a1007c0c */ /* 0x050fe2000cf41270 */
[----:B------:R-:W4:Y:S01]  /*12cb0*/  LDCU UR4, c[0x0][0x398] ;  /* 0x00007300ff0477ac */ /* 0x000f220008000800 */
[-C--:B------:R-:W-:Y:S01]  /*12cc0*/  IADD3 R6, P1, PT, R16, R20.reuse, RZ ;  /* 0x0000001410067210 */ /* 0x080fe20007f3e0ff */
[----:B------:R-:W-:Y:S01]  /*12cd0*/  VIADD R16, R12, UR9 ;  /* 0x000000090c107c36 */ /* 0x000fe20008000000 */
[----:B0-----:R-:W-:Y:S01]  /*12ce0*/  ISETP.LT.AND P0, PT, R161, UR5, !P0 ;  /* 0x00000005a1007c0c */ /* 0x001fe2000c701270 */
[----:B------:R-:W0:Y:S01]  /*12cf0*/  LDCU UR5, c[0x0][0x398] ;  /* 0x00007300ff0577ac */ /* 0x000e220008000800 */
[----:B------:R-:W-:Y:S01]  /*12d00*/  PRMT R25, R17, 0x7771, RZ ;  /* 0x0000777111197816 */ /* 0x000fe200000000ff */
[--C-:B------:R-:W-:Y:S01]  /*12d10*/  IMAD.X R7, R24, 0x1, R21.reuse, P1 ;  /* 0x0000000118077824 */ /* 0x100fe200008e0615 */
[----:B------:R-:W-:Y:S01]  /*12d20*/  ISETP.GE.AND P1, PT, R9, UR7, PT ;  /* 0x0000000709007c0c */ /* 0x000fe2000bf26270 */
[----:B------:R-:W-:Y:S01]  /*12d30*/  IMAD.X R9, R22, 0x1, R2, P6 ;  /* 0x0000000116097824 */ /* 0x000fe200030e0602 */
[----:B------:R-:W-:Y:S01]  /*12d40*/  SHF.R.S32.HI R24, RZ, 0x1f, R16 ;  /* 0x0000001fff187819 */ /* 0x000fe20000011410 */
[----:B--2---:R-:W-:Y:S01]  /*12d50*/  VIADD R11, R0, 0x3a ;  /* 0x0000003a000b7836 */ /* 0x004fe20000000000 */
[C---:B------:R-:W-:Y:S01]  /*12d60*/  PRMT R23, R13.reuse, 0x7772, RZ ;  /* 0x000077720d177816 */ /* 0x040fe200000000ff */
[----:B------:R2:W-:Y:S01]  /*12d70*/  @P2 STG.E.U8 desc[UR24][R6.64], R25 ;  /* 0x0000001906002986 */ /* 0x0005e2000c101118 */
[----:B------:R-:W-:Y:S01]  /*12d80*/  IADD3 R4, P2, PT, R12, R20, RZ ;  /* 0x000000140c047210 */ /* 0x000fe20007f5e0ff */
[C---:B------:R-:W-:Y:S01]  /*12d90*/  VIADD R12, R16.reuse, UR9 ;  /* 0x00000009100c7c36 */ /* 0x040fe20008000000 */
[----:B------:R-:W-:Y:S01]  /*12da0*/  IADD3 R10, P6, PT, R16, R3, RZ ;  /* 0x00000003100a7210 */ /* 0x000fe20007fde0ff */
[----:B------:R0:W-:Y:S01]  /*12db0*/  @P3 STG.E.U8 desc[UR24][R8.64], R23 ;  /* 0x0000001708003986 */ /* 0x0001e2000c101118 */
[----:B------:R-:W-:Y:S01]  /*12dc0*/  PRMT R13, R13, 0x7773, RZ ;  /* 0x000077730d0d7816 */ /* 0x000fe200000000ff */
[----:B------:R-:W-:Y:S01]  /*12dd0*/  IMAD.X R5, R22, 0x1, R21, P2 ;  /* 0x0000000116057824 */ /* 0x000fe200010e0615 */
[----:B----4-:R-:W-:Y:S01]  /*12de0*/  ISETP.LT.AND P3, PT, R145, UR4, !P4 ;  /* 0x0000000491007c0c */ /* 0x010fe2000e761270 */
[----:B------:R-:W4:Y:S01]  /*12df0*/  LDCU UR4, c[0x0][0x398] ;  /* 0x00007300ff0477ac */ /* 0x000f220008000800 */
[----:B------:R-:W-:Y:S01]  /*12e00*/  ISETP.GE.AND P2, PT, R11, UR29, PT ;  /* 0x0000001d0b007c0c */ /* 0x000fe2000bf46270 */
[----:B------:R-:W-:Y:S01]  /*12e10*/  IMAD.X R11, R24, 0x1, R2, P6 ;  /* 0x00000001180b7824 */ /* 0x000fe200030e0602 */
[----:B-1----:R-:W-:Y:S01]  /*12e20*/  ISETP.LT.AND P4, PT, R161, UR6, !P4 ;  /* 0x00000006a1007c0c */ /* 0x002fe2000e781270 */
[----:B------:R-:W1:Y:S01]  /*12e30*/  LDCU UR6, c[0x0][0x398] ;  /* 0x00007300ff0677ac */ /* 0x000e620008000800 */
[----:B--2---:R-:W-:-:S02]  /*12e40*/  PRMT R25, R17, 0x7772, RZ ;  /* 0x0000777211197816 */ /* 0x004fc400000000ff */
[----:B------:R-:W-:Y:S01]  /*12e50*/  PRMT R17, R17, 0x7773, RZ ;  /* 0x0000777311117816 */ /* 0x000fe200000000ff */
[----:B0-----:R-:W-:Y:S01]  /*12e60*/  VIADD R9, R0, 0x3b ;  /* 0x0000003b00097836 */ /* 0x001fe20000000000 */
[----:B------:R-:W-:Y:S01]  /*12e70*/  IADD3 R8, P6, PT, R12, R3, RZ ;  /* 0x000000030c087210 */ /* 0x000fe20007fde0ff */
[----:B------:R0:W-:Y:S01]  /*12e80*/  @P0 STG.E.U8 desc[UR24][R4.64], R25 ;  /* 0x0000001904000986 */ /* 0x0001e2000c101118 */
[----:B------:R-:W-:Y:S01]  /*12e90*/  ISETP.LT.AND P0, PT, R145, UR5, !P5 ;  /* 0x0000000591007c0c */ /* 0x000fe2000ef01270 */
[----:B------:R-:W2:Y:S01]  /*12ea0*/  LDCU UR5, c[0x0][0x398] ;  /* 0x00007300ff0577ac */ /* 0x000ea20008000800 */
[----:B------:R-:W-:Y:S01]  /*12eb0*/  PRMT R23, R19, 0x7770, RZ ;  /* 0x0000777013177816 */ /* 0x000fe200000000ff */
[----:B------:R1:W-:Y:S01]  /*12ec0*/  @P3 STG.E.U8 desc[UR24][R10.64], R13 ;  /* 0x0000000d0a003986 */ /* 0x0003e2000c101118 */
[----:B------:R-:W-:Y:S01]  /*12ed0*/  IADD3 R6, P3, PT, R16, R20, RZ ;  /* 0x0000001410067210 */ /* 0x000fe20007f7e0ff */
[----:B------:R-:W2:Y:S01]  /*12ee0*/  LDCU UR7, c[0x0][0x398] ;  /* 0x00007300ff0777ac */ /* 0x000ea20008000800 */
[----:B------:R-:W-:-:S02]  /*12ef0*/  SHF.R.S32.HI R16, RZ, 0x1f, R12 ;  /* 0x0000001fff107819 */ /* 0x000fc4000001140c */
[----:B----4-:R-:W-:Y:S01]  /*12f00*/  ISETP.LT.AND P5, PT, R161, UR4, !P5 ;  /* 0x00000004a1007c0c */ /* 0x010fe2000efa1270 */
[----:B------:R-:W-:Y:S01]  /*12f10*/  IMAD.X R7, R24, 0x1, R21, P3 ;  /* 0x0000000118077824 */ /* 0x000fe200018e0615 */
[----:B------:R-:W-:Y:S01]  /*12f20*/  ISETP.GE.AND P3, PT, R9, UR27, PT ;  /* 0x0000001b09007c0c */ /* 0x000fe2000bf66270 */
[----:B------:R-:W-:Y:S01]  /*12f30*/  IMAD.X R9, R16, 0x1, R2, P6 ;  /* 0x0000000110097824 */ /* 0x000fe200030e0602 */
[----:B------:R-:W4:Y:S01]  /*12f40*/  LDCU UR4, c[0x0][0x398] ;  /* 0x00007300ff0477ac */ /* 0x000f220008000800 */
[----:B0-----:R-:W-:Y:S01]  /*12f50*/  PRMT R25, R19, 0x7771, RZ ;  /* 0x0000777113197816 */ /* 0x001fe200000000ff */
[----:B------:R0:W-:Y:S01]  /*12f60*/  @P4 STG.E.U8 desc[UR24][R6.64], R17 ;  /* 0x0000001106004986 */ /* 0x0001e2000c101118 */
[----:B-1----:R-:W-:Y:S01]  /*12f70*/  PRMT R11, R14, 0x7770, RZ ;  /* 0x000077700e0b7816 */ /* 0x002fe200000000ff */
[C---:B------:R-:W-:Y:S01]  /*12f80*/  VIADD R10, R12.reuse, UR9 ;  /* 0x000000090c0a7c36 */ /* 0x040fe20008000000 */
[----:B------:R-:W-:Y:S01]  /*12f90*/  IADD3 R4, P4, PT, R12, R20, RZ ;  /* 0x000000140c047210 */ /* 0x000fe20007f9e0ff */
[----:B------:R-:W-:-:S02]  /*12fa0*/  VIADD R13, R0, 0x3c ;  /* 0x0000003c000d7836 */ /* 0x000fc40000000000 */
[----:B------:R1:W-:Y:S01]  /*12fb0*/  @P0 STG.E.U8 desc[UR24][R8.64], R11 ;  /* 0x0000000b08000986 */ /* 0x0003e2000c101118 */
[----:B------:R-:W-:Y:S01]  /*12fc0*/  ISETP.LT.AND P0, PT, R145, UR6, !P1 ;  /* 0x0000000691007c0c */ /* 0x000fe2000cf01270 */
[--C-:B------:R-:W-:Y:S01]  /*12fd0*/  IMAD.X R5, R16, 0x1, R21.reuse, P4 ;  /* 0x0000000110057824 */ /* 0x100fe200020e0615 */
[----:B------:R-:W-:Y:S01]  /*12fe0*/  SHF.R.S32.HI R12, RZ, 0x1f, R10 ;  /* 0x0000001fff0c7819 */ /* 0x000fe2000001140a */
[----:B------:R-:W3:Y:S01]  /*12ff0*/  LDCU UR6, c[0x0][0x398] ;  /* 0x00007300ff0677ac */ /* 0x000ee20008000800 */
[----:B--2---:R-:W-:Y:S01]  /*13000*/  ISETP.LT.AND P1, PT, R161, UR5, !P1 ;  /* 0x00000005a1007c0c */ /* 0x004fe2000cf21270 */
[----:B------:R-:W-:Y:S01]  /*13010*/  VIADD R16, R0, 0x3d ;  /* 0x0000003d00107836 */ /* 0x000fe20000000000 */
[----:B0-----:R-:W-:Y:S01]  /*13020*/  IADD3 R6, P6, PT, R10, R3, RZ ;  /* 0x000000030a067210 */ /* 0x001fe20007fde0ff */
[----:B------:R-:W0:Y:S01]  /*13030*/  LDCU UR5, c[0x0][0x398] ;  /* 0x00007300ff0577ac */ /* 0x000e220008000800 */
[----:B------:R-:W-:Y:S02]  /*13040*/  PRMT R17, R18, 0x7770, RZ ;  /* 0x0000777012117816 */ /* 0x000fe400000000ff */
[----:B------:R-:W-:Y:S01]  /*13050*/  ISETP.GE.AND P4, PT, R13, UR23, PT ;  /* 0x000000170d007c0c */ /* 0x000fe2000bf86270 */
[----:B------:R-:W-:Y:S01]  /*13060*/  IMAD.X R7, R12, 0x1, R2, P6 ;  /* 0x000000010c077824 */ /* 0x000fe200030e0602 */
[----:B-1----:R-:W-:Y:S01]  /*13070*/  PRMT R11, R14, 0x7771, RZ ;  /* 0x000077710e0b7816 */ /* 0x002fe200000000ff */
[----:B------:R1:W-:Y:S01]  /*13080*/  @P5 STG.E.U8 desc[UR24][R4.64], R17 ;  /* 0x0000001104005986 */ /* 0x0003e2000c101118 */
[----:B----4-:R-:W-:Y:S01]  /*13090*/  ISETP.LT.AND P5, PT, R145, UR4, !P2 ;  /* 0x0000000491007c0c */ /* 0x010fe2000d7a1270 */
[----:B------:R-:W2:Y:S01]  /*130a0*/  LDCU UR4, c[0x0][0x398] ;  /* 0x00007300ff0477ac */ /* 0x000ea20008000800 */
[----:B------:R-:W-:Y:S01]  /*130b0*/  PRMT R13, R18, 0x7771, RZ ;  /* 0x00007771120d7816 */ /* 0x000fe200000000ff */
[----:B------:R4:W-:Y:S01]  /*130c0*/  @P0 STG.E.U8 desc[UR24][R6.64], R11 ;  /* 0x0000000b06000986 */ /* 0x0009e2000c101118 */
[C---:B------:R-:W-:Y:S01]  /*130d0*/  IADD3 R8, P0, PT, R10.reuse, R20, RZ ;  /* 0x000000140a087210 */ /* 0x040fe20007f1e0ff */
[----:B------:R-:W-:Y:S01]  /*130e0*/  VIADD R10, R10, UR9 ;  /* 0x000000090a0a7c36 */ /* 0x000fe20008000000 */
[----:B---3--:R-:W-:Y:S01]  /*130f0*/  ISETP.LT.AND P2, PT, R161, UR6, !P2 ;  /* 0x00000006a1007c0c */ /* 0x008fe2000d741270 */
[----:B------:R-:W3:Y:S02]  /*13100*/  LDCU UR6, c[0x0][0x398] ;  /* 0x00007300ff0677ac */ /* 0x000ee40008000800 */
[----:B------:R-:W-:Y:S01]  /*13110*/  IMAD.X R9, R12, 0x1, R21, P0 ;  /* 0x000000010c097824 */ /* 0x000fe200000e0615 */
[----:B------:R-:W-:-:S02]  /*13120*/  SHF.R.S32.HI R12, RZ, 0x1f, R10 ;  /* 0x0000001fff0c7819 */ /* 0x000fc4000001140a */
[----:B-1----:R-:W-:Y:S02]  /*13130*/  IADD3 R4, P6, PT, R10, R3, RZ ;  /* 0x000000030a047210 */ /* 0x002fe40007fde0ff */
[----:B------:R1:W-:Y:S01]  /*13140*/  @P1 STG.E.U8 desc[UR24][R8.64], R13 ;  /* 0x0000000d08001986 */ /* 0x0003e2000c101118 */
[----:B----4-:R-:W-:Y:S01]  /*13150*/  VIADD R6, R0, 0x3e ;  /* 0x0000003e00067836 */ /* 0x010fe20000000000 */
[----:B------:R-:W-:Y:S01]  /*13160*/  PRMT R11, R14, 0x7772, RZ ;  /* 0x000077720e0b7816 */ /* 0x000fe200000000ff */
[----:B------:R-:W-:Y:S01]  /*13170*/  IMAD.X R5, R12, 0x1, R2, P6 ;  /* 0x000000010c057824 */ /* 0x000fe200030e0602 */
[----:B------:R-:W-:Y:S01]  /*13180*/  PRMT R17, R15, 0x7770, RZ ;  /* 0x000077700f117816 */ /* 0x000fe200000000ff */
[----:B------:R-:W-:Y:S01]  /*13190*/  VIADD R0, R0, 0x3f ;  /* 0x0000003f00007836 */ /* 0x000fe20000000000 */
[----:B------:R-:W-:Y:S02]  /*131a0*/  ISETP.GE.AND P1, PT, R6, UR19, PT ;  /* 0x0000001306007c0c */ /* 0x000fe4000bf26270 */
[C---:B------:R-:W-:Y:S01]  /*131b0*/  IADD3 R6, P6, PT, R10.reuse, R20, RZ ;  /* 0x000000140a067210 */ /* 0x040fe20007fde0ff */
[----:B------:R-:W-:Y:S01]  /*131c0*/  VIADD R10, R10, UR9 ;  /* 0x000000090a0a7c36 */ /* 0x000fe20008000000 */
[----:B------:R4:W-:Y:S01]  /*131d0*/  @P5 STG.E.U8 desc[UR24][R4.64], R11 ;  /* 0x0000000b04005986 */ /* 0x0009e2000c101118 */
[----:B0-----:R-:W-:Y:S01]  /*131e0*/  ISETP.LT.AND P5, PT, R145, UR5, !P3 ;  /* 0x0000000591007c0c */ /* 0x001fe2000dfa1270 */
[----:B------:R-:W0:Y:S01]  /*131f0*/  LDCU UR5, c[0x0][0x398] ;  /* 0x00007300ff0577ac */ /* 0x000e220008000800 */
[----:B------:R-:W-:Y:S01]  /*13200*/  IMAD.X R7, R12, 0x1, R21, P6 ;  /* 0x000000010c077824 */ /* 0x000fe200030e0615 */
[----:B------:R-:W-:-:S02]  /*13210*/  SHF.R.S32.HI R12, RZ, 0x1f, R10 ;  /* 0x0000001fff0c7819 */ /* 0x000fc4000001140a */
[----:B-1----:R-:W-:Y:S02]  /*13220*/  IADD3 R8, P6, PT, R10, R3, RZ ;  /* 0x000000030a087210 */ /* 0x002fe40007fde0ff */
[----:B--2---:R-:W-:Y:S01]  /*13230*/  ISETP.LT.AND P3, PT, R161, UR4, !P3 ;  /* 0x00000004a1007c0c */ /* 0x004fe2000df61270 */
[----:B------:R-:W1:Y:S01]  /*13240*/  LDCU UR4, c[0x0][0x398] ;  /* 0x00007300ff0477ac */ /* 0x000e620008000800 */
[----:B------:R-:W-:Y:S01]  /*13250*/  PRMT R13, R18, 0x7772, RZ ;  /* 0x00007772120d7816 */ /* 0x000fe200000000ff */
[----:B------:R-:W-:Y:S01]  /*13260*/  IMAD.X R9, R12, 0x1, R2, P6 ;  /* 0x000000010c097824 */ /* 0x000fe200030e0602 */
[C---:B----4-:R-:W-:Y:S01]  /*13270*/  IADD3 R4, P6, PT, R10.reuse, R20, RZ ;  /* 0x000000140a047210 */ /* 0x050fe20007fde0ff */
[----:B------:R-:W-:Y:S01]  /*13280*/  VIADD R10, R10, UR9 ;  /* 0x000000090a0a7c36 */ /* 0x000fe20008000000 */
[----:B------:R-:W-:Y:S01]  /*13290*/  PRMT R11, R14, 0x7773, RZ ;  /* 0x000077730e0b7816 */ /* 0x000fe200000000ff */
[----:B------:R2:W-:Y:S01]  /*132a0*/  @P2 STG.E.U8 desc[UR24][R6.64], R13 ;  /* 0x0000000d06002986 */ /* 0x0005e2000c101118 */
[----:B------:R-:W-:Y:S01]  /*132b0*/  ISETP.GE.AND P2, PT, R0, UR17, PT ;  /* 0x0000001100007c0c */ /* 0x000fe2000bf46270 */
[----:B------:R-:W-:Y:S01]  /*132c0*/  IMAD.X R5, R12, 0x1, R21, P6 ;  /* 0x000000010c057824 */ /* 0x000fe200030e0615 */
[----:B------:R-:W-:Y:S01]  /*132d0*/  SHF.R.S32.HI R0, RZ, 0x1f, R10 ;  /* 0x0000001fff007819 */ /* 0x000fe2000001140a */
[----:B------:R4:W-:Y:S01]  /*132e0*/  @P5 STG.E.U8 desc[UR24][R8.64], R11 ;  /* 0x0000000b08005986 */ /* 0x0009e2000c101118 */
[----:B---3--:R-:W-:Y:S01]  /*132f0*/  ISETP.LT.AND P5, PT, R145, UR6, !P4 ;  /* 0x0000000691007c0c */ /* 0x008fe2000e7a1270 */
[----:B------:R-:W3:Y:S01]  /*13300*/  LDCU UR6, c[0x0][0x398] ;  /* 0x00007300ff0677ac */ /* 0x000ee20008000800 */
[----:B------:R-:W-:-:S02]  /*13310*/  ISETP.LT.AND P4, PT, R161, UR7, !P4 ;  /* 0x00000007a1007c0c */ /* 0x000fc4000e781270 */
[----:B------:R-:W-:Y:S01]  /*13320*/  ISETP.GE.AND P0, PT, R16, UR21, PT ;  /* 0x0000001510007c0c */ /* 0x000fe2000bf06270 */
[----:B------:R-:W0:Y:S01]  /*13330*/  LDCU UR7, c[0x0][0x398] ;  /* 0x00007300ff0777ac */ /* 0x000e220008000800 */
[----:B--2---:R-:W-:Y:S02]  /*13340*/  PRMT R13, R18, 0x7773, RZ ;  /* 0x00007773120d7816 */ /* 0x004fe400000000ff */
[----:B------:R-:W-:-:S03]  /*13350*/  IADD3 R6, P6, PT, R10, R3, RZ ;  /* 0x000000030a067210 */ /* 0x000fc60007fde0ff */
[----:B------:R2:W-:Y:S01]  /*13360*/  @P3 STG.E.U8 desc[UR24][R4.64], R13 ;  /* 0x0000000d04003986 */ /* 0x0005e2000c101118 */
[-C--:B----4-:R-:W-:Y:S01]  /*13370*/  IADD3 R8, P3, PT, R10, R20.reuse, RZ ;  /* 0x000000140a087210 */ /* 0x090fe20007f7e0ff */
[----:B------:R-:W-:Y:S02]  /*13380*/  IMAD.X R7, R0, 0x1, R2, P6 ;  /* 0x0000000100077824 */ /* 0x000fe400030e0602 */
[----:B------:R-:W-:Y:S02]  /*13390*/  VIADD R10, R10, UR9 ;  /* 0x000000090a0a7c36 */ /* 0x000fe40008000000 */
[----:B------:R-:W-:Y:S01]  /*133a0*/  IMAD.X R9, R0, 0x1, R21, P3 ;  /* 0x0000000100097824 */ /* 0x000fe200018e0615 */
[----:B------:R4:W-:Y:S01]  /*133b0*/  @P5 STG.E.U8 desc[UR24][R6.64], R17 ;  /* 0x0000001106005986 */ /* 0x0009e2000c101118 */
[C---:B------:R-:W-:Y:S01]  /*133c0*/  VIADD R0, R10.reuse, UR9 ;  /* 0x000000090a007c36 */ /* 0x040fe20008000000 */
[----:B------:R-:W-:Y:S02]  /*133d0*/  SHF.R.S32.HI R11, RZ, 0x1f, R10 ;  /* 0x0000001fff0b7819 */ /* 0x000fe4000001140a */
[----:B------:R0:W-:Y:S01]  /*133e0*/  @P4 STG.E.U8 desc[UR24][R8.64], R23 ;  /* 0x0000001708004986 */ /* 0x0001e2000c101118 */
[----:B--2---:R-:W-:Y:S01]  /*133f0*/  IADD3 R4, P3, PT, R10, R3, RZ ;  /* 0x000000030a047210 */ /* 0x004fe20007f7e0ff */
[----:B------:R-:W-:Y:S01]  /*13400*/  VIADD R13, R0, UR9 ;  /* 0x00000009000d7c36 */ /* 0x000fe20008000000 */
[----:B------:R-:W-:-:S02]  /*13410*/  IADD3 R10, P4, PT, R10, R20, RZ ;  /* 0x000000140a0a7210 */ /* 0x000fc40007f9e0ff */
[----:B------:R-:W-:Y:S01]  /*13420*/  SHF.R.S32.HI R14, RZ, 0x1f, R0 ;  /* 0x0000001fff0e7819 */ /* 0x000fe20000011400 */
[--C-:B------:R-:W-:Y:S01]  /*13430*/  IMAD.X R5, R11, 0x1, R2.reuse, P3 ;  /* 0x000000010b057824 */ /* 0x100fe200018e0602 */
[----:B-1----:R-:W-:Y:S01]  /*13440*/  ISETP.LT.AND P5, PT, R145, UR4, !P0 ;  /* 0x0000000491007c0c */ /* 0x002fe2000c7a1270 */
[----:B------:R-:W-:Y:S01]  /*13450*/  IMAD.X R11, R11, 0x1, R21, P4 ;  /* 0x000000010b0b7824 */ /* 0x000fe200020e0615 */
[CC--:B----4-:R-:W-:Y:S02]  /*13460*/  IADD3 R6, P3, PT, R0.reuse, R3.reuse, RZ ;  /* 0x0000000300067210 */ /* 0x0d0fe40007f7e0ff */
[----:B------:R-:W-:Y:S02]  /*13470*/  IADD3 R12, P4, PT, R13, R3, RZ ;  /* 0x000000030d0c7210 */ /* 0x000fe40007f9e0ff */
[----:B0-----:R-:W-:Y:S01]  /*13480*/  IADD3 R8, P6, PT, R0, R20, RZ ;  /* 0x0000001400087210 */ /* 0x001fe20007fde0ff */
[----:B------:R-:W-:Y:S01]  /*13490*/  IMAD.X R7, R14, 0x1, R2, P3 ;  /* 0x000000010e077824 */ /* 0x000fe200018e0602 */
[----:B------:R-:W-:-:S02]  /*134a0*/  SHF.R.S32.HI R0, RZ, 0x1f, R13 ;  /* 0x0000001fff007819 */ /* 0x000fc4000001140d */
[----:B------:R-:W-:Y:S01]  /*134b0*/  ISETP.LT.AND P0, PT, R161, UR5, !P0 ;  /* 0x00000005a1007c0c */ /* 0x000fe2000c701270 */
[--C-:B------:R-:W-:Y:S01]  /*134c0*/  IMAD.X R9, R14, 0x1, R21.reuse, P6 ;  /* 0x000000010e097824 */ /* 0x100fe200030e0615 */
[----:B------:R-:W-:Y:S01]  /*134d0*/  IADD3 R20, P3, PT, R13, R20, RZ ;  /* 0x000000140d147210 */ /* 0x000fe20007f7e0ff */
[C---:B------:R-:W-:Y:S01]  /*134e0*/  IMAD.X R13, R0.reuse, 0x1, R2, P4 ;  /* 0x00000001000d7824 */ /* 0x040fe200020e0602 */
[----:B---3--:R-:W-:Y:S02]  /*134f0*/  ISETP.LT.AND P6, PT, R145, UR6, !P1 ;  /* 0x0000000691007c0c */ /* 0x008fe4000cfc1270 */
[----:B------:R-:W-:Y:S01]  /*13500*/  ISETP.LT.AND P1, PT, R161, UR7, !P1 ;  /* 0x00000007a1007c0c */ /* 0x000fe2000cf21270 */
[----:B------:R-:W-:Y:S01]  /*13510*/  IMAD.X R21, R0, 0x1, R21, P3 ;  /* 0x0000000100157824 */ /* 0x000fe200018e0615 */
[----:B------:R-:W-:Y:S02]  /*13520*/  ISETP.LT.AND P4, PT, R145, UR10, !P2 ;  /* 0x0000000a91007c0c */ /* 0x000fe4000d781270 */
[----:B------:R-:W-:-:S02]  /*13530*/  ISETP.LT.AND P2, PT, R161, UR11, !P2 ;  /* 0x0000000ba1007c0c */ /* 0x000fc4000d741270 */
[C---:B------:R-:W-:Y:S02]  /*13540*/  PRMT R3, R15.reuse, 0x7773, RZ ;  /* 0x000077730f037816 */ /* 0x040fe400000000ff */
[C---:B------:R-:W-:Y:S02]  /*13550*/  PRMT R17, R15.reuse, 0x7772, RZ ;  /* 0x000077720f117816 */ /* 0x040fe400000000ff */
[----:B------:R-:W-:Y:S02]  /*13560*/  PRMT R15, R15, 0x7771, RZ ;  /* 0x000077710f0f7816 */ /* 0x000fe400000000ff */
[C---:B------:R-:W-:Y:S02]  /*13570*/  PRMT R23, R19.reuse, 0x7773, RZ ;  /* 0x0000777313177816 */ /* 0x040fe400000000ff */
[----:B------:R-:W-:Y:S01]  /*13580*/  PRMT R19, R19, 0x7772, RZ ;  /* 0x0000777213137816 */ /* 0x000fe200000000ff */
[----:B------:R0:W-:Y:S04]  /*13590*/  @P5 STG.E.U8 desc[UR24][R4.64], R15 ;  /* 0x0000000f04005986 */ /* 0x0001e8000c101118 */
[----:B------:R0:W-:Y:S04]  /*135a0*/  @P0 STG.E.U8 desc[UR24][R10.64], R25 ;  /* 0x000000190a000986 */ /* 0x0001e8000c101118 */
[----:B------:R0:W-:Y:S04]  /*135b0*/  @P6 STG.E.U8 desc[UR24][R6.64], R17 ;  /* 0x0000001106006986 */ /* 0x0001e8000c101118 */
[----:B------:R0:W-:Y:S04]  /*135c0*/  @P1 STG.E.U8 desc[UR24][R8.64], R19 ;  /* 0x0000001308001986 */ /* 0x0001e8000c101118 */
[----:B------:R0:W-:Y:S04]  /*135d0*/  @P4 STG.E.U8 desc[UR24][R12.64], R3 ;  /* 0x000000030c004986 */ /* 0x0001e8000c101118 */
[----:B------:R0:W-:Y:S01]  /*135e0*/  @P2 STG.E.U8 desc[UR24][R20.64], R23 ;  /* 0x0000001714002986 */ /* 0x0001e2000c101118 */
[----:B------:R-:W-:Y:S06]  /*135f0*/  BAR.SYNC.DEFER_BLOCKING 0x0 ;  /* 0x0000000000007b1d */ /* 0x000fec0000010000 */
[----:B------:R-:W-:Y:S05]  /*13600*/  BRA.U UP0, `(.L_x_13) ;  /* 0x0000000100a07547 */ /* 0x000fea000b800000 */
[----:B------:R-:W1:Y:S01]  /*13610*/  S2UR UR5, SR_CgaCtaId ;  /* 0x00000000000579c3 */ /* 0x000e620000008800 */
[----:B------:R-:W-:Y:S01]  /*13620*/  NOP ;  /* 0x0000000000007918 */ /* 0x000fe20000000000 */
[----:B------:R-:W-:Y:S01]  /*13630*/  UMOV UR4, 0x50 ;  /* 0x0000005000047882 */ /* 0x000fe20000000000 */
[----:B------:R-:W-:Y:S02]  /*13640*/  IMAD.U32 R0, RZ, RZ, UR8 ;  /* 0x00000008ff007e24 */ /* 0x000fe4000f8e00ff */
[----:B0-----:R-:W-:Y:S02]  /*13650*/  IMAD.MOV.U32 R3, RZ, RZ, 0xff ;  /* 0x000000ffff037424 */ /* 0x001fe400078e00ff */
[----:B------:R-:W-:Y:S01]  /*13660*/  IMAD.MOV.U32 R7, RZ, RZ, 0x1 ;  /* 0x00000001ff077424 */ /* 0x000fe200078e00ff */
[----:B------:R-:W-:-:S04]  /*13670*/  LOP3.LUT R0, R0, 0xffff, RZ, 0xc0, !PT ;  /* 0x0000ffff00007812 */ /* 0x000fc800078ec0ff */
[----:B------:R-:W-:-:S05]  /*13680*/  SHF.R.U32.HI R0, RZ, 0x5, R0 ;  /* 0x00000005ff007819 */ /* 0x000fca0000011600 */
[----:B------:R-:W-:Y:S01]  /*13690*/  VIADD R2, R0, 0x10 ;  /* 0x0000001000027836 */ /* 0x000fe20000000000 */
[----:B------:R-:W-:Y:S01]  /*136a0*/  SHF.L.U32 R0, R3, R0, RZ ;  /* 0x0000000003007219 */ /* 0x000fe200000006ff */
[----:B-1----:R-:W-:-:S03]  /*136b0*/  ULEA UR6, UR5, UR4, 0x18 ;  /* 0x0000000405067291 */ /* 0x002fc6000f8ec0ff */
[----:B------:R-:W-:-:S04]  /*136c0*/  SHF.L.U32 R3, R7, R2, RZ ;  /* 0x0000000207037219 */ /* 0x000fc800000006ff */
[----:B------:R-:W-:Y:S02]  /*136d0*/  LOP3.LUT R0, R3, R0, RZ, 0xfc, !PT ;  /* 0x0000000003007212 */ /* 0x000fe400078efcff */
[----:B------:R-:W0:Y:S02]  /*136e0*/  LDS R5, [UR6] ;  /* 0x00000006ff057984 */ /* 0x000e240008000800 */
[C---:B------:R-:W-:Y:S02]  /*136f0*/  LOP3.LUT R2, R0.reuse, 0xffff, RZ, 0xc0, !PT ;  /* 0x0000ffff00027812 */ /* 0x040fe400078ec0ff */
[----:B0-----:R-:W-:-:S04]  /*13700*/  LOP3.LUT R3, R0, 0xffff, R5, 0x80, !PT ;  /* 0x0000ffff00037812 */ /* 0x001fc800078e8005 */
[----:B------:R-:W-:-:S13]  /*13710*/  ISETP.NE.AND P0, PT, R3, R2, PT ;  /* 0x000000020300720c */ /* 0x000fda0003f05270 */
[----:B------:R-:W-:Y:S05]  /*13720*/  @P0 BRA `(.L_x_14) ;  /* 0x0000000000500947 */ /* 0x000fea0003800000 */
[----:B------:R-:W-:Y:S02]  /*13730*/  SHF.R.U32.HI R5, RZ, 0x10, R5 ;  /* 0x00000010ff057819 */ /* 0x000fe40000011605 */
[----:B------:R-:W-:-:S04]  /*13740*/  SHF.R.U32.HI R2, RZ, 0x10, R0 ;  /* 0x00000010ff027819 */ /* 0x000fc80000011600 */
[----:B------:R-:W-:-:S04]  /*13750*/  LOP3.LUT R5, R5, R2, RZ, 0xc0, !PT ;  /* 0x0000000205057212 */ /* 0x000fc800078ec0ff */
[----:B------:R-:W-:-:S13]  /*13760*/  ISETP.NE.AND P0, PT, R5, R2, PT ;  /* 0x000000020500720c */ /* 0x000fda0003f05270 */
[----:B------:R-:W-:Y:S05]  /*13770*/  @P0 BRA `(.L_x_15) ;  /* 0x0000000000300947 */ /* 0x000fea0003800000 */
[----:B------:R-:W-:Y:S01]  /*13780*/  R2UR UR4, R0 ;  /* 0x00000000000472ca */ /* 0x000fe200000e0000 */
[----:B------:R-:W-:Y:S01]  /*13790*/  VOTEU.ANY UR5, UPT, PT ;  /* 0x0000000000057886 */ /* 0x000fe200038e0100 */
[----:B------:R-:W0:Y:S01]  /*137a0*/  S2R R0, SR_LANEID ;  /* 0x0000000000007919 */ /* 0x000e220000000000 */
[----:B------:R-:W-:-:S10]  /*137b0*/  UFLO.U32 UR5, UR5 ;  /* 0x00000005000572bd */ /* 0x000fd400080e0000 */
[----:B------:R-:W-:-:S06]  /*137c0*/  ULOP3.LUT UR4, URZ, UR4, URZ, 0x33, !UPT ;  /* 0x00000004ff047292 */ /* 0x000fcc000f8e33ff */
[----:B------:R-:W-:-:S04]  /*137d0*/  IMAD.U32 R2, RZ, RZ, UR4 ;  /* 0x00000004ff027e24 */ /* 0x000fc8000f8e00ff */
[----:B------:R-:W1:Y:S02]  /*137e0*/  REDUX UR7, R2 ;  /* 0x00000000020773c4 */ /* 0x000e640000000000 */
[----:B------:R2:W-:Y:S01]  /*137f0*/  UTCATOMSWS.AND URZ, UR4 ;  /* 0x0000000400ff79e3 */ /* 0x0005e20008000000 */
[----:B0-----:R-:W-:Y:S01]  /*13800*/  ISETP.EQ.U32.AND P0, PT, R0, UR5, PT ;  /* 0x0000000500007c0c */ /* 0x001fe2000bf02070 */
[----:B-1----:R-:W-:-:S12]  /*13810*/  IMAD.U32 R0, RZ, RZ, UR7 ;  /* 0x00000007ff007e24 */ /* 0x002fd8000f8e00ff */
[----:B------:R2:W-:Y:S01]  /*13820*/  @P0 ATOMS.AND RZ, [UR6], R0 ;  /* 0x00000000ffff098c */ /* 0x0005e2000a800006 */
[----:B------:R-:W-:Y:S05]  /*13830*/  BRA `(.L_x_13) ;  /* 0x0000000000147947 */ /* 0x000fea0003800000 */
.L_x_15:
[----:B------:R-:W-:-:S07]  /*13840*/  MOV R2, 0x13860 ;  /* 0x0001386000027802 */ /* 0x000fce0000000f00 */
[----:B------:R-:W-:Y:S05]  /*13850*/  CALL.REL.NOINC `($__internal_0_$__cuda_sm10x_tcgen05_guardrail_trap_col_being_dealloced_not_returned_by_alloc) ;  /* 0x00000000002c7944 */ /* 0x000fea0003c00000 */
[----:B------:R-:W-:Y:S05]  /*13860*/  BRA `(.L_x_13) ;  /* 0x0000000000087947 */ /* 0x000fea0003800000 */
.L_x_14:
[----:B------:R-:W-:-:S07]  /*13870*/  MOV R2, 0x13890 ;  /* 0x0001389000027802 */ /* 0x000fce0000000f00 */
[----:B------:R-:W-:Y:S05]  /*13880*/  CALL.REL.NOINC `($__internal_2_$__cuda_sm10x_tcgen05_guardrail_trap_unallocated_columns_being_dealloced) ;  /* 0x0000000000387944 */ /* 0x000fea0003c00000 */
.L_x_13:
[----:B------:R-:W-:Y:S01]  /*13890*/  NOP ;  /* 0x0000000000007918 */ /* 0x000fe20000000000 */
[----:B--2---:R-:W-:Y:S05]  /*138a0*/  EXIT ;  /* 0x000000000000794d */ /* 0x004fea0003800000 */
.L_x_8:
[----:B------:R-:W0:Y:S02]  /*138b0*/  SYNCS.PHASECHK.TRANS64.TRYWAIT P3, [UR12], R122 ;  /* 0x0000007aff0075a7 */ /* 0x000e24000806110c */
[----:B0-----:R-:W-:Y:S05]  /*138c0*/  @!P3 BRA `(.L_x_8) ;  /* 0xfffffffc00f8b947 */ /* 0x001fea000383ffff */
[----:B------:R-:W-:Y:S05]  /*138d0*/  BRA `(.L_x_16) ;  /* 0xffffff7000ac7947 */ /* 0x000fea000383ffff */
.L_x_12:
[----:B------:R-:W0:Y:S02]  /*138e0*/  SYNCS.PHASECHK.TRANS64.TRYWAIT P1, [UR12], R2 ;  /* 0x00000002ff0075a7 */ /* 0x000e24000802110c */
[----:B0-----:R-:W-:Y:S05]  /*138f0*/  @!P1 BRA `(.L_x_12) ;  /* 0xfffffffc00f89947 */ /* 0x001fea000383ffff */
[----:B------:R-:W-:Y:S05]  /*13900*/  BRA `(.L_x_11) ;  /* 0xffffffb000f87947 */ /* 0x000fea000383ffff */
        .weak           $__internal_0_$__cuda_sm10x_tcgen05_guardrail_trap_col_being_dealloced_not_returned_by_alloc
        .type           $__internal_0_$__cuda_sm10x_tcgen05_guardrail_trap_col_being_dealloced_not_returned_by_alloc,@function
        .size           $__internal_0_$__cuda_sm10x_tcgen05_guardrail_trap_col_being_dealloced_not_returned_by_alloc,($__internal_1_$__cuda_sm10x_tcgen05_guardrail_trap_phase_invalid_during_alloc - $__internal_0_$__cuda_sm10x_tcgen05_guardrail_trap_col_being_dealloced_not_returned_by_alloc)
$__internal_0_$__cuda_sm10x_tcgen05_guardrail_trap_col_being_dealloced_not_returned_by_alloc:
[----:B------:R-:W-:Y:S05]  /*13910*/  BPT.TRAP 0x1 ;  /* 0x000000040000795c */ /* 0x000fea0000300000 */
[----:B------:R-:W-:-:S04]  /*13920*/  IMAD.MOV.U32 R3, RZ, RZ, 0x0 ;  /* 0x00000000ff037424 */ /* 0x000fc800078e00ff */
[----:B------:R-:W-:Y:S05]  /*13930*/  RET.REL.NODEC R2 `(matmul_kernel) ;  /* 0xfffffec402b07950 */ /* 0x000fea0003c3ffff */
        .weak           $__internal_1_$__cuda_sm10x_tcgen05_guardrail_trap_phase_invalid_during_alloc
        .type           $__internal_1_$__cuda_sm10x_tcgen05_guardrail_trap_phase_invalid_during_alloc,@function
        .size           $__internal_1_$__cuda_sm10x_tcgen05_guardrail_trap_phase_invalid_during_alloc,($__internal_2_$__cuda_sm10x_tcgen05_guardrail_trap_unallocated_columns_being_dealloced - $__internal_1_$__cuda_sm10x_tcgen05_guardrail_trap_phase_invalid_during_alloc)
$__internal_1_$__cuda_sm10x_tcgen05_guardrail_trap_phase_invalid_during_alloc:
[----:B------:R-:W-:Y:S05]  /*13940*/  BPT.TRAP 0x1 ;  /* 0x000000040000795c */ /* 0x000fea0000300000 */
[----:B------:R-:W-:-:S04]  /*13950*/  IMAD.MOV.U32 R3, RZ, RZ, 0x0 ;  /* 0x00000000ff037424 */ /* 0x000fc800078e00ff */
[----:B------:R-:W-:Y:S05]  /*13960*/  RET.REL.NODEC R2 `(matmul_kernel) ;  /* 0xfffffec402a47950 */ /* 0x000fea0003c3ffff */
        .weak           $__internal_2_$__cuda_sm10x_tcgen05_guardrail_trap_unallocated_columns_being_dealloced
        .type           $__internal_2_$__cuda_sm10x_tcgen05_guardrail_trap_unallocated_columns_being_dealloced,@function
        .size           $__internal_2_$__cuda_sm10x_tcgen05_guardrail_trap_unallocated_columns_being_dealloced,(.L_x_20 - $__internal_2_$__cuda_sm10x_tcgen05_guardrail_trap_unallocated_columns_being_dealloced)
$__internal_2_$__cuda_sm10x_tcgen05_guardrail_trap_unallocated_columns_being_dealloced:
[----:B------:R-:W-:Y:S05]  /*13970*/  BPT.TRAP 0x1 ;  /* 0x000000040000795c */ /* 0x000fea0000300000 */
[----:B------:R-:W-:-:S04]  /*13980*/  IMAD.MOV.U32 R3, RZ, RZ, 0x0 ;  /* 0x00000000ff037424 */ /* 0x000fc800078e00ff */
[----:B------:R-:W-:Y:S05]  /*13990*/  RET.REL.NODEC R2 `(matmul_kernel) ;  /* 0xfffffec402987950 */ /* 0x000fea0003c3ffff */
.L_x_17:
[----:B------:R-:W-:-:S00]  /*139a0*/  BRA `(.L_x_17) ;  /* 0xfffffffc00fc7947 */ /* 0x000fc0000383ffff */
[----:B------:R-:W-:-:S00]  /*139b0*/  NOP ;  /* 0x0000000000007918 */ /* 0x000fc00000000000 */
        /* <DEDUP_REMOVED lines=12> */
.L_x_20:


//--------------------- .nv.shared.matmul_kernel  --------------------------
	.section	.nv.shared.matmul_kernel,"aw",@nobits
	.sectionflags	@""
	.align	16
	.zero		1024


//--------------------- .nv.shared.reserved.0     --------------------------
	.section	.nv.shared.reserved.0,"aw",@nobits
	.align	8
	.weak		__nv_reservedSMEM_offset_0_alias
	.size		__nv_reservedSMEM_offset_0_alias, 0, 64
	.other		__nv_reservedSMEM_offset_0_alias,@"STO_CUDA_RESERVED_SHARED STV_DEFAULT"
__nv_reservedSMEM_offset_0_alias:
	.zero		0
.nv.shared.reserved.0:
	.zero		64
	.weak		__nv_reservedSMEM_allocation_phase
	.type		__nv_reservedSMEM_allocation_phase,@object
	.size		__nv_reservedSMEM_allocation_phase,(.L_0 - __nv_reservedSMEM_allocation_phase)
__nv_reservedSMEM_allocation_phase:
	.zero		1
.L_0:
	.zero		7
	.weak		__nv_reservedSMEM_devtool_atexit_pc
	.type		__nv_reservedSMEM_devtool_atexit_pc,@object
	.size		__nv_reservedSMEM_devtool_atexit_pc,(__nv_reservedSMEM_allocation_mask - __nv_reservedSMEM_devtool_atexit_pc)
__nv_reservedSMEM_devtool_atexit_pc:
	.zero		8
	.weak		__nv_reservedSMEM_allocation_mask
	.type		__nv_reservedSMEM_allocation_mask,@object
	.size		__nv_reservedSMEM_allocation_mask,(.L_2 - __nv_reservedSMEM_allocation_mask)
__nv_reservedSMEM_allocation_mask:
	.zero		4
.L_2:


//--------------------- .nv.constant0.matmul_kernel --------------------------
	.section	.nv.constant0.matmul_kernel,"a",@progbits
	.sectionflags	@""
	.align	4
.nv.constant0.matmul_kernel:
	.zero		976


//--------------------- SYMBOLS --------------------------

	.type		.nv.reservedSmem.offset0,@object
	.size		.nv.reservedSmem.offset0,0x4
	.type		.nv.reservedSmem.cap,@object
	.size		.nv.reservedSmem.cap,0x4
